	.target	sm_90a

	.elftype	@"ET_EXEC"


//--------------------- .note.nv.tkinfo           --------------------------
	.section	.note.nv.tkinfo,"",@"SHT_NOTE"
	.sectionflags	@"SHF_NOTE_NV_TKINFO"
	.tkinfo
        /*0018*/ 	.word	0x00000002
        /*0030*/ 	.string	""
        /*0030*/ 	.string	"ptxas"
        /*0030*/ 	.string	"Cuda compilation tools, release 13.0, V13.0.88"
        /*0030*/ 	.string	"Build cuda_13.0.r13.0/compiler.36424714_0"
        /*0030*/ 	.string	"-arch sm_90a -m 64 "



//--------------------- .note.nv.cuinfo           --------------------------
	.section	.note.nv.cuinfo,"",@"SHT_NOTE"
	.sectionflags	@"SHF_NOTE_NV_CUINFO"
        /*0018*/ 	.short	0x0002
        /*001a*/ 	.short	0x005a
        /*001c*/ 	.short	0x0082
	.zero		2


//--------------------- .nv.info                  --------------------------
	.section	.nv.info,"",@"SHT_CUDA_INFO"
	.align	4


	//----- nvinfo : EIATTR_REGCOUNT
	.align		4
        /*0000*/ 	.byte	0x04, 0x2f
        /*0002*/ 	.short	(.L_39 - .L_38)
	.align		4
.L_38:
        /*0004*/ 	.word	index@(_ZN2at6native29vectorized_elementwise_kernelILi8EZZZNS0_44_GLOBAL__N__40a83637_7_Lerp_cu_7dd49032_312918lerp_tensor_kernelERNS_18TensorIteratorBaseEENKUlvE0_clEvENKUlvE_clEvEUldddE_St5arrayIPcLm4EEEEviT0_T1_)
        /*0008*/ 	.word	0x00000048


	//----- nvinfo : EIATTR_FRAME_SIZE
	.align		4
.L_39:
        /*000c*/ 	.byte	0x04, 0x11
        /*000e*/ 	.short	(.L_41 - .L_40)
	.align		4
.L_40:
        /*0010*/ 	.word	index@(_ZN2at6native29vectorized_elementwise_kernelILi8EZZZNS0_44_GLOBAL__N__40a83637_7_Lerp_cu_7dd49032_312918lerp_tensor_kernelERNS_18TensorIteratorBaseEENKUlvE0_clEvENKUlvE_clEvEUldddE_St5arrayIPcLm4EEEEviT0_T1_)
        /*0014*/ 	.word	0x00000000


	//----- nvinfo : EIATTR_REGCOUNT
	.align		4
.L_41:
        /*0018*/ 	.byte	0x04, 0x2f
        /*001a*/ 	.short	(.L_43 - .L_42)
	.align		4
.L_42:
        /*001c*/ 	.word	index@(_ZN2at6native29vectorized_elementwise_kernelILi4EZZZNS0_44_GLOBAL__N__40a83637_7_Lerp_cu_7dd49032_312918lerp_tensor_kernelERNS_18TensorIteratorBaseEENKUlvE0_clEvENKUlvE_clEvEUldddE_St5arrayIPcLm4EEEEviT0_T1_)
        /*0020*/ 	.word	0x00000048


	//----- nvinfo : EIATTR_FRAME_SIZE
	.align		4
.L_43:
        /*0024*/ 	.byte	0x04, 0x11
        /*0026*/ 	.short	(.L_45 - .L_44)
	.align		4
.L_44:
        /*0028*/ 	.word	index@(_ZN2at6native29vectorized_elementwise_kernelILi4EZZZNS0_44_GLOBAL__N__40a83637_7_Lerp_cu_7dd49032_312918lerp_tensor_kernelERNS_18TensorIteratorBaseEENKUlvE0_clEvENKUlvE_clEvEUldddE_St5arrayIPcLm4EEEEviT0_T1_)
        /*002c*/ 	.word	0x00000000


	//----- nvinfo : EIATTR_REGCOUNT
	.align		4
.L_45:
        /*0030*/ 	.byte	0x04, 0x2f
        /*0032*/ 	.short	(.L_47 - .L_46)
	.align		4
.L_46:
        /*0034*/ 	.word	index@(_ZN2at6native29vectorized_elementwise_kernelILi2EZZZNS0_44_GLOBAL__N__40a83637_7_Lerp_cu_7dd49032_312918lerp_tensor_kernelERNS_18TensorIteratorBaseEENKUlvE0_clEvENKUlvE_clEvEUldddE_St5arrayIPcLm4EEEEviT0_T1_)
        /*0038*/ 	.word	0x00000048


	//----- nvinfo : EIATTR_FRAME_SIZE
	.align		4
.L_47:
        /*003c*/ 	.byte	0x04, 0x11
        /*003e*/ 	.short	(.L_49 - .L_48)
	.align		4
.L_48:
        /*0040*/ 	.word	index@(_ZN2at6native29vectorized_elementwise_kernelILi2EZZZNS0_44_GLOBAL__N__40a83637_7_Lerp_cu_7dd49032_312918lerp_tensor_kernelERNS_18TensorIteratorBaseEENKUlvE0_clEvENKUlvE_clEvEUldddE_St5arrayIPcLm4EEEEviT0_T1_)
        /*0044*/ 	.word	0x00000000


	//----- nvinfo : EIATTR_REGCOUNT
	.align		4
.L_49:
        /*0048*/ 	.byte	0x04, 0x2f
        /*004a*/ 	.short	(.L_51 - .L_50)
	.align		4
.L_50:
        /*004c*/ 	.word	index@(_ZN2at6native27unrolled_elementwise_kernelIZZZNS0_44_GLOBAL__N__40a83637_7_Lerp_cu_7dd49032_312918lerp_tensor_kernelERNS_18TensorIteratorBaseEENKUlvE0_clEvENKUlvE_clEvEUldddE_St5arrayIPcLm4EELi4E23TrivialOffsetCalculatorILi3EjESB_ILi1EjENS0_6memory15LoadWithoutCastENSE_16StoreWithoutCastEEEviT_T0_T2_T3_T4_T5_)
        /*0050*/ 	.word	0x00000028


	//----- nvinfo : EIATTR_FRAME_SIZE
	.align		4
.L_51:
        /*0054*/ 	.byte	0x04, 0x11
        /*0056*/ 	.short	(.L_53 - .L_52)
	.align		4
.L_52:
        /*0058*/ 	.word	index@(_ZN2at6native27unrolled_elementwise_kernelIZZZNS0_44_GLOBAL__N__40a83637_7_Lerp_cu_7dd49032_312918lerp_tensor_kernelERNS_18TensorIteratorBaseEENKUlvE0_clEvENKUlvE_clEvEUldddE_St5arrayIPcLm4EELi4E23TrivialOffsetCalculatorILi3EjESB_ILi1EjENS0_6memory15LoadWithoutCastENSE_16StoreWithoutCastEEEviT_T0_T2_T3_T4_T5_)
        /*005c*/ 	.word	0x00000000


	//----- nvinfo : EIATTR_REGCOUNT
	.align		4
.L_53:
        /*0060*/ 	.byte	0x04, 0x2f
        /*0062*/ 	.short	(.L_55 - .L_54)
	.align		4
.L_54:
        /*0064*/ 	.word	index@(_ZN2at6native18elementwise_kernelILi128ELi2EZNS0_22gpu_kernel_impl_nocastIZZZNS0_44_GLOBAL__N__40a83637_7_Lerp_cu_7dd49032_312918lerp_tensor_kernelERNS_18TensorIteratorBaseEENKUlvE0_clEvENKUlvE_clEvEUldddE_EEvS5_RKT_EUliE_EEviT1_)
        /*0068*/ 	.word	0x00000014


	//----- nvinfo : EIATTR_FRAME_SIZE
	.align		4
.L_55:
        /*006c*/ 	.byte	0x04, 0x11
        /*006e*/ 	.short	(.L_57 - .L_56)
	.align		4
.L_56:
        /*0070*/ 	.word	index@(_ZN2at6native18elementwise_kernelILi128ELi2EZNS0_22gpu_kernel_impl_nocastIZZZNS0_44_GLOBAL__N__40a83637_7_Lerp_cu_7dd49032_312918lerp_tensor_kernelERNS_18TensorIteratorBaseEENKUlvE0_clEvENKUlvE_clEvEUldddE_EEvS5_RKT_EUliE_EEviT1_)
        /*0074*/ 	.word	0x00000000


	//----- nvinfo : EIATTR_REGCOUNT
	.align		4
.L_57:
        /*0078*/ 	.byte	0x04, 0x2f
        /*007a*/ 	.short	(.L_59 - .L_58)
	.align		4
.L_58:
        /*007c*/ 	.word	index@(_ZN2at6native27unrolled_elementwise_kernelIZZZNS0_44_GLOBAL__N__40a83637_7_Lerp_cu_7dd49032_312918lerp_tensor_kernelERNS_18TensorIteratorBaseEENKUlvE0_clEvENKUlvE_clEvEUldddE_St5arrayIPcLm4EELi4E23TrivialOffsetCalculatorILi3EjESB_ILi1EjENS0_6memory12LoadWithCastILi3EEENSE_13StoreWithCastILi1EEEEEviT_T0_T2_T3_T4_T5_)
        /*0080*/ 	.word	0x00000030


	//----- nvinfo : EIATTR_FRAME_SIZE
	.align		4
.L_59:
        /*0084*/ 	.byte	0x04, 0x11
        /*0086*/ 	.short	(.L_61 - .L_60)
	.align		4
.L_60:
        /*0088*/ 	.word	index@(_ZN2at6native27unrolled_elementwise_kernelIZZZNS0_44_GLOBAL__N__40a83637_7_Lerp_cu_7dd49032_312918lerp_tensor_kernelERNS_18TensorIteratorBaseEENKUlvE0_clEvENKUlvE_clEvEUldddE_St5arrayIPcLm4EELi4E23TrivialOffsetCalculatorILi3EjESB_ILi1EjENS0_6memory12LoadWithCastILi3EEENSE_13StoreWithCastILi1EEEEEviT_T0_T2_T3_T4_T5_)
        /*008c*/ 	.word	0x00000000


	//----- nvinfo : EIATTR_REGCOUNT
	.align		4
.L_61:
        /*0090*/ 	.byte	0x04, 0x2f
        /*0092*/ 	.short	(.L_63 - .L_62)
	.align		4
.L_62:
        /*0094*/ 	.word	index@(_ZN2at6native18elementwise_kernelILi128ELi4EZNS0_15gpu_kernel_implIZZZNS0_44_GLOBAL__N__40a83637_7_Lerp_cu_7dd49032_312918lerp_tensor_kernelERNS_18TensorIteratorBaseEENKUlvE0_clEvENKUlvE_clEvEUldddE_EEvS5_RKT_EUliE_EEviT1_)
        /*0098*/ 	.word	0x0000001e


	//----- nvinfo : EIATTR_FRAME_SIZE
	.align		4
.L_63:
        /*009c*/ 	.byte	0x04, 0x11
        /*009e*/ 	.short	(.L_65 - .L_64)
	.align		4
.L_64:
        /*00a0*/ 	.word	index@(_ZN2at6native18elementwise_kernelILi128ELi4EZNS0_15gpu_kernel_implIZZZNS0_44_GLOBAL__N__40a83637_7_Lerp_cu_7dd49032_312918lerp_tensor_kernelERNS_18TensorIteratorBaseEENKUlvE0_clEvENKUlvE_clEvEUldddE_EEvS5_RKT_EUliE_EEviT1_)
        /*00a4*/ 	.word	0x00000000


	//----- nvinfo : EIATTR_REGCOUNT
	.align		4
.L_65:
        /*00a8*/ 	.byte	0x04, 0x2f
        /*00aa*/ 	.short	(.L_67 - .L_66)
	.align		4
.L_66:
        /*00ac*/ 	.word	index@(_ZN2at6native29vectorized_elementwise_kernelILi8EZZZNS0_44_GLOBAL__N__40a83637_7_Lerp_cu_7dd49032_312918lerp_tensor_kernelERNS_18TensorIteratorBaseEENKUlvE0_clEvENKUlvE0_clEvEUlfffE_St5arrayIPcLm4EEEEviT0_T1_)
        /*00b0*/ 	.word	0x00000028


	//----- nvinfo : EIATTR_FRAME_SIZE
	.align		4
.L_67:
        /*00b4*/ 	.byte	0x04, 0x11
        /*00b6*/ 	.short	(.L_69 - .L_68)
	.align		4
.L_68:
        /*00b8*/ 	.word	index@(_ZN2at6native29vectorized_elementwise_kernelILi8EZZZNS0_44_GLOBAL__N__40a83637_7_Lerp_cu_7dd49032_312918lerp_tensor_kernelERNS_18TensorIteratorBaseEENKUlvE0_clEvENKUlvE0_clEvEUlfffE_St5arrayIPcLm4EEEEviT0_T1_)
        /*00bc*/ 	.word	0x00000000


	//----- nvinfo : EIATTR_REGCOUNT
	.align		4
.L_69:
        /*00c0*/ 	.byte	0x04, 0x2f
        /*00c2*/ 	.short	(.L_71 - .L_70)
	.align		4
.L_70:
        /*00c4*/ 	.word	index@(_ZN2at6native29vectorized_elementwise_kernelILi4EZZZNS0_44_GLOBAL__N__40a83637_7_Lerp_cu_7dd49032_312918lerp_tensor_kernelERNS_18TensorIteratorBaseEENKUlvE0_clEvENKUlvE0_clEvEUlfffE_St5arrayIPcLm4EEEEviT0_T1_)
        /*00c8*/ 	.word	0x00000028


	//----- nvinfo : EIATTR_FRAME_SIZE
	.align		4
.L_71:
        /*00cc*/ 	.byte	0x04, 0x11
        /*00ce*/ 	.short	(.L_73 - .L_72)
	.align		4
.L_72:
        /*00d0*/ 	.word	index@(_ZN2at6native29vectorized_elementwise_kernelILi4EZZZNS0_44_GLOBAL__N__40a83637_7_Lerp_cu_7dd49032_312918lerp_tensor_kernelERNS_18TensorIteratorBaseEENKUlvE0_clEvENKUlvE0_clEvEUlfffE_St5arrayIPcLm4EEEEviT0_T1_)
        /*00d4*/ 	.word	0x00000000


	//----- nvinfo : EIATTR_REGCOUNT
	.align		4
.L_73:
        /*00d8*/ 	.byte	0x04, 0x2f
        /*00da*/ 	.short	(.L_75 - .L_74)
	.align		4
.L_74:
        /*00dc*/ 	.word	index@(_ZN2at6native29vectorized_elementwise_kernelILi2EZZZNS0_44_GLOBAL__N__40a83637_7_Lerp_cu_7dd49032_312918lerp_tensor_kernelERNS_18TensorIteratorBaseEENKUlvE0_clEvENKUlvE0_clEvEUlfffE_St5arrayIPcLm4EEEEviT0_T1_)
        /*00e0*/ 	.word	0x00000028


	//----- nvinfo : EIATTR_FRAME_SIZE
	.align		4
.L_75:
        /*00e4*/ 	.byte	0x04, 0x11
        /*00e6*/ 	.short	(.L_77 - .L_76)
	.align		4
.L_76:
        /*00e8*/ 	.word	index@(_ZN2at6native29vectorized_elementwise_kernelILi2EZZZNS0_44_GLOBAL__N__40a83637_7_Lerp_cu_7dd49032_312918lerp_tensor_kernelERNS_18TensorIteratorBaseEENKUlvE0_clEvENKUlvE0_clEvEUlfffE_St5arrayIPcLm4EEEEviT0_T1_)
        /*00ec*/ 	.word	0x00000000


	//----- nvinfo : EIATTR_REGCOUNT
	.align		4
.L_77:
        /*00f0*/ 	.byte	0x04, 0x2f
        /*00f2*/ 	.short	(.L_79 - .L_78)
	.align		4
.L_78:
        /*00f4*/ 	.word	index@(_ZN2at6native27unrolled_elementwise_kernelIZZZNS0_44_GLOBAL__N__40a83637_7_Lerp_cu_7dd49032_312918lerp_tensor_kernelERNS_18TensorIteratorBaseEENKUlvE0_clEvENKUlvE0_clEvEUlfffE_St5arrayIPcLm4EELi4E23TrivialOffsetCalculatorILi3EjESB_ILi1EjENS0_6memory15LoadWithoutCastENSE_16StoreWithoutCastEEEviT_T0_T2_T3_T4_T5_)
        /*00f8*/ 	.word	0x00000020


	//----- nvinfo : EIATTR_FRAME_SIZE
	.align		4
.L_79:
        /*00fc*/ 	.byte	0x04, 0x11
        /*00fe*/ 	.short	(.L_81 - .L_80)
	.align		4
.L_80:
        /*0100*/ 	.word	index@(_ZN2at6native27unrolled_elementwise_kernelIZZZNS0_44_GLOBAL__N__40a83637_7_Lerp_cu_7dd49032_312918lerp_tensor_kernelERNS_18TensorIteratorBaseEENKUlvE0_clEvENKUlvE0_clEvEUlfffE_St5arrayIPcLm4EELi4E23TrivialOffsetCalculatorILi3EjESB_ILi1EjENS0_6memory15LoadWithoutCastENSE_16StoreWithoutCastEEEviT_T0_T2_T3_T4_T5_)
        /*0104*/ 	.word	0x00000000


	//----- nvinfo : EIATTR_REGCOUNT
	.align		4
.L_81:
        /*0108*/ 	.byte	0x04, 0x2f
        /*010a*/ 	.short	(.L_83 - .L_82)
	.align		4
.L_82:
        /*010c*/ 	.word	index@(_ZN2at6native18elementwise_kernelILi128ELi2EZNS0_22gpu_kernel_impl_nocastIZZZNS0_44_GLOBAL__N__40a83637_7_Lerp_cu_7dd49032_312918lerp_tensor_kernelERNS_18TensorIteratorBaseEENKUlvE0_clEvENKUlvE0_clEvEUlfffE_EEvS5_RKT_EUliE_EEviT1_)
        /*0110*/ 	.word	0x00000014


	//----- nvinfo : EIATTR_FRAME_SIZE
	.align		4
.L_83:
        /*0114*/ 	.byte	0x04, 0x11
        /*0116*/ 	.short	(.L_85 - .L_84)
	.align		4
.L_84:
        /*0118*/ 	.word	index@(_ZN2at6native18elementwise_kernelILi128ELi2EZNS0_22gpu_kernel_impl_nocastIZZZNS0_44_GLOBAL__N__40a83637_7_Lerp_cu_7dd49032_312918lerp_tensor_kernelERNS_18TensorIteratorBaseEENKUlvE0_clEvENKUlvE0_clEvEUlfffE_EEvS5_RKT_EUliE_EEviT1_)
        /*011c*/ 	.word	0x00000000


	//----- nvinfo : EIATTR_REGCOUNT
	.align		4
.L_85:
        /*0120*/ 	.byte	0x04, 0x2f
        /*0122*/ 	.short	(.L_87 - .L_86)
	.align		4
.L_86:
        /*0124*/ 	.word	index@(_ZN2at6native27unrolled_elementwise_kernelIZZZNS0_44_GLOBAL__N__40a83637_7_Lerp_cu_7dd49032_312918lerp_tensor_kernelERNS_18TensorIteratorBaseEENKUlvE0_clEvENKUlvE0_clEvEUlfffE_St5arrayIPcLm4EELi4E23TrivialOffsetCalculatorILi3EjESB_ILi1EjENS0_6memory12LoadWithCastILi3EEENSE_13StoreWithCastILi1EEEEEviT_T0_T2_T3_T4_T5_)
        /*0128*/ 	.word	0x00000025


	//----- nvinfo : EIATTR_FRAME_SIZE
	.align		4
.L_87:
        /*012c*/ 	.byte	0x04, 0x11
        /*012e*/ 	.short	(.L_89 - .L_88)
	.align		4
.L_88:
        /*0130*/ 	.word	index@(_ZN2at6native27unrolled_elementwise_kernelIZZZNS0_44_GLOBAL__N__40a83637_7_Lerp_cu_7dd49032_312918lerp_tensor_kernelERNS_18TensorIteratorBaseEENKUlvE0_clEvENKUlvE0_clEvEUlfffE_St5arrayIPcLm4EELi4E23TrivialOffsetCalculatorILi3EjESB_ILi1EjENS0_6memory12LoadWithCastILi3EEENSE_13StoreWithCastILi1EEEEEviT_T0_T2_T3_T4_T5_)
        /*0134*/ 	.word	0x00000000


	//----- nvinfo : EIATTR_REGCOUNT
	.align		4
.L_89:
        /*0138*/ 	.byte	0x04, 0x2f
        /*013a*/ 	.short	(.L_91 - .L_90)
	.align		4
.L_90:
        /*013c*/ 	.word	index@(_ZN2at6native18elementwise_kernelILi128ELi4EZNS0_15gpu_kernel_implIZZZNS0_44_GLOBAL__N__40a83637_7_Lerp_cu_7dd49032_312918lerp_tensor_kernelERNS_18TensorIteratorBaseEENKUlvE0_clEvENKUlvE0_clEvEUlfffE_EEvS5_RKT_EUliE_EEviT1_)
        /*0140*/ 	.word	0x0000001c


	//----- nvinfo : EIATTR_FRAME_SIZE
	.align		4
.L_91:
        /*0144*/ 	.byte	0x04, 0x11
        /*0146*/ 	.short	(.L_93 - .L_92)
	.align		4
.L_92:
        /*0148*/ 	.word	index@(_ZN2at6native18elementwise_kernelILi128ELi4EZNS0_15gpu_kernel_implIZZZNS0_44_GLOBAL__N__40a83637_7_Lerp_cu_7dd49032_312918lerp_tensor_kernelERNS_18TensorIteratorBaseEENKUlvE0_clEvENKUlvE0_clEvEUlfffE_EEvS5_RKT_EUliE_EEviT1_)
        /*014c*/ 	.word	0x00000000


	//----- nvinfo : EIATTR_REGCOUNT
	.align		4
.L_93:
        /*0150*/ 	.byte	0x04, 0x2f
        /*0152*/ 	.short	(.L_95 - .L_94)
	.align		4
.L_94:
        /*0154*/ 	.word	index@(_ZN2at6native29vectorized_elementwise_kernelILi8EZZZNS0_44_GLOBAL__N__40a83637_7_Lerp_cu_7dd49032_312918lerp_tensor_kernelERNS_18TensorIteratorBaseEENKUlvE0_clEvENKUlvE1_clEvEUlN3c104HalfES8_S8_E_St5arrayIPcLm4EEEEviT0_T1_)
        /*0158*/ 	.word	0x00000020


	//----- nvinfo : EIATTR_FRAME_SIZE
	.align		4
.L_95:
        /*015c*/ 	.byte	0x04, 0x11
        /*015e*/ 	.short	(.L_97 - .L_96)
	.align		4
.L_96:
        /*0160*/ 	.word	index@(_ZN2at6native29vectorized_elementwise_kernelILi8EZZZNS0_44_GLOBAL__N__40a83637_7_Lerp_cu_7dd49032_312918lerp_tensor_kernelERNS_18TensorIteratorBaseEENKUlvE0_clEvENKUlvE1_clEvEUlN3c104HalfES8_S8_E_St5arrayIPcLm4EEEEviT0_T1_)
        /*0164*/ 	.word	0x00000000


	//----- nvinfo : EIATTR_REGCOUNT
	.align		4
.L_97:
        /*0168*/ 	.byte	0x04, 0x2f
        /*016a*/ 	.short	(.L_99 - .L_98)
	.align		4
.L_98:
        /*016c*/ 	.word	index@(_ZN2at6native29vectorized_elementwise_kernelILi4EZZZNS0_44_GLOBAL__N__40a83637_7_Lerp_cu_7dd49032_312918lerp_tensor_kernelERNS_18TensorIteratorBaseEENKUlvE0_clEvENKUlvE1_clEvEUlN3c104HalfES8_S8_E_St5arrayIPcLm4EEEEviT0_T1_)
        /*0170*/ 	.word	0x00000020


	//----- nvinfo : EIATTR_FRAME_SIZE
	.align		4
.L_99:
        /*0174*/ 	.byte	0x04, 0x11
        /*0176*/ 	.short	(.L_101 - .L_100)
	.align		4
.L_100:
        /*0178*/ 	.word	index@(_ZN2at6native29vectorized_elementwise_kernelILi4EZZZNS0_44_GLOBAL__N__40a83637_7_Lerp_cu_7dd49032_312918lerp_tensor_kernelERNS_18TensorIteratorBaseEENKUlvE0_clEvENKUlvE1_clEvEUlN3c104HalfES8_S8_E_St5arrayIPcLm4EEEEviT0_T1_)
        /*017c*/ 	.word	0x00000000


	//----- nvinfo : EIATTR_REGCOUNT
	.align		4
.L_101:
        /*0180*/ 	.byte	0x04, 0x2f
        /*0182*/ 	.short	(.L_103 - .L_102)
	.align		4
.L_102:
        /*0184*/ 	.word	index@(_ZN2at6native29vectorized_elementwise_kernelILi2EZZZNS0_44_GLOBAL__N__40a83637_7_Lerp_cu_7dd49032_312918lerp_tensor_kernelERNS_18TensorIteratorBaseEENKUlvE0_clEvENKUlvE1_clEvEUlN3c104HalfES8_S8_E_St5arrayIPcLm4EEEEviT0_T1_)
        /*0188*/ 	.word	0x00000020


	//----- nvinfo : EIATTR_FRAME_SIZE
	.align		4
.L_103:
        /*018c*/ 	.byte	0x04, 0x11
        /*018e*/ 	.short	(.L_105 - .L_104)
	.align		4
.L_104:
        /*0190*/ 	.word	index@(_ZN2at6native29vectorized_elementwise_kernelILi2EZZZNS0_44_GLOBAL__N__40a83637_7_Lerp_cu_7dd49032_312918lerp_tensor_kernelERNS_18TensorIteratorBaseEENKUlvE0_clEvENKUlvE1_clEvEUlN3c104HalfES8_S8_E_St5arrayIPcLm4EEEEviT0_T1_)
        /*0194*/ 	.word	0x00000000


	//----- nvinfo : EIATTR_REGCOUNT
	.align		4
.L_105:
        /*0198*/ 	.byte	0x04, 0x2f
        /*019a*/ 	.short	(.L_107 - .L_106)
	.align		4
.L_106:
        /*019c*/ 	.word	index@(_ZN2at6native27unrolled_elementwise_kernelIZZZNS0_44_GLOBAL__N__40a83637_7_Lerp_cu_7dd49032_312918lerp_tensor_kernelERNS_18TensorIteratorBaseEENKUlvE0_clEvENKUlvE1_clEvEUlN3c104HalfES8_S8_E_St5arrayIPcLm4EELi4E23TrivialOffsetCalculatorILi3EjESD_ILi1EjENS0_6memory15LoadWithoutCastENSG_16StoreWithoutCastEEEviT_T0_T2_T3_T4_T5_)
        /*01a0*/ 	.word	0x00000020


	//----- nvinfo : EIATTR_FRAME_SIZE
	.align		4
.L_107:
        /*01a4*/ 	.byte	0x04, 0x11
        /*01a6*/ 	.short	(.L_109 - .L_108)
	.align		4
.L_108:
        /*01a8*/ 	.word	index@(_ZN2at6native27unrolled_elementwise_kernelIZZZNS0_44_GLOBAL__N__40a83637_7_Lerp_cu_7dd49032_312918lerp_tensor_kernelERNS_18TensorIteratorBaseEENKUlvE0_clEvENKUlvE1_clEvEUlN3c104HalfES8_S8_E_St5arrayIPcLm4EELi4E23TrivialOffsetCalculatorILi3EjESD_ILi1EjENS0_6memory15LoadWithoutCastENSG_16StoreWithoutCastEEEviT_T0_T2_T3_T4_T5_)
        /*01ac*/ 	.word	0x00000000


	//----- nvinfo : EIATTR_REGCOUNT
	.align		4
.L_109:
        /*01b0*/ 	.byte	0x04, 0x2f
        /*01b2*/ 	.short	(.L_111 - .L_110)
	.align		4
.L_110:
        /*01b4*/ 	.word	index@(_ZN2at6native18elementwise_kernelILi128ELi4EZNS0_22gpu_kernel_impl_nocastIZZZNS0_44_GLOBAL__N__40a83637_7_Lerp_cu_7dd49032_312918lerp_tensor_kernelERNS_18TensorIteratorBaseEENKUlvE0_clEvENKUlvE1_clEvEUlN3c104HalfES9_S9_E_EEvS5_RKT_EUliE_EEviT1_)
        /*01b8*/ 	.word	0x00000016


	//----- nvinfo : EIATTR_FRAME_SIZE
	.align		4
.L_111:
        /*01bc*/ 	.byte	0x04, 0x11
        /*01be*/ 	.short	(.L_113 - .L_112)
	.align		4
.L_112:
        /*01c0*/ 	.word	index@(_ZN2at6native18elementwise_kernelILi128ELi4EZNS0_22gpu_kernel_impl_nocastIZZZNS0_44_GLOBAL__N__40a83637_7_Lerp_cu_7dd49032_312918lerp_tensor_kernelERNS_18TensorIteratorBaseEENKUlvE0_clEvENKUlvE1_clEvEUlN3c104HalfES9_S9_E_EEvS5_RKT_EUliE_EEviT1_)
        /*01c4*/ 	.word	0x00000000


	//----- nvinfo : EIATTR_REGCOUNT
	.align		4
.L_113:
        /*01c8*/ 	.byte	0x04, 0x2f
        /*01ca*/ 	.short	(.L_115 - .L_114)
	.align		4
.L_114:
        /*01cc*/ 	.word	index@(_ZN2at6native27unrolled_elementwise_kernelIZZZNS0_44_GLOBAL__N__40a83637_7_Lerp_cu_7dd49032_312918lerp_tensor_kernelERNS_18TensorIteratorBaseEENKUlvE0_clEvENKUlvE1_clEvEUlN3c104HalfES8_S8_E_St5arrayIPcLm4EELi4E23TrivialOffsetCalculatorILi3EjESD_ILi1EjENS0_6memory12LoadWithCastILi3EEENSG_13StoreWithCastILi1EEEEEviT_T0_T2_T3_T4_T5_)
        /*01d0*/ 	.word	0x00000020


	//----- nvinfo : EIATTR_FRAME_SIZE
	.align		4
.L_115:
        /*01d4*/ 	.byte	0x04, 0x11
        /*01d6*/ 	.short	(.L_117 - .L_116)
	.align		4
.L_116:
        /*01d8*/ 	.word	index@(_ZN2at6native27unrolled_elementwise_kernelIZZZNS0_44_GLOBAL__N__40a83637_7_Lerp_cu_7dd49032_312918lerp_tensor_kernelERNS_18TensorIteratorBaseEENKUlvE0_clEvENKUlvE1_clEvEUlN3c104HalfES8_S8_E_St5arrayIPcLm4EELi4E23TrivialOffsetCalculatorILi3EjESD_ILi1EjENS0_6memory12LoadWithCastILi3EEENSG_13StoreWithCastILi1EEEEEviT_T0_T2_T3_T4_T5_)
        /*01dc*/ 	.word	0x00000000


	//----- nvinfo : EIATTR_REGCOUNT
	.align		4
.L_117:
        /*01e0*/ 	.byte	0x04, 0x2f
        /*01e2*/ 	.short	(.L_119 - .L_118)
	.align		4
.L_118:
        /*01e4*/ 	.word	index@(_ZN2at6native18elementwise_kernelILi128ELi4EZNS0_15gpu_kernel_implIZZZNS0_44_GLOBAL__N__40a83637_7_Lerp_cu_7dd49032_312918lerp_tensor_kernelERNS_18TensorIteratorBaseEENKUlvE0_clEvENKUlvE1_clEvEUlN3c104HalfES9_S9_E_EEvS5_RKT_EUliE_EEviT1_)
        /*01e8*/ 	.word	0x0000001b


	//----- nvinfo : EIATTR_FRAME_SIZE
	.align		4
.L_119:
        /*01ec*/ 	.byte	0x04, 0x11
        /*01ee*/ 	.short	(.L_121 - .L_120)
	.align		4
.L_120:
        /*01f0*/ 	.word	index@(_ZN2at6native18elementwise_kernelILi128ELi4EZNS0_15gpu_kernel_implIZZZNS0_44_GLOBAL__N__40a83637_7_Lerp_cu_7dd49032_312918lerp_tensor_kernelERNS_18TensorIteratorBaseEENKUlvE0_clEvENKUlvE1_clEvEUlN3c104HalfES9_S9_E_EEvS5_RKT_EUliE_EEviT1_)
        /*01f4*/ 	.word	0x00000000


	//----- nvinfo : EIATTR_REGCOUNT
	.align		4
.L_121:
        /*01f8*/ 	.byte	0x04, 0x2f
        /*01fa*/ 	.short	(.L_123 - .L_122)
	.align		4
.L_122:
        /*01fc*/ 	.word	index@(_ZN2at6native29vectorized_elementwise_kernelILi8EZZZNS0_44_GLOBAL__N__40a83637_7_Lerp_cu_7dd49032_312918lerp_tensor_kernelERNS_18TensorIteratorBaseEENKUlvE0_clEvENKUlvE2_clEvEUlN3c108BFloat16ES8_S8_E_St5arrayIPcLm4EEEEviT0_T1_)
        /*0200*/ 	.word	0x00000020


	//----- nvinfo : EIATTR_FRAME_SIZE
	.align		4
.L_123:
        /*0204*/ 	.byte	0x04, 0x11
        /*0206*/ 	.short	(.L_125 - .L_124)
	.align		4
.L_124:
        /*0208*/ 	.word	index@(_ZN2at6native29vectorized_elementwise_kernelILi8EZZZNS0_44_GLOBAL__N__40a83637_7_Lerp_cu_7dd49032_312918lerp_tensor_kernelERNS_18TensorIteratorBaseEENKUlvE0_clEvENKUlvE2_clEvEUlN3c108BFloat16ES8_S8_E_St5arrayIPcLm4EEEEviT0_T1_)
        /*020c*/ 	.word	0x00000000


	//----- nvinfo : EIATTR_REGCOUNT
	.align		4
.L_125:
        /*0210*/ 	.byte	0x04, 0x2f
        /*0212*/ 	.short	(.L_127 - .L_126)
	.align		4
.L_126:
        /*0214*/ 	.word	index@(_ZN2at6native29vectorized_elementwise_kernelILi4EZZZNS0_44_GLOBAL__N__40a83637_7_Lerp_cu_7dd49032_312918lerp_tensor_kernelERNS_18TensorIteratorBaseEENKUlvE0_clEvENKUlvE2_clEvEUlN3c108BFloat16ES8_S8_E_St5arrayIPcLm4EEEEviT0_T1_)
        /*0218*/ 	.word	0x00000020


	//----- nvinfo : EIATTR_FRAME_SIZE
	.align		4
.L_127:
        /*021c*/ 	.byte	0x04, 0x11
        /*021e*/ 	.short	(.L_129 - .L_128)
	.align		4
.L_128:
        /*0220*/ 	.word	index@(_ZN2at6native29vectorized_elementwise_kernelILi4EZZZNS0_44_GLOBAL__N__40a83637_7_Lerp_cu_7dd49032_312918lerp_tensor_kernelERNS_18TensorIteratorBaseEENKUlvE0_clEvENKUlvE2_clEvEUlN3c108BFloat16ES8_S8_E_St5arrayIPcLm4EEEEviT0_T1_)
        /*0224*/ 	.word	0x00000000


	//----- nvinfo : EIATTR_REGCOUNT
	.align		4
.L_129:
        /*0228*/ 	.byte	0x04, 0x2f
        /*022a*/ 	.short	(.L_131 - .L_130)
	.align		4
.L_130:
        /*022c*/ 	.word	index@(_ZN2at6native29vectorized_elementwise_kernelILi2EZZZNS0_44_GLOBAL__N__40a83637_7_Lerp_cu_7dd49032_312918lerp_tensor_kernelERNS_18TensorIteratorBaseEENKUlvE0_clEvENKUlvE2_clEvEUlN3c108BFloat16ES8_S8_E_St5arrayIPcLm4EEEEviT0_T1_)
        /*0230*/ 	.word	0x00000020


	//----- nvinfo : EIATTR_FRAME_SIZE
	.align		4
.L_131:
        /*0234*/ 	.byte	0x04, 0x11
        /*0236*/ 	.short	(.L_133 - .L_132)
	.align		4
.L_132:
        /*0238*/ 	.word	index@(_ZN2at6native29vectorized_elementwise_kernelILi2EZZZNS0_44_GLOBAL__N__40a83637_7_Lerp_cu_7dd49032_312918lerp_tensor_kernelERNS_18TensorIteratorBaseEENKUlvE0_clEvENKUlvE2_clEvEUlN3c108BFloat16ES8_S8_E_St5arrayIPcLm4EEEEviT0_T1_)
        /*023c*/ 	.word	0x00000000


	//----- nvinfo : EIATTR_REGCOUNT
	.align		4
.L_133:
        /*0240*/ 	.byte	0x04, 0x2f
        /*0242*/ 	.short	(.L_135 - .L_134)
	.align		4
.L_134:
        /*0244*/ 	.word	index@(_ZN2at6native27unrolled_elementwise_kernelIZZZNS0_44_GLOBAL__N__40a83637_7_Lerp_cu_7dd49032_312918lerp_tensor_kernelERNS_18TensorIteratorBaseEENKUlvE0_clEvENKUlvE2_clEvEUlN3c108BFloat16ES8_S8_E_St5arrayIPcLm4EELi4E23TrivialOffsetCalculatorILi3EjESD_ILi1EjENS0_6memory15LoadWithoutCastENSG_16StoreWithoutCastEEEviT_T0_T2_T3_T4_T5_)
        /*0248*/ 	.word	0x00000020


	//----- nvinfo : EIATTR_FRAME_SIZE
	.align		4
.L_135:
        /*024c*/ 	.byte	0x04, 0x11
        /*024e*/ 	.short	(.L_137 - .L_136)
	.align		4
.L_136:
        /*0250*/ 	.word	index@(_ZN2at6native27unrolled_elementwise_kernelIZZZNS0_44_GLOBAL__N__40a83637_7_Lerp_cu_7dd49032_312918lerp_tensor_kernelERNS_18TensorIteratorBaseEENKUlvE0_clEvENKUlvE2_clEvEUlN3c108BFloat16ES8_S8_E_St5arrayIPcLm4EELi4E23TrivialOffsetCalculatorILi3EjESD_ILi1EjENS0_6memory15LoadWithoutCastENSG_16StoreWithoutCastEEEviT_T0_T2_T3_T4_T5_)
        /*0254*/ 	.word	0x00000000


	//----- nvinfo : EIATTR_REGCOUNT
	.align		4
.L_137:
        /*0258*/ 	.byte	0x04, 0x2f
        /*025a*/ 	.short	(.L_139 - .L_138)
	.align		4
.L_138:
        /*025c*/ 	.word	index@(_ZN2at6native18elementwise_kernelILi128ELi4EZNS0_22gpu_kernel_impl_nocastIZZZNS0_44_GLOBAL__N__40a83637_7_Lerp_cu_7dd49032_312918lerp_tensor_kernelERNS_18TensorIteratorBaseEENKUlvE0_clEvENKUlvE2_clEvEUlN3c108BFloat16ES9_S9_E_EEvS5_RKT_EUliE_EEviT1_)
        /*0260*/ 	.word	0x00000016


	//----- nvinfo : EIATTR_FRAME_SIZE
	.align		4
.L_139:
        /*0264*/ 	.byte	0x04, 0x11
        /*0266*/ 	.short	(.L_141 - .L_140)
	.align		4
.L_140:
        /*0268*/ 	.word	index@(_ZN2at6native18elementwise_kernelILi128ELi4EZNS0_22gpu_kernel_impl_nocastIZZZNS0_44_GLOBAL__N__40a83637_7_Lerp_cu_7dd49032_312918lerp_tensor_kernelERNS_18TensorIteratorBaseEENKUlvE0_clEvENKUlvE2_clEvEUlN3c108BFloat16ES9_S9_E_EEvS5_RKT_EUliE_EEviT1_)
        /*026c*/ 	.word	0x00000000


	//----- nvinfo : EIATTR_REGCOUNT
	.align		4
.L_141:
        /*0270*/ 	.byte	0x04, 0x2f
        /*0272*/ 	.short	(.L_143 - .L_142)
	.align		4
.L_142:
        /*0274*/ 	.word	index@(_ZN2at6native27unrolled_elementwise_kernelIZZZNS0_44_GLOBAL__N__40a83637_7_Lerp_cu_7dd49032_312918lerp_tensor_kernelERNS_18TensorIteratorBaseEENKUlvE0_clEvENKUlvE2_clEvEUlN3c108BFloat16ES8_S8_E_St5arrayIPcLm4EELi4E23TrivialOffsetCalculatorILi3EjESD_ILi1EjENS0_6memory12LoadWithCastILi3EEENSG_13StoreWithCastILi1EEEEEviT_T0_T2_T3_T4_T5_)
        /*0278*/ 	.word	0x00000020


	//----- nvinfo : EIATTR_FRAME_SIZE
	.align		4
.L_143:
        /*027c*/ 	.byte	0x04, 0x11
        /*027e*/ 	.short	(.L_145 - .L_144)
	.align		4
.L_144:
        /*0280*/ 	.word	index@(_ZN2at6native27unrolled_elementwise_kernelIZZZNS0_44_GLOBAL__N__40a83637_7_Lerp_cu_7dd49032_312918lerp_tensor_kernelERNS_18TensorIteratorBaseEENKUlvE0_clEvENKUlvE2_clEvEUlN3c108BFloat16ES8_S8_E_St5arrayIPcLm4EELi4E23TrivialOffsetCalculatorILi3EjESD_ILi1EjENS0_6memory12LoadWithCastILi3EEENSG_13StoreWithCastILi1EEEEEviT_T0_T2_T3_T4_T5_)
        /*0284*/ 	.word	0x00000000


	//----- nvinfo : EIATTR_REGCOUNT
	.align		4
.L_145:
        /*0288*/ 	.byte	0x04, 0x2f
        /*028a*/ 	.short	(.L_147 - .L_146)
	.align		4
.L_146:
        /*028c*/ 	.word	index@(_ZN2at6native18elementwise_kernelILi128ELi4EZNS0_15gpu_kernel_implIZZZNS0_44_GLOBAL__N__40a83637_7_Lerp_cu_7dd49032_312918lerp_tensor_kernelERNS_18TensorIteratorBaseEENKUlvE0_clEvENKUlvE2_clEvEUlN3c108BFloat16ES9_S9_E_EEvS5_RKT_EUliE_EEviT1_)
        /*0290*/ 	.word	0x0000001b


	//----- nvinfo : EIATTR_FRAME_SIZE
	.align		4
.L_147:
        /*0294*/ 	.byte	0x04, 0x11
        /*0296*/ 	.short	(.L_149 - .L_148)
	.align		4
.L_148:
        /*0298*/ 	.word	index@(_ZN2at6native18elementwise_kernelILi128ELi4EZNS0_15gpu_kernel_implIZZZNS0_44_GLOBAL__N__40a83637_7_Lerp_cu_7dd49032_312918lerp_tensor_kernelERNS_18TensorIteratorBaseEENKUlvE0_clEvENKUlvE2_clEvEUlN3c108BFloat16ES9_S9_E_EEvS5_RKT_EUliE_EEviT1_)
        /*029c*/ 	.word	0x00000000


	//----- nvinfo : EIATTR_REGCOUNT
	.align		4
.L_149:
        /*02a0*/ 	.byte	0x04, 0x2f
        /*02a2*/ 	.short	(.L_151 - .L_150)
	.align		4
.L_150:
        /*02a4*/ 	.word	index@(_ZN2at6native29vectorized_elementwise_kernelILi8EZZZNS0_44_GLOBAL__N__40a83637_7_Lerp_cu_7dd49032_312918lerp_scalar_kernelERNS_18TensorIteratorBaseERKN3c106ScalarEENKUlvE0_clEvENKUlvE_clEvEUlddE_St5arrayIPcLm3EEEEviT0_T1_)
        /*02a8*/ 	.word	0x00000040


	//----- nvinfo : EIATTR_FRAME_SIZE
	.align		4
.L_151:
        /*02ac*/ 	.byte	0x04, 0x11
        /*02ae*/ 	.short	(.L_153 - .L_152)
	.align		4
.L_152:
        /*02b0*/ 	.word	index@(_ZN2at6native29vectorized_elementwise_kernelILi8EZZZNS0_44_GLOBAL__N__40a83637_7_Lerp_cu_7dd49032_312918lerp_scalar_kernelERNS_18TensorIteratorBaseERKN3c106ScalarEENKUlvE0_clEvENKUlvE_clEvEUlddE_St5arrayIPcLm3EEEEviT0_T1_)
        /*02b4*/ 	.word	0x00000000


	//----- nvinfo : EIATTR_REGCOUNT
	.align		4
.L_153:
        /*02b8*/ 	.byte	0x04, 0x2f
        /*02ba*/ 	.short	(.L_155 - .L_154)
	.align		4
.L_154:
        /*02bc*/ 	.word	index@(_ZN2at6native29vectorized_elementwise_kernelILi4EZZZNS0_44_GLOBAL__N__40a83637_7_Lerp_cu_7dd49032_312918lerp_scalar_kernelERNS_18TensorIteratorBaseERKN3c106ScalarEENKUlvE0_clEvENKUlvE_clEvEUlddE_St5arrayIPcLm3EEEEviT0_T1_)
        /*02c0*/ 	.word	0x00000040


	//----- nvinfo : EIATTR_FRAME_SIZE
	.align		4
.L_155:
        /*02c4*/ 	.byte	0x04, 0x11
        /*02c6*/ 	.short	(.L_157 - .L_156)
	.align		4
.L_156:
        /*02c8*/ 	.word	index@(_ZN2at6native29vectorized_elementwise_kernelILi4EZZZNS0_44_GLOBAL__N__40a83637_7_Lerp_cu_7dd49032_312918lerp_scalar_kernelERNS_18TensorIteratorBaseERKN3c106ScalarEENKUlvE0_clEvENKUlvE_clEvEUlddE_St5arrayIPcLm3EEEEviT0_T1_)
        /*02cc*/ 	.word	0x00000000


	//----- nvinfo : EIATTR_REGCOUNT
	.align		4
.L_157:
        /*02d0*/ 	.byte	0x04, 0x2f
        /*02d2*/ 	.short	(.L_159 - .L_158)
	.align		4
.L_158:
        /*02d4*/ 	.word	index@(_ZN2at6native29vectorized_elementwise_kernelILi2EZZZNS0_44_GLOBAL__N__40a83637_7_Lerp_cu_7dd49032_312918lerp_scalar_kernelERNS_18TensorIteratorBaseERKN3c106ScalarEENKUlvE0_clEvENKUlvE_clEvEUlddE_St5arrayIPcLm3EEEEviT0_T1_)
        /*02d8*/ 	.word	0x00000040


	//----- nvinfo : EIATTR_FRAME_SIZE
	.align		4
.L_159:
        /*02dc*/ 	.byte	0x04, 0x11
        /*02de*/ 	.short	(.L_161 - .L_160)
	.align		4
.L_160:
        /*02e0*/ 	.word	index@(_ZN2at6native29vectorized_elementwise_kernelILi2EZZZNS0_44_GLOBAL__N__40a83637_7_Lerp_cu_7dd49032_312918lerp_scalar_kernelERNS_18TensorIteratorBaseERKN3c106ScalarEENKUlvE0_clEvENKUlvE_clEvEUlddE_St5arrayIPcLm3EEEEviT0_T1_)
        /*02e4*/ 	.word	0x00000000


	//----- nvinfo : EIATTR_REGCOUNT
	.align		4
.L_161:
        /*02e8*/ 	.byte	0x04, 0x2f
        /*02ea*/ 	.short	(.L_163 - .L_162)
	.align		4
.L_162:
        /*02ec*/ 	.word	index@(_ZN2at6native27unrolled_elementwise_kernelIZZZNS0_44_GLOBAL__N__40a83637_7_Lerp_cu_7dd49032_312918lerp_scalar_kernelERNS_18TensorIteratorBaseERKN3c106ScalarEENKUlvE0_clEvENKUlvE_clEvEUlddE_St5arrayIPcLm3EELi4E23TrivialOffsetCalculatorILi2EjESF_ILi1EjENS0_6memory15LoadWithoutCastENSI_16StoreWithoutCastEEEviT_T0_T2_T3_T4_T5_)
        /*02f0*/ 	.word	0x00000020


	//----- nvinfo : EIATTR_FRAME_SIZE
	.align		4
.L_163:
        /*02f4*/ 	.byte	0x04, 0x11
        /*02f6*/ 	.short	(.L_165 - .L_164)
	.align		4
.L_164:
        /*02f8*/ 	.word	index@(_ZN2at6native27unrolled_elementwise_kernelIZZZNS0_44_GLOBAL__N__40a83637_7_Lerp_cu_7dd49032_312918lerp_scalar_kernelERNS_18TensorIteratorBaseERKN3c106ScalarEENKUlvE0_clEvENKUlvE_clEvEUlddE_St5arrayIPcLm3EELi4E23TrivialOffsetCalculatorILi2EjESF_ILi1EjENS0_6memory15LoadWithoutCastENSI_16StoreWithoutCastEEEviT_T0_T2_T3_T4_T5_)
        /*02fc*/ 	.word	0x00000000


	//----- nvinfo : EIATTR_REGCOUNT
	.align		4
.L_165:
        /*0300*/ 	.byte	0x04, 0x2f
        /*0302*/ 	.short	(.L_167 - .L_166)
	.align		4
.L_166:
        /*0304*/ 	.word	index@(_ZN2at6native18elementwise_kernelILi128ELi2EZNS0_22gpu_kernel_impl_nocastIZZZNS0_44_GLOBAL__N__40a83637_7_Lerp_cu_7dd49032_312918lerp_scalar_kernelERNS_18TensorIteratorBaseERKN3c106ScalarEENKUlvE0_clEvENKUlvE_clEvEUlddE_EEvS5_RKT_EUliE_EEviT1_)
        /*0308*/ 	.word	0x00000014


	//----- nvinfo : EIATTR_FRAME_SIZE
	.align		4
.L_167:
        /*030c*/ 	.byte	0x04, 0x11
        /*030e*/ 	.short	(.L_169 - .L_168)
	.align		4
.L_168:
        /*0310*/ 	.word	index@(_ZN2at6native18elementwise_kernelILi128ELi2EZNS0_22gpu_kernel_impl_nocastIZZZNS0_44_GLOBAL__N__40a83637_7_Lerp_cu_7dd49032_312918lerp_scalar_kernelERNS_18TensorIteratorBaseERKN3c106ScalarEENKUlvE0_clEvENKUlvE_clEvEUlddE_EEvS5_RKT_EUliE_EEviT1_)
        /*0314*/ 	.word	0x00000000


	//----- nvinfo : EIATTR_REGCOUNT
	.align		4
.L_169:
        /*0318*/ 	.byte	0x04, 0x2f
        /*031a*/ 	.short	(.L_171 - .L_170)
	.align		4
.L_170:
        /*031c*/ 	.word	index@(_ZN2at6native27unrolled_elementwise_kernelIZZZNS0_44_GLOBAL__N__40a83637_7_Lerp_cu_7dd49032_312918lerp_scalar_kernelERNS_18TensorIteratorBaseERKN3c106ScalarEENKUlvE0_clEvENKUlvE_clEvEUlddE_St5arrayIPcLm3EELi4E23TrivialOffsetCalculatorILi2EjESF_ILi1EjENS0_6memory12LoadWithCastILi2EEENSI_13StoreWithCastILi1EEEEEviT_T0_T2_T3_T4_T5_)
        /*0320*/ 	.word	0x00000028


	//----- nvinfo : EIATTR_FRAME_SIZE
	.align		4
.L_171:
        /*0324*/ 	.byte	0x04, 0x11
        /*0326*/ 	.short	(.L_173 - .L_172)
	.align		4
.L_172:
        /*0328*/ 	.word	index@(_ZN2at6native27unrolled_elementwise_kernelIZZZNS0_44_GLOBAL__N__40a83637_7_Lerp_cu_7dd49032_312918lerp_scalar_kernelERNS_18TensorIteratorBaseERKN3c106ScalarEENKUlvE0_clEvENKUlvE_clEvEUlddE_St5arrayIPcLm3EELi4E23TrivialOffsetCalculatorILi2EjESF_ILi1EjENS0_6memory12LoadWithCastILi2EEENSI_13StoreWithCastILi1EEEEEviT_T0_T2_T3_T4_T5_)
        /*032c*/ 	.word	0x00000000


	//----- nvinfo : EIATTR_REGCOUNT
	.align		4
.L_173:
        /*0330*/ 	.byte	0x04, 0x2f
        /*0332*/ 	.short	(.L_175 - .L_174)
	.align		4
.L_174:
        /*0334*/ 	.word	index@(_ZN2at6native18elementwise_kernelILi128ELi4EZNS0_15gpu_kernel_implIZZZNS0_44_GLOBAL__N__40a83637_7_Lerp_cu_7dd49032_312918lerp_scalar_kernelERNS_18TensorIteratorBaseERKN3c106ScalarEENKUlvE0_clEvENKUlvE_clEvEUlddE_EEvS5_RKT_EUliE_EEviT1_)
        /*0338*/ 	.word	0x0000001c


	//----- nvinfo : EIATTR_FRAME_SIZE
	.align		4
.L_175:
        /*033c*/ 	.byte	0x04, 0x11
        /*033e*/ 	.short	(.L_177 - .L_176)
	.align		4
.L_176:
        /*0340*/ 	.word	index@(_ZN2at6native18elementwise_kernelILi128ELi4EZNS0_15gpu_kernel_implIZZZNS0_44_GLOBAL__N__40a83637_7_Lerp_cu_7dd49032_312918lerp_scalar_kernelERNS_18TensorIteratorBaseERKN3c106ScalarEENKUlvE0_clEvENKUlvE_clEvEUlddE_EEvS5_RKT_EUliE_EEviT1_)
        /*0344*/ 	.word	0x00000000


	//----- nvinfo : EIATTR_REGCOUNT
	.align		4
.L_177:
        /*0348*/ 	.byte	0x04, 0x2f
        /*034a*/ 	.short	(.L_179 - .L_178)
	.align		4
.L_178:
        /*034c*/ 	.word	index@(_ZN2at6native29vectorized_elementwise_kernelILi8EZZZNS0_44_GLOBAL__N__40a83637_7_Lerp_cu_7dd49032_312918lerp_scalar_kernelERNS_18TensorIteratorBaseERKN3c106ScalarEENKUlvE0_clEvENKUlvE0_clEvEUlffE_St5arrayIPcLm3EEEEviT0_T1_)
        /*0350*/ 	.word	0x00000028


	//----- nvinfo : EIATTR_FRAME_SIZE
	.align		4
.L_179:
        /*0354*/ 	.byte	0x04, 0x11
        /*0356*/ 	.short	(.L_181 - .L_180)
	.align		4
.L_180:
        /*0358*/ 	.word	index@(_ZN2at6native29vectorized_elementwise_kernelILi8EZZZNS0_44_GLOBAL__N__40a83637_7_Lerp_cu_7dd49032_312918lerp_scalar_kernelERNS_18TensorIteratorBaseERKN3c106ScalarEENKUlvE0_clEvENKUlvE0_clEvEUlffE_St5arrayIPcLm3EEEEviT0_T1_)
        /*035c*/ 	.word	0x00000000


	//----- nvinfo : EIATTR_REGCOUNT
	.align		4
.L_181:
        /*0360*/ 	.byte	0x04, 0x2f
        /*0362*/ 	.short	(.L_183 - .L_182)
	.align		4
.L_182:
        /*0364*/ 	.word	index@(_ZN2at6native29vectorized_elementwise_kernelILi4EZZZNS0_44_GLOBAL__N__40a83637_7_Lerp_cu_7dd49032_312918lerp_scalar_kernelERNS_18TensorIteratorBaseERKN3c106ScalarEENKUlvE0_clEvENKUlvE0_clEvEUlffE_St5arrayIPcLm3EEEEviT0_T1_)
        /*0368*/ 	.word	0x00000028


	//----- nvinfo : EIATTR_FRAME_SIZE
	.align		4
.L_183:
        /*036c*/ 	.byte	0x04, 0x11
        /*036e*/ 	.short	(.L_185 - .L_184)
	.align		4
.L_184:
        /*0370*/ 	.word	index@(_ZN2at6native29vectorized_elementwise_kernelILi4EZZZNS0_44_GLOBAL__N__40a83637_7_Lerp_cu_7dd49032_312918lerp_scalar_kernelERNS_18TensorIteratorBaseERKN3c106ScalarEENKUlvE0_clEvENKUlvE0_clEvEUlffE_St5arrayIPcLm3EEEEviT0_T1_)
        /*0374*/ 	.word	0x00000000


	//----- nvinfo : EIATTR_REGCOUNT
	.align		4
.L_185:
        /*0378*/ 	.byte	0x04, 0x2f
        /*037a*/ 	.short	(.L_187 - .L_186)
	.align		4
.L_186:
        /*037c*/ 	.word	index@(_ZN2at6native29vectorized_elementwise_kernelILi2EZZZNS0_44_GLOBAL__N__40a83637_7_Lerp_cu_7dd49032_312918lerp_scalar_kernelERNS_18TensorIteratorBaseERKN3c106ScalarEENKUlvE0_clEvENKUlvE0_clEvEUlffE_St5arrayIPcLm3EEEEviT0_T1_)
        /*0380*/ 	.word	0x00000028


	//----- nvinfo : EIATTR_FRAME_SIZE
	.align		4
.L_187:
        /*0384*/ 	.byte	0x04, 0x11
        /*0386*/ 	.short	(.L_189 - .L_188)
	.align		4
.L_188:
        /*0388*/ 	.word	index@(_ZN2at6native29vectorized_elementwise_kernelILi2EZZZNS0_44_GLOBAL__N__40a83637_7_Lerp_cu_7dd49032_312918lerp_scalar_kernelERNS_18TensorIteratorBaseERKN3c106ScalarEENKUlvE0_clEvENKUlvE0_clEvEUlffE_St5arrayIPcLm3EEEEviT0_T1_)
        /*038c*/ 	.word	0x00000000


	//----- nvinfo : EIATTR_REGCOUNT
	.align		4
.L_189:
        /*0390*/ 	.byte	0x04, 0x2f
        /*0392*/ 	.short	(.L_191 - .L_190)
	.align		4
.L_190:
        /*0394*/ 	.word	index@(_ZN2at6native27unrolled_elementwise_kernelIZZZNS0_44_GLOBAL__N__40a83637_7_Lerp_cu_7dd49032_312918lerp_scalar_kernelERNS_18TensorIteratorBaseERKN3c106ScalarEENKUlvE0_clEvENKUlvE0_clEvEUlffE_St5arrayIPcLm3EELi4E23TrivialOffsetCalculatorILi2EjESF_ILi1EjENS0_6memory15LoadWithoutCastENSI_16StoreWithoutCastEEEviT_T0_T2_T3_T4_T5_)
        /*0398*/ 	.word	0x0000001e


	//----- nvinfo : EIATTR_FRAME_SIZE
	.align		4
.L_191:
        /*039c*/ 	.byte	0x04, 0x11
        /*039e*/ 	.short	(.L_193 - .L_192)
	.align		4
.L_192:
        /*03a0*/ 	.word	index@(_ZN2at6native27unrolled_elementwise_kernelIZZZNS0_44_GLOBAL__N__40a83637_7_Lerp_cu_7dd49032_312918lerp_scalar_kernelERNS_18TensorIteratorBaseERKN3c106ScalarEENKUlvE0_clEvENKUlvE0_clEvEUlffE_St5arrayIPcLm3EELi4E23TrivialOffsetCalculatorILi2EjESF_ILi1EjENS0_6memory15LoadWithoutCastENSI_16StoreWithoutCastEEEviT_T0_T2_T3_T4_T5_)
        /*03a4*/ 	.word	0x00000000


	//----- nvinfo : EIATTR_REGCOUNT
	.align		4
.L_193:
        /*03a8*/ 	.byte	0x04, 0x2f
        /*03aa*/ 	.short	(.L_195 - .L_194)
	.align		4
.L_194:
        /*03ac*/ 	.word	index@(_ZN2at6native18elementwise_kernelILi128ELi2EZNS0_22gpu_kernel_impl_nocastIZZZNS0_44_GLOBAL__N__40a83637_7_Lerp_cu_7dd49032_312918lerp_scalar_kernelERNS_18TensorIteratorBaseERKN3c106ScalarEENKUlvE0_clEvENKUlvE0_clEvEUlffE_EEvS5_RKT_EUliE_EEviT1_)
        /*03b0*/ 	.word	0x00000012


	//----- nvinfo : EIATTR_FRAME_SIZE
	.align		4
.L_195:
        /*03b4*/ 	.byte	0x04, 0x11
        /*03b6*/ 	.short	(.L_197 - .L_196)
	.align		4
.L_196:
        /*03b8*/ 	.word	index@(_ZN2at6native18elementwise_kernelILi128ELi2EZNS0_22gpu_kernel_impl_nocastIZZZNS0_44_GLOBAL__N__40a83637_7_Lerp_cu_7dd49032_312918lerp_scalar_kernelERNS_18TensorIteratorBaseERKN3c106ScalarEENKUlvE0_clEvENKUlvE0_clEvEUlffE_EEvS5_RKT_EUliE_EEviT1_)
        /*03bc*/ 	.word	0x00000000


	//----- nvinfo : EIATTR_REGCOUNT
	.align		4
.L_197:
        /*03c0*/ 	.byte	0x04, 0x2f
        /*03c2*/ 	.short	(.L_199 - .L_198)
	.align		4
.L_198:
        /*03c4*/ 	.word	index@(_ZN2at6native27unrolled_elementwise_kernelIZZZNS0_44_GLOBAL__N__40a83637_7_Lerp_cu_7dd49032_312918lerp_scalar_kernelERNS_18TensorIteratorBaseERKN3c106ScalarEENKUlvE0_clEvENKUlvE0_clEvEUlffE_St5arrayIPcLm3EELi4E23TrivialOffsetCalculatorILi2EjESF_ILi1EjENS0_6memory12LoadWithCastILi2EEENSI_13StoreWithCastILi1EEEEEviT_T0_T2_T3_T4_T5_)
        /*03c8*/ 	.word	0x00000020


	//----- nvinfo : EIATTR_FRAME_SIZE
	.align		4
.L_199:
        /*03cc*/ 	.byte	0x04, 0x11
        /*03ce*/ 	.short	(.L_201 - .L_200)
	.align		4
.L_200:
        /*03d0*/ 	.word	index@(_ZN2at6native27unrolled_elementwise_kernelIZZZNS0_44_GLOBAL__N__40a83637_7_Lerp_cu_7dd49032_312918lerp_scalar_kernelERNS_18TensorIteratorBaseERKN3c106ScalarEENKUlvE0_clEvENKUlvE0_clEvEUlffE_St5arrayIPcLm3EELi4E23TrivialOffsetCalculatorILi2EjESF_ILi1EjENS0_6memory12LoadWithCastILi2EEENSI_13StoreWithCastILi1EEEEEviT_T0_T2_T3_T4_T5_)
        /*03d4*/ 	.word	0x00000000


	//----- nvinfo : EIATTR_REGCOUNT
	.align		4
.L_201:
        /*03d8*/ 	.byte	0x04, 0x2f
        /*03da*/ 	.short	(.L_203 - .L_202)
	.align		4
.L_202:
        /*03dc*/ 	.word	index@(_ZN2at6native18elementwise_kernelILi128ELi4EZNS0_15gpu_kernel_implIZZZNS0_44_GLOBAL__N__40a83637_7_Lerp_cu_7dd49032_312918lerp_scalar_kernelERNS_18TensorIteratorBaseERKN3c106ScalarEENKUlvE0_clEvENKUlvE0_clEvEUlffE_EEvS5_RKT_EUliE_EEviT1_)
        /*03e0*/ 	.word	0x0000001a


	//----- nvinfo : EIATTR_FRAME_SIZE
	.align		4
.L_203:
        /*03e4*/ 	.byte	0x04, 0x11
        /*03e6*/ 	.short	(.L_205 - .L_204)
	.align		4
.L_204:
        /*03e8*/ 	.word	index@(_ZN2at6native18elementwise_kernelILi128ELi4EZNS0_15gpu_kernel_implIZZZNS0_44_GLOBAL__N__40a83637_7_Lerp_cu_7dd49032_312918lerp_scalar_kernelERNS_18TensorIteratorBaseERKN3c106ScalarEENKUlvE0_clEvENKUlvE0_clEvEUlffE_EEvS5_RKT_EUliE_EEviT1_)
        /*03ec*/ 	.word	0x00000000


	//----- nvinfo : EIATTR_REGCOUNT
	.align		4
.L_205:
        /*03f0*/ 	.byte	0x04, 0x2f
        /*03f2*/ 	.short	(.L_207 - .L_206)
	.align		4
.L_206:
        /*03f4*/ 	.word	index@(_ZN2at6native29vectorized_elementwise_kernelILi8EZZZNS0_44_GLOBAL__N__40a83637_7_Lerp_cu_7dd49032_312918lerp_scalar_kernelERNS_18TensorIteratorBaseERKN3c106ScalarEENKUlvE0_clEvENKUlvE1_clEvEUlNS5_4HalfESB_E_St5arrayIPcLm3EEEEviT0_T1_)
        /*03f8*/ 	.word	0x0000001e


	//----- nvinfo : EIATTR_FRAME_SIZE
	.align		4
.L_207:
        /*03fc*/ 	.byte	0x04, 0x11
        /*03fe*/ 	.short	(.L_209 - .L_208)
	.align		4
.L_208:
        /*0400*/ 	.word	index@(_ZN2at6native29vectorized_elementwise_kernelILi8EZZZNS0_44_GLOBAL__N__40a83637_7_Lerp_cu_7dd49032_312918lerp_scalar_kernelERNS_18TensorIteratorBaseERKN3c106ScalarEENKUlvE0_clEvENKUlvE1_clEvEUlNS5_4HalfESB_E_St5arrayIPcLm3EEEEviT0_T1_)
        /*0404*/ 	.word	0x00000000


	//----- nvinfo : EIATTR_REGCOUNT
	.align		4
.L_209:
        /*0408*/ 	.byte	0x04, 0x2f
        /*040a*/ 	.short	(.L_211 - .L_210)
	.align		4
.L_210:
        /*040c*/ 	.word	index@(_ZN2at6native29vectorized_elementwise_kernelILi4EZZZNS0_44_GLOBAL__N__40a83637_7_Lerp_cu_7dd49032_312918lerp_scalar_kernelERNS_18TensorIteratorBaseERKN3c106ScalarEENKUlvE0_clEvENKUlvE1_clEvEUlNS5_4HalfESB_E_St5arrayIPcLm3EEEEviT0_T1_)
        /*0410*/ 	.word	0x0000001e


	//----- nvinfo : EIATTR_FRAME_SIZE
	.align		4
.L_211:
        /*0414*/ 	.byte	0x04, 0x11
        /*0416*/ 	.short	(.L_213 - .L_212)
	.align		4
.L_212:
        /*0418*/ 	.word	index@(_ZN2at6native29vectorized_elementwise_kernelILi4EZZZNS0_44_GLOBAL__N__40a83637_7_Lerp_cu_7dd49032_312918lerp_scalar_kernelERNS_18TensorIteratorBaseERKN3c106ScalarEENKUlvE0_clEvENKUlvE1_clEvEUlNS5_4HalfESB_E_St5arrayIPcLm3EEEEviT0_T1_)
        /*041c*/ 	.word	0x00000000


	//----- nvinfo : EIATTR_REGCOUNT
	.align		4
.L_213:
        /*0420*/ 	.byte	0x04, 0x2f
        /*0422*/ 	.short	(.L_215 - .L_214)
	.align		4
.L_214:
        /*0424*/ 	.word	index@(_ZN2at6native29vectorized_elementwise_kernelILi2EZZZNS0_44_GLOBAL__N__40a83637_7_Lerp_cu_7dd49032_312918lerp_scalar_kernelERNS_18TensorIteratorBaseERKN3c106ScalarEENKUlvE0_clEvENKUlvE1_clEvEUlNS5_4HalfESB_E_St5arrayIPcLm3EEEEviT0_T1_)
        /*0428*/ 	.word	0x0000001e


	//----- nvinfo : EIATTR_FRAME_SIZE
	.align		4
.L_215:
        /*042c*/ 	.byte	0x04, 0x11
        /*042e*/ 	.short	(.L_217 - .L_216)
	.align		4
.L_216:
        /*0430*/ 	.word	index@(_ZN2at6native29vectorized_elementwise_kernelILi2EZZZNS0_44_GLOBAL__N__40a83637_7_Lerp_cu_7dd49032_312918lerp_scalar_kernelERNS_18TensorIteratorBaseERKN3c106ScalarEENKUlvE0_clEvENKUlvE1_clEvEUlNS5_4HalfESB_E_St5arrayIPcLm3EEEEviT0_T1_)
        /*0434*/ 	.word	0x00000000


	//----- nvinfo : EIATTR_REGCOUNT
	.align		4
.L_217:
        /*0438*/ 	.byte	0x04, 0x2f
        /*043a*/ 	.short	(.L_219 - .L_218)
	.align		4
.L_218:
        /*043c*/ 	.word	index@(_ZN2at6native27unrolled_elementwise_kernelIZZZNS0_44_GLOBAL__N__40a83637_7_Lerp_cu_7dd49032_312918lerp_scalar_kernelERNS_18TensorIteratorBaseERKN3c106ScalarEENKUlvE0_clEvENKUlvE1_clEvEUlNS5_4HalfESB_E_St5arrayIPcLm3EELi4E23TrivialOffsetCalculatorILi2EjESG_ILi1EjENS0_6memory15LoadWithoutCastENSJ_16StoreWithoutCastEEEviT_T0_T2_T3_T4_T5_)
        /*0440*/ 	.word	0x0000001c


	//----- nvinfo : EIATTR_FRAME_SIZE
	.align		4
.L_219:
        /*0444*/ 	.byte	0x04, 0x11
        /*0446*/ 	.short	(.L_221 - .L_220)
	.align		4
.L_220:
        /*0448*/ 	.word	index@(_ZN2at6native27unrolled_elementwise_kernelIZZZNS0_44_GLOBAL__N__40a83637_7_Lerp_cu_7dd49032_312918lerp_scalar_kernelERNS_18TensorIteratorBaseERKN3c106ScalarEENKUlvE0_clEvENKUlvE1_clEvEUlNS5_4HalfESB_E_St5arrayIPcLm3EELi4E23TrivialOffsetCalculatorILi2EjESG_ILi1EjENS0_6memory15LoadWithoutCastENSJ_16StoreWithoutCastEEEviT_T0_T2_T3_T4_T5_)
        /*044c*/ 	.word	0x00000000


	//----- nvinfo : EIATTR_REGCOUNT
	.align		4
.L_221:
        /*0450*/ 	.byte	0x04, 0x2f
        /*0452*/ 	.short	(.L_223 - .L_222)
	.align		4
.L_222:
        /*0454*/ 	.word	index@(_ZN2at6native18elementwise_kernelILi128ELi4EZNS0_22gpu_kernel_impl_nocastIZZZNS0_44_GLOBAL__N__40a83637_7_Lerp_cu_7dd49032_312918lerp_scalar_kernelERNS_18TensorIteratorBaseERKN3c106ScalarEENKUlvE0_clEvENKUlvE1_clEvEUlNS6_4HalfESC_E_EEvS5_RKT_EUliE_EEviT1_)
        /*0458*/ 	.word	0x00000012


	//----- nvinfo : EIATTR_FRAME_SIZE
	.align		4
.L_223:
        /*045c*/ 	.byte	0x04, 0x11
        /*045e*/ 	.short	(.L_225 - .L_224)
	.align		4
.L_224:
        /*0460*/ 	.word	index@(_ZN2at6native18elementwise_kernelILi128ELi4EZNS0_22gpu_kernel_impl_nocastIZZZNS0_44_GLOBAL__N__40a83637_7_Lerp_cu_7dd49032_312918lerp_scalar_kernelERNS_18TensorIteratorBaseERKN3c106ScalarEENKUlvE0_clEvENKUlvE1_clEvEUlNS6_4HalfESC_E_EEvS5_RKT_EUliE_EEviT1_)
        /*0464*/ 	.word	0x00000000


	//----- nvinfo : EIATTR_REGCOUNT
	.align		4
.L_225:
        /*0468*/ 	.byte	0x04, 0x2f
        /*046a*/ 	.short	(.L_227 - .L_226)
	.align		4
.L_226:
        /*046c*/ 	.word	index@(_ZN2at6native27unrolled_elementwise_kernelIZZZNS0_44_GLOBAL__N__40a83637_7_Lerp_cu_7dd49032_312918lerp_scalar_kernelERNS_18TensorIteratorBaseERKN3c106ScalarEENKUlvE0_clEvENKUlvE1_clEvEUlNS5_4HalfESB_E_St5arrayIPcLm3EELi4E23TrivialOffsetCalculatorILi2EjESG_ILi1EjENS0_6memory12LoadWithCastILi2EEENSJ_13StoreWithCastILi1EEEEEviT_T0_T2_T3_T4_T5_)
        /*0470*/ 	.word	0x0000001e


	//----- nvinfo : EIATTR_FRAME_SIZE
	.align		4
.L_227:
        /*0474*/ 	.byte	0x04, 0x11
        /*0476*/ 	.short	(.L_229 - .L_228)
	.align		4
.L_228:
        /*0478*/ 	.word	index@(_ZN2at6native27unrolled_elementwise_kernelIZZZNS0_44_GLOBAL__N__40a83637_7_Lerp_cu_7dd49032_312918lerp_scalar_kernelERNS_18TensorIteratorBaseERKN3c106ScalarEENKUlvE0_clEvENKUlvE1_clEvEUlNS5_4HalfESB_E_St5arrayIPcLm3EELi4E23TrivialOffsetCalculatorILi2EjESG_ILi1EjENS0_6memory12LoadWithCastILi2EEENSJ_13StoreWithCastILi1EEEEEviT_T0_T2_T3_T4_T5_)
        /*047c*/ 	.word	0x00000000


	//----- nvinfo : EIATTR_REGCOUNT
	.align		4
.L_229:
        /*0480*/ 	.byte	0x04, 0x2f
        /*0482*/ 	.short	(.L_231 - .L_230)
	.align		4
.L_230:
        /*0484*/ 	.word	index@(_ZN2at6native18elementwise_kernelILi128ELi4EZNS0_15gpu_kernel_implIZZZNS0_44_GLOBAL__N__40a83637_7_Lerp_cu_7dd49032_312918lerp_scalar_kernelERNS_18TensorIteratorBaseERKN3c106ScalarEENKUlvE0_clEvENKUlvE1_clEvEUlNS6_4HalfESC_E_EEvS5_RKT_EUliE_EEviT1_)
        /*0488*/ 	.word	0x0000001a


	//----- nvinfo : EIATTR_FRAME_SIZE
	.align		4
.L_231:
        /*048c*/ 	.byte	0x04, 0x11
        /*048e*/ 	.short	(.L_233 - .L_232)
	.align		4
.L_232:
        /*0490*/ 	.word	index@(_ZN2at6native18elementwise_kernelILi128ELi4EZNS0_15gpu_kernel_implIZZZNS0_44_GLOBAL__N__40a83637_7_Lerp_cu_7dd49032_312918lerp_scalar_kernelERNS_18TensorIteratorBaseERKN3c106ScalarEENKUlvE0_clEvENKUlvE1_clEvEUlNS6_4HalfESC_E_EEvS5_RKT_EUliE_EEviT1_)
        /*0494*/ 	.word	0x00000000


	//----- nvinfo : EIATTR_REGCOUNT
	.align		4
.L_233:
        /*0498*/ 	.byte	0x04, 0x2f
        /*049a*/ 	.short	(.L_235 - .L_234)
	.align		4
.L_234:
        /*049c*/ 	.word	index@(_ZN2at6native29vectorized_elementwise_kernelILi8EZZZNS0_44_GLOBAL__N__40a83637_7_Lerp_cu_7dd49032_312918lerp_scalar_kernelERNS_18TensorIteratorBaseERKN3c106ScalarEENKUlvE0_clEvENKUlvE2_clEvEUlNS5_8BFloat16ESB_E_St5arrayIPcLm3EEEEviT0_T1_)
        /*04a0*/ 	.word	0x0000001e


	//----- nvinfo : EIATTR_FRAME_SIZE
	.align		4
.L_235:
        /*04a4*/ 	.byte	0x04, 0x11
        /*04a6*/ 	.short	(.L_237 - .L_236)
	.align		4
.L_236:
        /*04a8*/ 	.word	index@(_ZN2at6native29vectorized_elementwise_kernelILi8EZZZNS0_44_GLOBAL__N__40a83637_7_Lerp_cu_7dd49032_312918lerp_scalar_kernelERNS_18TensorIteratorBaseERKN3c106ScalarEENKUlvE0_clEvENKUlvE2_clEvEUlNS5_8BFloat16ESB_E_St5arrayIPcLm3EEEEviT0_T1_)
        /*04ac*/ 	.word	0x00000000


	//----- nvinfo : EIATTR_REGCOUNT
	.align		4
.L_237:
        /*04b0*/ 	.byte	0x04, 0x2f
        /*04b2*/ 	.short	(.L_239 - .L_238)
	.align		4
.L_238:
        /*04b4*/ 	.word	index@(_ZN2at6native29vectorized_elementwise_kernelILi4EZZZNS0_44_GLOBAL__N__40a83637_7_Lerp_cu_7dd49032_312918lerp_scalar_kernelERNS_18TensorIteratorBaseERKN3c106ScalarEENKUlvE0_clEvENKUlvE2_clEvEUlNS5_8BFloat16ESB_E_St5arrayIPcLm3EEEEviT0_T1_)
        /*04b8*/ 	.word	0x0000001f


	//----- nvinfo : EIATTR_FRAME_SIZE
	.align		4
.L_239:
        /*04bc*/ 	.byte	0x04, 0x11
        /*04be*/ 	.short	(.L_241 - .L_240)
	.align		4
.L_240:
        /*04c0*/ 	.word	index@(_ZN2at6native29vectorized_elementwise_kernelILi4EZZZNS0_44_GLOBAL__N__40a83637_7_Lerp_cu_7dd49032_312918lerp_scalar_kernelERNS_18TensorIteratorBaseERKN3c106ScalarEENKUlvE0_clEvENKUlvE2_clEvEUlNS5_8BFloat16ESB_E_St5arrayIPcLm3EEEEviT0_T1_)
        /*04c4*/ 	.word	0x00000000


	//----- nvinfo : EIATTR_REGCOUNT
	.align		4
.L_241:
        /*04c8*/ 	.byte	0x04, 0x2f
        /*04ca*/ 	.short	(.L_243 - .L_242)
	.align		4
.L_242:
        /*04cc*/ 	.word	index@(_ZN2at6native29vectorized_elementwise_kernelILi2EZZZNS0_44_GLOBAL__N__40a83637_7_Lerp_cu_7dd49032_312918lerp_scalar_kernelERNS_18TensorIteratorBaseERKN3c106ScalarEENKUlvE0_clEvENKUlvE2_clEvEUlNS5_8BFloat16ESB_E_St5arrayIPcLm3EEEEviT0_T1_)
        /*04d0*/ 	.word	0x0000001e


	//----- nvinfo : EIATTR_FRAME_SIZE
	.align		4
.L_243:
        /*04d4*/ 	.byte	0x04, 0x11
        /*04d6*/ 	.short	(.L_245 - .L_244)
	.align		4
.L_244:
        /*04d8*/ 	.word	index@(_ZN2at6native29vectorized_elementwise_kernelILi2EZZZNS0_44_GLOBAL__N__40a83637_7_Lerp_cu_7dd49032_312918lerp_scalar_kernelERNS_18TensorIteratorBaseERKN3c106ScalarEENKUlvE0_clEvENKUlvE2_clEvEUlNS5_8BFloat16ESB_E_St5arrayIPcLm3EEEEviT0_T1_)
        /*04dc*/ 	.word	0x00000000


	//----- nvinfo : EIATTR_REGCOUNT
	.align		4
.L_245:
        /*04e0*/ 	.byte	0x04, 0x2f
        /*04e2*/ 	.short	(.L_247 - .L_246)
	.align		4
.L_246:
        /*04e4*/ 	.word	index@(_ZN2at6native27unrolled_elementwise_kernelIZZZNS0_44_GLOBAL__N__40a83637_7_Lerp_cu_7dd49032_312918lerp_scalar_kernelERNS_18TensorIteratorBaseERKN3c106ScalarEENKUlvE0_clEvENKUlvE2_clEvEUlNS5_8BFloat16ESB_E_St5arrayIPcLm3EELi4E23TrivialOffsetCalculatorILi2EjESG_ILi1EjENS0_6memory15LoadWithoutCastENSJ_16StoreWithoutCastEEEviT_T0_T2_T3_T4_T5_)
        /*04e8*/ 	.word	0x0000001c


	//----- nvinfo : EIATTR_FRAME_SIZE
	.align		4
.L_247:
        /*04ec*/ 	.byte	0x04, 0x11
        /*04ee*/ 	.short	(.L_249 - .L_248)
	.align		4
.L_248:
        /*04f0*/ 	.word	index@(_ZN2at6native27unrolled_elementwise_kernelIZZZNS0_44_GLOBAL__N__40a83637_7_Lerp_cu_7dd49032_312918lerp_scalar_kernelERNS_18TensorIteratorBaseERKN3c106ScalarEENKUlvE0_clEvENKUlvE2_clEvEUlNS5_8BFloat16ESB_E_St5arrayIPcLm3EELi4E23TrivialOffsetCalculatorILi2EjESG_ILi1EjENS0_6memory15LoadWithoutCastENSJ_16StoreWithoutCastEEEviT_T0_T2_T3_T4_T5_)
        /*04f4*/ 	.word	0x00000000


	//----- nvinfo : EIATTR_REGCOUNT
	.align		4
.L_249:
        /*04f8*/ 	.byte	0x04, 0x2f
        /*04fa*/ 	.short	(.L_251 - .L_250)
	.align		4
.L_250:
        /*04fc*/ 	.word	index@(_ZN2at6native18elementwise_kernelILi128ELi4EZNS0_22gpu_kernel_impl_nocastIZZZNS0_44_GLOBAL__N__40a83637_7_Lerp_cu_7dd49032_312918lerp_scalar_kernelERNS_18TensorIteratorBaseERKN3c106ScalarEENKUlvE0_clEvENKUlvE2_clEvEUlNS6_8BFloat16ESC_E_EEvS5_RKT_EUliE_EEviT1_)
        /*0500*/ 	.word	0x00000012


	//----- nvinfo : EIATTR_FRAME_SIZE
	.align		4
.L_251:
        /*0504*/ 	.byte	0x04, 0x11
        /*0506*/ 	.short	(.L_253 - .L_252)
	.align		4
.L_252:
        /*0508*/ 	.word	index@(_ZN2at6native18elementwise_kernelILi128ELi4EZNS0_22gpu_kernel_impl_nocastIZZZNS0_44_GLOBAL__N__40a83637_7_Lerp_cu_7dd49032_312918lerp_scalar_kernelERNS_18TensorIteratorBaseERKN3c106ScalarEENKUlvE0_clEvENKUlvE2_clEvEUlNS6_8BFloat16ESC_E_EEvS5_RKT_EUliE_EEviT1_)
        /*050c*/ 	.word	0x00000000


	//----- nvinfo : EIATTR_REGCOUNT
	.align		4
.L_253:
        /*0510*/ 	.byte	0x04, 0x2f
        /*0512*/ 	.short	(.L_255 - .L_254)
	.align		4
.L_254:
        /*0514*/ 	.word	index@(_ZN2at6native27unrolled_elementwise_kernelIZZZNS0_44_GLOBAL__N__40a83637_7_Lerp_cu_7dd49032_312918lerp_scalar_kernelERNS_18TensorIteratorBaseERKN3c106ScalarEENKUlvE0_clEvENKUlvE2_clEvEUlNS5_8BFloat16ESB_E_St5arrayIPcLm3EELi4E23TrivialOffsetCalculatorILi2EjESG_ILi1EjENS0_6memory12LoadWithCastILi2EEENSJ_13StoreWithCastILi1EEEEEviT_T0_T2_T3_T4_T5_)
        /*0518*/ 	.word	0x0000001e


	//----- nvinfo : EIATTR_FRAME_SIZE
	.align		4
.L_255:
        /*051c*/ 	.byte	0x04, 0x11
        /*051e*/ 	.short	(.L_257 - .L_256)
	.align		4
.L_256:
        /*0520*/ 	.word	index@(_ZN2at6native27unrolled_elementwise_kernelIZZZNS0_44_GLOBAL__N__40a83637_7_Lerp_cu_7dd49032_312918lerp_scalar_kernelERNS_18TensorIteratorBaseERKN3c106ScalarEENKUlvE0_clEvENKUlvE2_clEvEUlNS5_8BFloat16ESB_E_St5arrayIPcLm3EELi4E23TrivialOffsetCalculatorILi2EjESG_ILi1EjENS0_6memory12LoadWithCastILi2EEENSJ_13StoreWithCastILi1EEEEEviT_T0_T2_T3_T4_T5_)
        /*0524*/ 	.word	0x00000000


	//----- nvinfo : EIATTR_REGCOUNT
	.align		4
.L_257:
        /*0528*/ 	.byte	0x04, 0x2f
        /*052a*/ 	.short	(.L_259 - .L_258)
	.align		4
.L_258:
        /*052c*/ 	.word	index@(_ZN2at6native18elementwise_kernelILi128ELi4EZNS0_15gpu_kernel_implIZZZNS0_44_GLOBAL__N__40a83637_7_Lerp_cu_7dd49032_312918lerp_scalar_kernelERNS_18TensorIteratorBaseERKN3c106ScalarEENKUlvE0_clEvENKUlvE2_clEvEUlNS6_8BFloat16ESC_E_EEvS5_RKT_EUliE_EEviT1_)
        /*0530*/ 	.word	0x0000001a


	//----- nvinfo : EIATTR_FRAME_SIZE
	.align		4
.L_259:
        /*0534*/ 	.byte	0x04, 0x11
        /*0536*/ 	.short	(.L_261 - .L_260)
	.align		4
.L_260:
        /*0538*/ 	.word	index@(_ZN2at6native18elementwise_kernelILi128ELi4EZNS0_15gpu_kernel_implIZZZNS0_44_GLOBAL__N__40a83637_7_Lerp_cu_7dd49032_312918lerp_scalar_kernelERNS_18TensorIteratorBaseERKN3c106ScalarEENKUlvE0_clEvENKUlvE2_clEvEUlNS6_8BFloat16ESC_E_EEvS5_RKT_EUliE_EEviT1_)
        /*053c*/ 	.word	0x00000000


	//----- nvinfo : EIATTR_MIN_STACK_SIZE
	.align		4
.L_261:
        /*0540*/ 	.byte	0x04, 0x12
        /*0542*/ 	.short	(.L_263 - .L_262)
	.align		4
.L_262:
        /*0544*/ 	.word	index@(_ZN2at6native18elementwise_kernelILi128ELi4EZNS0_15gpu_kernel_implIZZZNS0_44_GLOBAL__N__40a83637_7_Lerp_cu_7dd49032_312918lerp_scalar_kernelERNS_18TensorIteratorBaseERKN3c106ScalarEENKUlvE0_clEvENKUlvE2_clEvEUlNS6_8BFloat16ESC_E_EEvS5_RKT_EUliE_EEviT1_)
        /*0548*/ 	.word	0x00000000


	//----- nvinfo : EIATTR_MIN_STACK_SIZE
	.align		4
.L_263:
        /*054c*/ 	.byte	0x04, 0x12
        /*054e*/ 	.short	(.L_265 - .L_264)
	.align		4
.L_264:
        /*0550*/ 	.word	index@(_ZN2at6native27unrolled_elementwise_kernelIZZZNS0_44_GLOBAL__N__40a83637_7_Lerp_cu_7dd49032_312918lerp_scalar_kernelERNS_18TensorIteratorBaseERKN3c106ScalarEENKUlvE0_clEvENKUlvE2_clEvEUlNS5_8BFloat16ESB_E_St5arrayIPcLm3EELi4E23TrivialOffsetCalculatorILi2EjESG_ILi1EjENS0_6memory12LoadWithCastILi2EEENSJ_13StoreWithCastILi1EEEEEviT_T0_T2_T3_T4_T5_)
        /*0554*/ 	.word	0x00000000


	//----- nvinfo : EIATTR_MIN_STACK_SIZE
	.align		4
.L_265:
        /*0558*/ 	.byte	0x04, 0x12
        /*055a*/ 	.short	(.L_267 - .L_266)
	.align		4
.L_266:
        /*055c*/ 	.word	index@(_ZN2at6native18elementwise_kernelILi128ELi4EZNS0_22gpu_kernel_impl_nocastIZZZNS0_44_GLOBAL__N__40a83637_7_Lerp_cu_7dd49032_312918lerp_scalar_kernelERNS_18TensorIteratorBaseERKN3c106ScalarEENKUlvE0_clEvENKUlvE2_clEvEUlNS6_8BFloat16ESC_E_EEvS5_RKT_EUliE_EEviT1_)
        /*0560*/ 	.word	0x00000000


	//----- nvinfo : EIATTR_MIN_STACK_SIZE
	.align		4
.L_267:
        /*0564*/ 	.byte	0x04, 0x12
        /*0566*/ 	.short	(.L_269 - .L_268)
	.align		4
.L_268:
        /*0568*/ 	.word	index@(_ZN2at6native27unrolled_elementwise_kernelIZZZNS0_44_GLOBAL__N__40a83637_7_Lerp_cu_7dd49032_312918lerp_scalar_kernelERNS_18TensorIteratorBaseERKN3c106ScalarEENKUlvE0_clEvENKUlvE2_clEvEUlNS5_8BFloat16ESB_E_St5arrayIPcLm3EELi4E23TrivialOffsetCalculatorILi2EjESG_ILi1EjENS0_6memory15LoadWithoutCastENSJ_16StoreWithoutCastEEEviT_T0_T2_T3_T4_T5_)
        /*056c*/ 	.word	0x00000000


	//----- nvinfo : EIATTR_MIN_STACK_SIZE
	.align		4
.L_269:
        /*0570*/ 	.byte	0x04, 0x12
        /*0572*/ 	.short	(.L_271 - .L_270)
	.align		4
.L_270:
        /*0574*/ 	.word	index@(_ZN2at6native29vectorized_elementwise_kernelILi2EZZZNS0_44_GLOBAL__N__40a83637_7_Lerp_cu_7dd49032_312918lerp_scalar_kernelERNS_18TensorIteratorBaseERKN3c106ScalarEENKUlvE0_clEvENKUlvE2_clEvEUlNS5_8BFloat16ESB_E_St5arrayIPcLm3EEEEviT0_T1_)
        /*0578*/ 	.word	0x00000000


	//----- nvinfo : EIATTR_MIN_STACK_SIZE
	.align		4
.L_271:
        /*057c*/ 	.byte	0x04, 0x12
        /*057e*/ 	.short	(.L_273 - .L_272)
	.align		4
.L_272:
        /*0580*/ 	.word	index@(_ZN2at6native29vectorized_elementwise_kernelILi4EZZZNS0_44_GLOBAL__N__40a83637_7_Lerp_cu_7dd49032_312918lerp_scalar_kernelERNS_18TensorIteratorBaseERKN3c106ScalarEENKUlvE0_clEvENKUlvE2_clEvEUlNS5_8BFloat16ESB_E_St5arrayIPcLm3EEEEviT0_T1_)
        /*0584*/ 	.word	0x00000000


	//----- nvinfo : EIATTR_MIN_STACK_SIZE
	.align		4
.L_273:
        /*0588*/ 	.byte	0x04, 0x12
        /*058a*/ 	.short	(.L_275 - .L_274)
	.align		4
.L_274:
        /*058c*/ 	.word	index@(_ZN2at6native29vectorized_elementwise_kernelILi8EZZZNS0_44_GLOBAL__N__40a83637_7_Lerp_cu_7dd49032_312918lerp_scalar_kernelERNS_18TensorIteratorBaseERKN3c106ScalarEENKUlvE0_clEvENKUlvE2_clEvEUlNS5_8BFloat16ESB_E_St5arrayIPcLm3EEEEviT0_T1_)
        /*0590*/ 	.word	0x00000000


	//----- nvinfo : EIATTR_MIN_STACK_SIZE
	.align		4
.L_275:
        /*0594*/ 	.byte	0x04, 0x12
        /*0596*/ 	.short	(.L_277 - .L_276)
	.align		4
.L_276:
        /*0598*/ 	.word	index@(_ZN2at6native18elementwise_kernelILi128ELi4EZNS0_15gpu_kernel_implIZZZNS0_44_GLOBAL__N__40a83637_7_Lerp_cu_7dd49032_312918lerp_scalar_kernelERNS_18TensorIteratorBaseERKN3c106ScalarEENKUlvE0_clEvENKUlvE1_clEvEUlNS6_4HalfESC_E_EEvS5_RKT_EUliE_EEviT1_)
        /*059c*/ 	.word	0x00000000


	//----- nvinfo : EIATTR_MIN_STACK_SIZE
	.align		4
.L_277:
        /*05a0*/ 	.byte	0x04, 0x12
        /*05a2*/ 	.short	(.L_279 - .L_278)
	.align		4
.L_278:
        /*05a4*/ 	.word	index@(_ZN2at6native27unrolled_elementwise_kernelIZZZNS0_44_GLOBAL__N__40a83637_7_Lerp_cu_7dd49032_312918lerp_scalar_kernelERNS_18TensorIteratorBaseERKN3c106ScalarEENKUlvE0_clEvENKUlvE1_clEvEUlNS5_4HalfESB_E_St5arrayIPcLm3EELi4E23TrivialOffsetCalculatorILi2EjESG_ILi1EjENS0_6memory12LoadWithCastILi2EEENSJ_13StoreWithCastILi1EEEEEviT_T0_T2_T3_T4_T5_)
        /*05a8*/ 	.word	0x00000000


	//----- nvinfo : EIATTR_MIN_STACK_SIZE
	.align		4
.L_279:
        /*05ac*/ 	.byte	0x04, 0x12
        /*05ae*/ 	.short	(.L_281 - .L_280)
	.align		4
.L_280:
        /*05b0*/ 	.word	index@(_ZN2at6native18elementwise_kernelILi128ELi4EZNS0_22gpu_kernel_impl_nocastIZZZNS0_44_GLOBAL__N__40a83637_7_Lerp_cu_7dd49032_312918lerp_scalar_kernelERNS_18TensorIteratorBaseERKN3c106ScalarEENKUlvE0_clEvENKUlvE1_clEvEUlNS6_4HalfESC_E_EEvS5_RKT_EUliE_EEviT1_)
        /*05b4*/ 	.word	0x00000000


	//----- nvinfo : EIATTR_MIN_STACK_SIZE
	.align		4
.L_281:
        /*05b8*/ 	.byte	0x04, 0x12
        /*05ba*/ 	.short	(.L_283 - .L_282)
	.align		4
.L_282:
        /*05bc*/ 	.word	index@(_ZN2at6native27unrolled_elementwise_kernelIZZZNS0_44_GLOBAL__N__40a83637_7_Lerp_cu_7dd49032_312918lerp_scalar_kernelERNS_18TensorIteratorBaseERKN3c106ScalarEENKUlvE0_clEvENKUlvE1_clEvEUlNS5_4HalfESB_E_St5arrayIPcLm3EELi4E23TrivialOffsetCalculatorILi2EjESG_ILi1EjENS0_6memory15LoadWithoutCastENSJ_16StoreWithoutCastEEEviT_T0_T2_T3_T4_T5_)
        /*05c0*/ 	.word	0x00000000


	//----- nvinfo : EIATTR_MIN_STACK_SIZE
	.align		4
.L_283:
        /*05c4*/ 	.byte	0x04, 0x12
        /*05c6*/ 	.short	(.L_285 - .L_284)
	.align		4
.L_284:
        /*05c8*/ 	.word	index@(_ZN2at6native29vectorized_elementwise_kernelILi2EZZZNS0_44_GLOBAL__N__40a83637_7_Lerp_cu_7dd49032_312918lerp_scalar_kernelERNS_18TensorIteratorBaseERKN3c106ScalarEENKUlvE0_clEvENKUlvE1_clEvEUlNS5_4HalfESB_E_St5arrayIPcLm3EEEEviT0_T1_)
        /*05cc*/ 	.word	0x00000000


	//----- nvinfo : EIATTR_MIN_STACK_SIZE
	.align		4
.L_285:
        /*05d0*/ 	.byte	0x04, 0x12
        /*05d2*/ 	.short	(.L_287 - .L_286)
	.align		4
.L_286:
        /*05d4*/ 	.word	index@(_ZN2at6native29vectorized_elementwise_kernelILi4EZZZNS0_44_GLOBAL__N__40a83637_7_Lerp_cu_7dd49032_312918lerp_scalar_kernelERNS_18TensorIteratorBaseERKN3c106ScalarEENKUlvE0_clEvENKUlvE1_clEvEUlNS5_4HalfESB_E_St5arrayIPcLm3EEEEviT0_T1_)
        /*05d8*/ 	.word	0x00000000


	//----- nvinfo : EIATTR_MIN_STACK_SIZE
	.align		4
.L_287:
        /*05dc*/ 	.byte	0x04, 0x12
        /*05de*/ 	.short	(.L_289 - .L_288)
	.align		4
.L_288:
        /*05e0*/ 	.word	index@(_ZN2at6native29vectorized_elementwise_kernelILi8EZZZNS0_44_GLOBAL__N__40a83637_7_Lerp_cu_7dd49032_312918lerp_scalar_kernelERNS_18TensorIteratorBaseERKN3c106ScalarEENKUlvE0_clEvENKUlvE1_clEvEUlNS5_4HalfESB_E_St5arrayIPcLm3EEEEviT0_T1_)
        /*05e4*/ 	.word	0x00000000


	//----- nvinfo : EIATTR_MIN_STACK_SIZE
	.align		4
.L_289:
        /*05e8*/ 	.byte	0x04, 0x12
        /*05ea*/ 	.short	(.L_291 - .L_290)
	.align		4
.L_290:
        /*05ec*/ 	.word	index@(_ZN2at6native18elementwise_kernelILi128ELi4EZNS0_15gpu_kernel_implIZZZNS0_44_GLOBAL__N__40a83637_7_Lerp_cu_7dd49032_312918lerp_scalar_kernelERNS_18TensorIteratorBaseERKN3c106ScalarEENKUlvE0_clEvENKUlvE0_clEvEUlffE_EEvS5_RKT_EUliE_EEviT1_)
        /*05f0*/ 	.word	0x00000000


	//----- nvinfo : EIATTR_MIN_STACK_SIZE
	.align		4
.L_291:
        /*05f4*/ 	.byte	0x04, 0x12
        /*05f6*/ 	.short	(.L_293 - .L_292)
	.align		4
.L_292:
        /*05f8*/ 	.word	index@(_ZN2at6native27unrolled_elementwise_kernelIZZZNS0_44_GLOBAL__N__40a83637_7_Lerp_cu_7dd49032_312918lerp_scalar_kernelERNS_18TensorIteratorBaseERKN3c106ScalarEENKUlvE0_clEvENKUlvE0_clEvEUlffE_St5arrayIPcLm3EELi4E23TrivialOffsetCalculatorILi2EjESF_ILi1EjENS0_6memory12LoadWithCastILi2EEENSI_13StoreWithCastILi1EEEEEviT_T0_T2_T3_T4_T5_)
        /*05fc*/ 	.word	0x00000000


	//----- nvinfo : EIATTR_MIN_STACK_SIZE
	.align		4
.L_293:
        /*0600*/ 	.byte	0x04, 0x12
        /*0602*/ 	.short	(.L_295 - .L_294)
	.align		4
.L_294:
        /*0604*/ 	.word	index@(_ZN2at6native18elementwise_kernelILi128ELi2EZNS0_22gpu_kernel_impl_nocastIZZZNS0_44_GLOBAL__N__40a83637_7_Lerp_cu_7dd49032_312918lerp_scalar_kernelERNS_18TensorIteratorBaseERKN3c106ScalarEENKUlvE0_clEvENKUlvE0_clEvEUlffE_EEvS5_RKT_EUliE_EEviT1_)
        /*0608*/ 	.word	0x00000000


	//----- nvinfo : EIATTR_MIN_STACK_SIZE
	.align		4
.L_295:
        /*060c*/ 	.byte	0x04, 0x12
        /*060e*/ 	.short	(.L_297 - .L_296)
	.align		4
.L_296:
        /*0610*/ 	.word	index@(_ZN2at6native27unrolled_elementwise_kernelIZZZNS0_44_GLOBAL__N__40a83637_7_Lerp_cu_7dd49032_312918lerp_scalar_kernelERNS_18TensorIteratorBaseERKN3c106ScalarEENKUlvE0_clEvENKUlvE0_clEvEUlffE_St5arrayIPcLm3EELi4E23TrivialOffsetCalculatorILi2EjESF_ILi1EjENS0_6memory15LoadWithoutCastENSI_16StoreWithoutCastEEEviT_T0_T2_T3_T4_T5_)
        /*0614*/ 	.word	0x00000000


	//----- nvinfo : EIATTR_MIN_STACK_SIZE
	.align		4
.L_297:
        /*0618*/ 	.byte	0x04, 0x12
        /*061a*/ 	.short	(.L_299 - .L_298)
	.align		4
.L_298:
        /*061c*/ 	.word	index@(_ZN2at6native29vectorized_elementwise_kernelILi2EZZZNS0_44_GLOBAL__N__40a83637_7_Lerp_cu_7dd49032_312918lerp_scalar_kernelERNS_18TensorIteratorBaseERKN3c106ScalarEENKUlvE0_clEvENKUlvE0_clEvEUlffE_St5arrayIPcLm3EEEEviT0_T1_)
        /*0620*/ 	.word	0x00000000


	//----- nvinfo : EIATTR_MIN_STACK_SIZE
	.align		4
.L_299:
        /*0624*/ 	.byte	0x04, 0x12
        /*0626*/ 	.short	(.L_301 - .L_300)
	.align		4
.L_300:
        /*0628*/ 	.word	index@(_ZN2at6native29vectorized_elementwise_kernelILi4EZZZNS0_44_GLOBAL__N__40a83637_7_Lerp_cu_7dd49032_312918lerp_scalar_kernelERNS_18TensorIteratorBaseERKN3c106ScalarEENKUlvE0_clEvENKUlvE0_clEvEUlffE_St5arrayIPcLm3EEEEviT0_T1_)
        /*062c*/ 	.word	0x00000000


	//----- nvinfo : EIATTR_MIN_STACK_SIZE
	.align		4
.L_301:
        /*0630*/ 	.byte	0x04, 0x12
        /*0632*/ 	.short	(.L_303 - .L_302)
	.align		4
.L_302:
        /*0634*/ 	.word	index@(_ZN2at6native29vectorized_elementwise_kernelILi8EZZZNS0_44_GLOBAL__N__40a83637_7_Lerp_cu_7dd49032_312918lerp_scalar_kernelERNS_18TensorIteratorBaseERKN3c106ScalarEENKUlvE0_clEvENKUlvE0_clEvEUlffE_St5arrayIPcLm3EEEEviT0_T1_)
        /*0638*/ 	.word	0x00000000


	//----- nvinfo : EIATTR_MIN_STACK_SIZE
	.align		4
.L_303:
        /*063c*/ 	.byte	0x04, 0x12
        /*063e*/ 	.short	(.L_305 - .L_304)
	.align		4
.L_304:
        /*0640*/ 	.word	index@(_ZN2at6native18elementwise_kernelILi128ELi4EZNS0_15gpu_kernel_implIZZZNS0_44_GLOBAL__N__40a83637_7_Lerp_cu_7dd49032_312918lerp_scalar_kernelERNS_18TensorIteratorBaseERKN3c106ScalarEENKUlvE0_clEvENKUlvE_clEvEUlddE_EEvS5_RKT_EUliE_EEviT1_)
        /*0644*/ 	.word	0x00000000


	//----- nvinfo : EIATTR_MIN_STACK_SIZE
	.align		4
.L_305:
        /*0648*/ 	.byte	0x04, 0x12
        /*064a*/ 	.short	(.L_307 - .L_306)
	.align		4
.L_306:
        /*064c*/ 	.word	index@(_ZN2at6native27unrolled_elementwise_kernelIZZZNS0_44_GLOBAL__N__40a83637_7_Lerp_cu_7dd49032_312918lerp_scalar_kernelERNS_18TensorIteratorBaseERKN3c106ScalarEENKUlvE0_clEvENKUlvE_clEvEUlddE_St5arrayIPcLm3EELi4E23TrivialOffsetCalculatorILi2EjESF_ILi1EjENS0_6memory12LoadWithCastILi2EEENSI_13StoreWithCastILi1EEEEEviT_T0_T2_T3_T4_T5_)
        /*0650*/ 	.word	0x00000000


	//----- nvinfo : EIATTR_MIN_STACK_SIZE
	.align		4
.L_307:
        /*0654*/ 	.byte	0x04, 0x12
        /*0656*/ 	.short	(.L_309 - .L_308)
	.align		4
.L_308:
        /*0658*/ 	.word	index@(_ZN2at6native18elementwise_kernelILi128ELi2EZNS0_22gpu_kernel_impl_nocastIZZZNS0_44_GLOBAL__N__40a83637_7_Lerp_cu_7dd49032_312918lerp_scalar_kernelERNS_18TensorIteratorBaseERKN3c106ScalarEENKUlvE0_clEvENKUlvE_clEvEUlddE_EEvS5_RKT_EUliE_EEviT1_)
        /*065c*/ 	.word	0x00000000


	//----- nvinfo : EIATTR_MIN_STACK_SIZE
	.align		4
.L_309:
        /*0660*/ 	.byte	0x04, 0x12
        /*0662*/ 	.short	(.L_311 - .L_310)
	.align		4
.L_310:
        /*0664*/ 	.word	index@(_ZN2at6native27unrolled_elementwise_kernelIZZZNS0_44_GLOBAL__N__40a83637_7_Lerp_cu_7dd49032_312918lerp_scalar_kernelERNS_18TensorIteratorBaseERKN3c106ScalarEENKUlvE0_clEvENKUlvE_clEvEUlddE_St5arrayIPcLm3EELi4E23TrivialOffsetCalculatorILi2EjESF_ILi1EjENS0_6memory15LoadWithoutCastENSI_16StoreWithoutCastEEEviT_T0_T2_T3_T4_T5_)
        /*0668*/ 	.word	0x00000000


	//----- nvinfo : EIATTR_MIN_STACK_SIZE
	.align		4
.L_311:
        /*066c*/ 	.byte	0x04, 0x12
        /*066e*/ 	.short	(.L_313 - .L_312)
	.align		4
.L_312:
        /*0670*/ 	.word	index@(_ZN2at6native29vectorized_elementwise_kernelILi2EZZZNS0_44_GLOBAL__N__40a83637_7_Lerp_cu_7dd49032_312918lerp_scalar_kernelERNS_18TensorIteratorBaseERKN3c106ScalarEENKUlvE0_clEvENKUlvE_clEvEUlddE_St5arrayIPcLm3EEEEviT0_T1_)
        /*0674*/ 	.word	0x00000000


	//----- nvinfo : EIATTR_MIN_STACK_SIZE
	.align		4
.L_313:
        /*0678*/ 	.byte	0x04, 0x12
        /*067a*/ 	.short	(.L_315 - .L_314)
	.align		4
.L_314:
        /*067c*/ 	.word	index@(_ZN2at6native29vectorized_elementwise_kernelILi4EZZZNS0_44_GLOBAL__N__40a83637_7_Lerp_cu_7dd49032_312918lerp_scalar_kernelERNS_18TensorIteratorBaseERKN3c106ScalarEENKUlvE0_clEvENKUlvE_clEvEUlddE_St5arrayIPcLm3EEEEviT0_T1_)
        /*0680*/ 	.word	0x00000000


	//----- nvinfo : EIATTR_MIN_STACK_SIZE
	.align		4
.L_315:
        /*0684*/ 	.byte	0x04, 0x12
        /*0686*/ 	.short	(.L_317 - .L_316)
	.align		4
.L_316:
        /*0688*/ 	.word	index@(_ZN2at6native29vectorized_elementwise_kernelILi8EZZZNS0_44_GLOBAL__N__40a83637_7_Lerp_cu_7dd49032_312918lerp_scalar_kernelERNS_18TensorIteratorBaseERKN3c106ScalarEENKUlvE0_clEvENKUlvE_clEvEUlddE_St5arrayIPcLm3EEEEviT0_T1_)
        /*068c*/ 	.word	0x00000000


	//----- nvinfo : EIATTR_MIN_STACK_SIZE
	.align		4
.L_317:
        /*0690*/ 	.byte	0x04, 0x12
        /*0692*/ 	.short	(.L_319 - .L_318)
	.align		4
.L_318:
        /*0694*/ 	.word	index@(_ZN2at6native18elementwise_kernelILi128ELi4EZNS0_15gpu_kernel_implIZZZNS0_44_GLOBAL__N__40a83637_7_Lerp_cu_7dd49032_312918lerp_tensor_kernelERNS_18TensorIteratorBaseEENKUlvE0_clEvENKUlvE2_clEvEUlN3c108BFloat16ES9_S9_E_EEvS5_RKT_EUliE_EEviT1_)
        /*0698*/ 	.word	0x00000000


	//----- nvinfo : EIATTR_MIN_STACK_SIZE
	.align		4
.L_319:
        /*069c*/ 	.byte	0x04, 0x12
        /*069e*/ 	.short	(.L_321 - .L_320)
	.align		4
.L_320:
        /*06a0*/ 	.word	index@(_ZN2at6native27unrolled_elementwise_kernelIZZZNS0_44_GLOBAL__N__40a83637_7_Lerp_cu_7dd49032_312918lerp_tensor_kernelERNS_18TensorIteratorBaseEENKUlvE0_clEvENKUlvE2_clEvEUlN3c108BFloat16ES8_S8_E_St5arrayIPcLm4EELi4E23TrivialOffsetCalculatorILi3EjESD_ILi1EjENS0_6memory12LoadWithCastILi3EEENSG_13StoreWithCastILi1EEEEEviT_T0_T2_T3_T4_T5_)
        /*06a4*/ 	.word	0x00000000


	//----- nvinfo : EIATTR_MIN_STACK_SIZE
	.align		4
.L_321:
        /*06a8*/ 	.byte	0x04, 0x12
        /*06aa*/ 	.short	(.L_323 - .L_322)
	.align		4
.L_322:
        /*06ac*/ 	.word	index@(_ZN2at6native18elementwise_kernelILi128ELi4EZNS0_22gpu_kernel_impl_nocastIZZZNS0_44_GLOBAL__N__40a83637_7_Lerp_cu_7dd49032_312918lerp_tensor_kernelERNS_18TensorIteratorBaseEENKUlvE0_clEvENKUlvE2_clEvEUlN3c108BFloat16ES9_S9_E_EEvS5_RKT_EUliE_EEviT1_)
        /*06b0*/ 	.word	0x00000000


	//----- nvinfo : EIATTR_MIN_STACK_SIZE
	.align		4
.L_323:
        /*06b4*/ 	.byte	0x04, 0x12
        /*06b6*/ 	.short	(.L_325 - .L_324)
	.align		4
.L_324:
        /*06b8*/ 	.word	index@(_ZN2at6native27unrolled_elementwise_kernelIZZZNS0_44_GLOBAL__N__40a83637_7_Lerp_cu_7dd49032_312918lerp_tensor_kernelERNS_18TensorIteratorBaseEENKUlvE0_clEvENKUlvE2_clEvEUlN3c108BFloat16ES8_S8_E_St5arrayIPcLm4EELi4E23TrivialOffsetCalculatorILi3EjESD_ILi1EjENS0_6memory15LoadWithoutCastENSG_16StoreWithoutCastEEEviT_T0_T2_T3_T4_T5_)
        /*06bc*/ 	.word	0x00000000


	//----- nvinfo : EIATTR_MIN_STACK_SIZE
	.align		4
.L_325:
        /*06c0*/ 	.byte	0x04, 0x12
        /*06c2*/ 	.short	(.L_327 - .L_326)
	.align		4
.L_326:
        /*06c4*/ 	.word	index@(_ZN2at6native29vectorized_elementwise_kernelILi2EZZZNS0_44_GLOBAL__N__40a83637_7_Lerp_cu_7dd49032_312918lerp_tensor_kernelERNS_18TensorIteratorBaseEENKUlvE0_clEvENKUlvE2_clEvEUlN3c108BFloat16ES8_S8_E_St5arrayIPcLm4EEEEviT0_T1_)
        /*06c8*/ 	.word	0x00000000


	//----- nvinfo : EIATTR_MIN_STACK_SIZE
	.align		4
.L_327:
        /*06cc*/ 	.byte	0x04, 0x12
        /*06ce*/ 	.short	(.L_329 - .L_328)
	.align		4
.L_328:
        /*06d0*/ 	.word	index@(_ZN2at6native29vectorized_elementwise_kernelILi4EZZZNS0_44_GLOBAL__N__40a83637_7_Lerp_cu_7dd49032_312918lerp_tensor_kernelERNS_18TensorIteratorBaseEENKUlvE0_clEvENKUlvE2_clEvEUlN3c108BFloat16ES8_S8_E_St5arrayIPcLm4EEEEviT0_T1_)
        /*06d4*/ 	.word	0x00000000


	//----- nvinfo : EIATTR_MIN_STACK_SIZE
	.align		4
.L_329:
        /*06d8*/ 	.byte	0x04, 0x12
        /*06da*/ 	.short	(.L_331 - .L_330)
	.align		4
.L_330:
        /*06dc*/ 	.word	index@(_ZN2at6native29vectorized_elementwise_kernelILi8EZZZNS0_44_GLOBAL__N__40a83637_7_Lerp_cu_7dd49032_312918lerp_tensor_kernelERNS_18TensorIteratorBaseEENKUlvE0_clEvENKUlvE2_clEvEUlN3c108BFloat16ES8_S8_E_St5arrayIPcLm4EEEEviT0_T1_)
        /*06e0*/ 	.word	0x00000000


	//----- nvinfo : EIATTR_MIN_STACK_SIZE
	.align		4
.L_331:
        /*06e4*/ 	.byte	0x04, 0x12
        /*06e6*/ 	.short	(.L_333 - .L_332)
	.align		4
.L_332:
        /*06e8*/ 	.word	index@(_ZN2at6native18elementwise_kernelILi128ELi4EZNS0_15gpu_kernel_implIZZZNS0_44_GLOBAL__N__40a83637_7_Lerp_cu_7dd49032_312918lerp_tensor_kernelERNS_18TensorIteratorBaseEENKUlvE0_clEvENKUlvE1_clEvEUlN3c104HalfES9_S9_E_EEvS5_RKT_EUliE_EEviT1_)
        /*06ec*/ 	.word	0x00000000


	//----- nvinfo : EIATTR_MIN_STACK_SIZE
	.align		4
.L_333:
        /*06f0*/ 	.byte	0x04, 0x12
        /*06f2*/ 	.short	(.L_335 - .L_334)
	.align		4
.L_334:
        /*06f4*/ 	.word	index@(_ZN2at6native27unrolled_elementwise_kernelIZZZNS0_44_GLOBAL__N__40a83637_7_Lerp_cu_7dd49032_312918lerp_tensor_kernelERNS_18TensorIteratorBaseEENKUlvE0_clEvENKUlvE1_clEvEUlN3c104HalfES8_S8_E_St5arrayIPcLm4EELi4E23TrivialOffsetCalculatorILi3EjESD_ILi1EjENS0_6memory12LoadWithCastILi3EEENSG_13StoreWithCastILi1EEEEEviT_T0_T2_T3_T4_T5_)
        /*06f8*/ 	.word	0x00000000


	//----- nvinfo : EIATTR_MIN_STACK_SIZE
	.align		4
.L_335:
        /*06fc*/ 	.byte	0x04, 0x12
        /*06fe*/ 	.short	(.L_337 - .L_336)
	.align		4
.L_336:
        /*0700*/ 	.word	index@(_ZN2at6native18elementwise_kernelILi128ELi4EZNS0_22gpu_kernel_impl_nocastIZZZNS0_44_GLOBAL__N__40a83637_7_Lerp_cu_7dd49032_312918lerp_tensor_kernelERNS_18TensorIteratorBaseEENKUlvE0_clEvENKUlvE1_clEvEUlN3c104HalfES9_S9_E_EEvS5_RKT_EUliE_EEviT1_)
        /*0704*/ 	.word	0x00000000


	//----- nvinfo : EIATTR_MIN_STACK_SIZE
	.align		4
.L_337:
        /*0708*/ 	.byte	0x04, 0x12
        /*070a*/ 	.short	(.L_339 - .L_338)
	.align		4
.L_338:
        /*070c*/ 	.word	index@(_ZN2at6native27unrolled_elementwise_kernelIZZZNS0_44_GLOBAL__N__40a83637_7_Lerp_cu_7dd49032_312918lerp_tensor_kernelERNS_18TensorIteratorBaseEENKUlvE0_clEvENKUlvE1_clEvEUlN3c104HalfES8_S8_E_St5arrayIPcLm4EELi4E23TrivialOffsetCalculatorILi3EjESD_ILi1EjENS0_6memory15LoadWithoutCastENSG_16StoreWithoutCastEEEviT_T0_T2_T3_T4_T5_)
        /*0710*/ 	.word	0x00000000


	//----- nvinfo : EIATTR_MIN_STACK_SIZE
	.align		4
.L_339:
        /*0714*/ 	.byte	0x04, 0x12
        /*0716*/ 	.short	(.L_341 - .L_340)
	.align		4
.L_340:
        /*0718*/ 	.word	index@(_ZN2at6native29vectorized_elementwise_kernelILi2EZZZNS0_44_GLOBAL__N__40a83637_7_Lerp_cu_7dd49032_312918lerp_tensor_kernelERNS_18TensorIteratorBaseEENKUlvE0_clEvENKUlvE1_clEvEUlN3c104HalfES8_S8_E_St5arrayIPcLm4EEEEviT0_T1_)
        /*071c*/ 	.word	0x00000000


	//----- nvinfo : EIATTR_MIN_STACK_SIZE
	.align		4
.L_341:
        /*0720*/ 	.byte	0x04, 0x12
        /*0722*/ 	.short	(.L_343 - .L_342)
	.align		4
.L_342:
        /*0724*/ 	.word	index@(_ZN2at6native29vectorized_elementwise_kernelILi4EZZZNS0_44_GLOBAL__N__40a83637_7_Lerp_cu_7dd49032_312918lerp_tensor_kernelERNS_18TensorIteratorBaseEENKUlvE0_clEvENKUlvE1_clEvEUlN3c104HalfES8_S8_E_St5arrayIPcLm4EEEEviT0_T1_)
        /*0728*/ 	.word	0x00000000


	//----- nvinfo : EIATTR_MIN_STACK_SIZE
	.align		4
.L_343:
        /*072c*/ 	.byte	0x04, 0x12
        /*072e*/ 	.short	(.L_345 - .L_344)
	.align		4
.L_344:
        /*0730*/ 	.word	index@(_ZN2at6native29vectorized_elementwise_kernelILi8EZZZNS0_44_GLOBAL__N__40a83637_7_Lerp_cu_7dd49032_312918lerp_tensor_kernelERNS_18TensorIteratorBaseEENKUlvE0_clEvENKUlvE1_clEvEUlN3c104HalfES8_S8_E_St5arrayIPcLm4EEEEviT0_T1_)
        /*0734*/ 	.word	0x00000000


	//----- nvinfo : EIATTR_MIN_STACK_SIZE
	.align		4
.L_345:
        /*0738*/ 	.byte	0x04, 0x12
        /*073a*/ 	.short	(.L_347 - .L_346)
	.align		4
.L_346:
        /*073c*/ 	.word	index@(_ZN2at6native18elementwise_kernelILi128ELi4EZNS0_15gpu_kernel_implIZZZNS0_44_GLOBAL__N__40a83637_7_Lerp_cu_7dd49032_312918lerp_tensor_kernelERNS_18TensorIteratorBaseEENKUlvE0_clEvENKUlvE0_clEvEUlfffE_EEvS5_RKT_EUliE_EEviT1_)
        /*0740*/ 	.word	0x00000000


	//----- nvinfo : EIATTR_MIN_STACK_SIZE
	.align		4
.L_347:
        /*0744*/ 	.byte	0x04, 0x12
        /*0746*/ 	.short	(.L_349 - .L_348)
	.align		4
.L_348:
        /*0748*/ 	.word	index@(_ZN2at6native27unrolled_elementwise_kernelIZZZNS0_44_GLOBAL__N__40a83637_7_Lerp_cu_7dd49032_312918lerp_tensor_kernelERNS_18TensorIteratorBaseEENKUlvE0_clEvENKUlvE0_clEvEUlfffE_St5arrayIPcLm4EELi4E23TrivialOffsetCalculatorILi3EjESB_ILi1EjENS0_6memory12LoadWithCastILi3EEENSE_13StoreWithCastILi1EEEEEviT_T0_T2_T3_T4_T5_)
        /*074c*/ 	.word	0x00000000


	//----- nvinfo : EIATTR_MIN_STACK_SIZE
	.align		4
.L_349:
        /*0750*/ 	.byte	0x04, 0x12
        /*0752*/ 	.short	(.L_351 - .L_350)
	.align		4
.L_350:
        /*0754*/ 	.word	index@(_ZN2at6native18elementwise_kernelILi128ELi2EZNS0_22gpu_kernel_impl_nocastIZZZNS0_44_GLOBAL__N__40a83637_7_Lerp_cu_7dd49032_312918lerp_tensor_kernelERNS_18TensorIteratorBaseEENKUlvE0_clEvENKUlvE0_clEvEUlfffE_EEvS5_RKT_EUliE_EEviT1_)
        /*0758*/ 	.word	0x00000000


	//----- nvinfo : EIATTR_MIN_STACK_SIZE
	.align		4
.L_351:
        /*075c*/ 	.byte	0x04, 0x12
        /*075e*/ 	.short	(.L_353 - .L_352)
	.align		4
.L_352:
        /*0760*/ 	.word	index@(_ZN2at6native27unrolled_elementwise_kernelIZZZNS0_44_GLOBAL__N__40a83637_7_Lerp_cu_7dd49032_312918lerp_tensor_kernelERNS_18TensorIteratorBaseEENKUlvE0_clEvENKUlvE0_clEvEUlfffE_St5arrayIPcLm4EELi4E23TrivialOffsetCalculatorILi3EjESB_ILi1EjENS0_6memory15LoadWithoutCastENSE_16StoreWithoutCastEEEviT_T0_T2_T3_T4_T5_)
        /*0764*/ 	.word	0x00000000


	//----- nvinfo : EIATTR_MIN_STACK_SIZE
	.align		4
.L_353:
        /*0768*/ 	.byte	0x04, 0x12
        /*076a*/ 	.short	(.L_355 - .L_354)
	.align		4
.L_354:
        /*076c*/ 	.word	index@(_ZN2at6native29vectorized_elementwise_kernelILi2EZZZNS0_44_GLOBAL__N__40a83637_7_Lerp_cu_7dd49032_312918lerp_tensor_kernelERNS_18TensorIteratorBaseEENKUlvE0_clEvENKUlvE0_clEvEUlfffE_St5arrayIPcLm4EEEEviT0_T1_)
        /*0770*/ 	.word	0x00000000


	//----- nvinfo : EIATTR_MIN_STACK_SIZE
	.align		4
.L_355:
        /*0774*/ 	.byte	0x04, 0x12
        /*0776*/ 	.short	(.L_357 - .L_356)
	.align		4
.L_356:
        /*0778*/ 	.word	index@(_ZN2at6native29vectorized_elementwise_kernelILi4EZZZNS0_44_GLOBAL__N__40a83637_7_Lerp_cu_7dd49032_312918lerp_tensor_kernelERNS_18TensorIteratorBaseEENKUlvE0_clEvENKUlvE0_clEvEUlfffE_St5arrayIPcLm4EEEEviT0_T1_)
        /*077c*/ 	.word	0x00000000


	//----- nvinfo : EIATTR_MIN_STACK_SIZE
	.align		4
.L_357:
        /*0780*/ 	.byte	0x04, 0x12
        /*0782*/ 	.short	(.L_359 - .L_358)
	.align		4
.L_358:
        /*0784*/ 	.word	index@(_ZN2at6native29vectorized_elementwise_kernelILi8EZZZNS0_44_GLOBAL__N__40a83637_7_Lerp_cu_7dd49032_312918lerp_tensor_kernelERNS_18TensorIteratorBaseEENKUlvE0_clEvENKUlvE0_clEvEUlfffE_St5arrayIPcLm4EEEEviT0_T1_)
        /*0788*/ 	.word	0x00000000


	//----- nvinfo : EIATTR_MIN_STACK_SIZE
	.align		4
.L_359:
        /*078c*/ 	.byte	0x04, 0x12
        /*078e*/ 	.short	(.L_361 - .L_360)
	.align		4
.L_360:
        /*0790*/ 	.word	index@(_ZN2at6native18elementwise_kernelILi128ELi4EZNS0_15gpu_kernel_implIZZZNS0_44_GLOBAL__N__40a83637_7_Lerp_cu_7dd49032_312918lerp_tensor_kernelERNS_18TensorIteratorBaseEENKUlvE0_clEvENKUlvE_clEvEUldddE_EEvS5_RKT_EUliE_EEviT1_)
        /*0794*/ 	.word	0x00000000


	//----- nvinfo : EIATTR_MIN_STACK_SIZE
	.align		4
.L_361:
        /*0798*/ 	.byte	0x04, 0x12
        /*079a*/ 	.short	(.L_363 - .L_362)
	.align		4
.L_362:
        /*079c*/ 	.word	index@(_ZN2at6native27unrolled_elementwise_kernelIZZZNS0_44_GLOBAL__N__40a83637_7_Lerp_cu_7dd49032_312918lerp_tensor_kernelERNS_18TensorIteratorBaseEENKUlvE0_clEvENKUlvE_clEvEUldddE_St5arrayIPcLm4EELi4E23TrivialOffsetCalculatorILi3EjESB_ILi1EjENS0_6memory12LoadWithCastILi3EEENSE_13StoreWithCastILi1EEEEEviT_T0_T2_T3_T4_T5_)
        /*07a0*/ 	.word	0x00000000


	//----- nvinfo : EIATTR_MIN_STACK_SIZE
	.align		4
.L_363:
        /*07a4*/ 	.byte	0x04, 0x12
        /*07a6*/ 	.short	(.L_365 - .L_364)
	.align		4
.L_364:
        /*07a8*/ 	.word	index@(_ZN2at6native18elementwise_kernelILi128ELi2EZNS0_22gpu_kernel_impl_nocastIZZZNS0_44_GLOBAL__N__40a83637_7_Lerp_cu_7dd49032_312918lerp_tensor_kernelERNS_18TensorIteratorBaseEENKUlvE0_clEvENKUlvE_clEvEUldddE_EEvS5_RKT_EUliE_EEviT1_)
        /*07ac*/ 	.word	0x00000000


	//----- nvinfo : EIATTR_MIN_STACK_SIZE
	.align		4
.L_365:
        /*07b0*/ 	.byte	0x04, 0x12
        /*07b2*/ 	.short	(.L_367 - .L_366)
	.align		4
.L_366:
        /*07b4*/ 	.word	index@(_ZN2at6native27unrolled_elementwise_kernelIZZZNS0_44_GLOBAL__N__40a83637_7_Lerp_cu_7dd49032_312918lerp_tensor_kernelERNS_18TensorIteratorBaseEENKUlvE0_clEvENKUlvE_clEvEUldddE_St5arrayIPcLm4EELi4E23TrivialOffsetCalculatorILi3EjESB_ILi1EjENS0_6memory15LoadWithoutCastENSE_16StoreWithoutCastEEEviT_T0_T2_T3_T4_T5_)
        /*07b8*/ 	.word	0x00000000


	//----- nvinfo : EIATTR_MIN_STACK_SIZE
	.align		4
.L_367:
        /*07bc*/ 	.byte	0x04, 0x12
        /*07be*/ 	.short	(.L_369 - .L_368)
	.align		4
.L_368:
        /*07c0*/ 	.word	index@(_ZN2at6native29vectorized_elementwise_kernelILi2EZZZNS0_44_GLOBAL__N__40a83637_7_Lerp_cu_7dd49032_312918lerp_tensor_kernelERNS_18TensorIteratorBaseEENKUlvE0_clEvENKUlvE_clEvEUldddE_St5arrayIPcLm4EEEEviT0_T1_)
        /*07c4*/ 	.word	0x00000000


	//----- nvinfo : EIATTR_MIN_STACK_SIZE
	.align		4
.L_369:
        /*07c8*/ 	.byte	0x04, 0x12
        /*07ca*/ 	.short	(.L_371 - .L_370)
	.align		4
.L_370:
        /*07cc*/ 	.word	index@(_ZN2at6native29vectorized_elementwise_kernelILi4EZZZNS0_44_GLOBAL__N__40a83637_7_Lerp_cu_7dd49032_312918lerp_tensor_kernelERNS_18TensorIteratorBaseEENKUlvE0_clEvENKUlvE_clEvEUldddE_St5arrayIPcLm4EEEEviT0_T1_)
        /*07d0*/ 	.word	0x00000000


	//----- nvinfo : EIATTR_MIN_STACK_SIZE
	.align		4
.L_371:
        /*07d4*/ 	.byte	0x04, 0x12
        /*07d6*/ 	.short	(.L_373 - .L_372)
	.align		4
.L_372:
        /*07d8*/ 	.word	index@(_ZN2at6native29vectorized_elementwise_kernelILi8EZZZNS0_44_GLOBAL__N__40a83637_7_Lerp_cu_7dd49032_312918lerp_tensor_kernelERNS_18TensorIteratorBaseEENKUlvE0_clEvENKUlvE_clEvEUldddE_St5arrayIPcLm4EEEEviT0_T1_)
        /*07dc*/ 	.word	0x00000000
.L_373:


//--------------------- .nv.compat                --------------------------
	.section	.nv.compat,"",@"SHT_CUDA_COMPAT_INFO"
	.align	4
        /*0000*/ 	.byte	0x02, 0x09, 0x01, 0x00, 0x02, 0x02, 0x01, 0x00, 0x02, 0x05, 0x05, 0x00, 0x03, 0x07, 0x01, 0x01
        /*0010*/ 	.byte	0x02, 0x03, 0x00, 0x00, 0x02, 0x06, 0x01, 0x00, 0x04, 0x0b, 0x08, 0x00, 0x00, 0x00, 0x00, 0x00
        /*0020*/ 	.byte	0x00, 0x00, 0x00, 0x00


//--------------------- .nv.info._ZN2at6native18elementwise_kernelILi128ELi4EZNS0_15gpu_kernel_implIZZZNS0_44_GLOBAL__N__40a83637_7_Lerp_cu_7dd49032_312918lerp_scalar_kernelERNS_18TensorIteratorBaseERKN3c106ScalarEENKUlvE0_clEvENKUlvE2_clEvEUlNS6_8BFloat16ESC_E_EEvS5_RKT_EUliE_EEviT1_ --------------------------
	.section	.nv.info._ZN2at6native18elementwise_kernelILi128ELi4EZNS0_15gpu_kernel_implIZZZNS0_44_GLOBAL__N__40a83637_7_Lerp_cu_7dd49032_312918lerp_scalar_kernelERNS_18TensorIteratorBaseERKN3c106ScalarEENKUlvE0_clEvENKUlvE2_clEvEUlNS6_8BFloat16ESC_E_EEvS5_RKT_EUliE_EEviT1_,"",@"SHT_CUDA_INFO"
	.sectionflags	@""
	.align	4


	//----- nvinfo : EIATTR_CUDA_API_VERSION
	.align		4
        /*0000*/ 	.byte	0x04, 0x37
        /*0002*/ 	.short	(.L_375 - .L_374)
.L_374:
        /*0004*/ 	.word	0x00000082


	//----- nvinfo : EIATTR_KPARAM_INFO
	.align		4
.L_375:
        /*0008*/ 	.byte	0x04, 0x17
        /*000a*/ 	.short	(.L_377 - .L_376)
.L_376:
        /*000c*/ 	.word	0x00000000
        /*0010*/ 	.short	0x0001
        /*0012*/ 	.short	0x0008
        /*0014*/ 	.byte	0x00, 0xf0, 0x61, 0x0a


	//----- nvinfo : EIATTR_KPARAM_INFO
	.align		4
.L_377:
        /*0018*/ 	.byte	0x04, 0x17
        /*001a*/ 	.short	(.L_379 - .L_378)
.L_378:
        /*001c*/ 	.word	0x00000000
        /*0020*/ 	.short	0x0000
        /*0022*/ 	.short	0x0000
        /*0024*/ 	.byte	0x00, 0xf0, 0x11, 0x00


	//----- nvinfo : EIATTR_SPARSE_MMA_MASK
	.align		4
.L_379:
        /*0028*/ 	.byte	0x03, 0x50
        /*002a*/ 	.short	0x0000


	//----- nvinfo : EIATTR_MAXREG_COUNT
	.align		4
        /*002c*/ 	.byte	0x03, 0x1b
        /*002e*/ 	.short	0x0080


	//----- nvinfo : EIATTR_EXTERNS
	.align		4
        /*0030*/ 	.byte	0x04, 0x0f
        /*0032*/ 	.short	(.L_381 - .L_380)


	//   ....[0]....
	.align		4
.L_380:
        /*0034*/ 	.word	index@(__assertfail)


	//----- nvinfo : EIATTR_MERCURY_ISA_VERSION
	.align		4
.L_381:
        /*0038*/ 	.byte	0x03, 0x5f
        /*003a*/ 	.short	0x0101


	//----- nvinfo : EIATTR_SYSCALL_OFFSETS
	.align		4
        /*003c*/ 	.byte	0x04, 0x46
        /*003e*/ 	.short	(.L_383 - .L_382)


	//   ....[0]....
.L_382:
        /*0040*/ 	.word	0x000026f0


	//   ....[1]....
        /*0044*/ 	.word	0x000036c0


	//   ....[2]....
        /*0048*/ 	.word	0x000046c0


	//   ....[3]....
        /*004c*/ 	.word	0x00006e00


	//   ....[4]....
        /*0050*/ 	.word	0x00007dd0


	//   ....[5]....
        /*0054*/ 	.word	0x00008dc0


	//   ....[6]....
        /*0058*/ 	.word	0x0000b4f0


	//   ....[7]....
        /*005c*/ 	.word	0x0000c4c0


	//   ....[8]....
        /*0060*/ 	.word	0x0000d4b0


	//   ....[9]....
        /*0064*/ 	.word	0x0000fbd0


	//   ....[10]....
        /*0068*/ 	.word	0x00010ba0


	//   ....[11]....
        /*006c*/ 	.word	0x00011ba0


	//----- nvinfo : EIATTR_EXIT_INSTR_OFFSETS
	.align		4
.L_383:
        /*0070*/ 	.byte	0x04, 0x1c
        /*0072*/ 	.short	(.L_385 - .L_384)


	//   ....[0]....
.L_384:
        /*0074*/ 	.word	0x0000d580


	//   ....[1]....
        /*0078*/ 	.word	0x00010dd0


	//   ....[2]....
        /*007c*/ 	.word	0x00010e10


	//   ....[3]....
        /*0080*/ 	.word	0x00010eb0


	//   ....[4]....
        /*0084*/ 	.word	0x00010ef0


	//   ....[5]....
        /*0088*/ 	.word	0x00010f30


	//   ....[6]....
        /*008c*/ 	.word	0x00010fc0


	//   ....[7]....
        /*0090*/ 	.word	0x00011000


	//   ....[8]....
        /*0094*/ 	.word	0x000110a0


	//   ....[9]....
        /*0098*/ 	.word	0x000110f0


	//   ....[10]....
        /*009c*/ 	.word	0x00011140


	//   ....[11]....
        /*00a0*/ 	.word	0x00011210


	//   ....[12]....
        /*00a4*/ 	.word	0x00011270


	//   ....[13]....
        /*00a8*/ 	.word	0x00011400


	//   ....[14]....
        /*00ac*/ 	.word	0x00011560


	//   ....[15]....
        /*00b0*/ 	.word	0x00011580


	//   ....[16]....
        /*00b4*/ 	.word	0x00011640


	//   ....[17]....
        /*00b8*/ 	.word	0x000117c0


	//   ....[18]....
        /*00bc*/ 	.word	0x00011940


	//   ....[19]....
        /*00c0*/ 	.word	0x00011aa0


	//   ....[20]....
        /*00c4*/ 	.word	0x00011bb0


	//   ....[21]....
        /*00c8*/ 	.word	0x00011bf0


	//   ....[22]....
        /*00cc*/ 	.word	0x00011c30


	//----- nvinfo : EIATTR_MAX_THREADS
	.align		4
.L_385:
        /*00d0*/ 	.byte	0x04, 0x05
        /*00d2*/ 	.short	(.L_387 - .L_386)
.L_386:
        /*00d4*/ 	.word	0x00000080
        /*00d8*/ 	.word	0x00000001
        /*00dc*/ 	.word	0x00000001


	//----- nvinfo : EIATTR_CRS_STACK_SIZE
	.align		4
.L_387:
        /*00e0*/ 	.byte	0x04, 0x1e
        /*00e2*/ 	.short	(.L_389 - .L_388)
.L_388:
        /*00e4*/ 	.word	0x00000000


	//----- nvinfo : EIATTR_CBANK_PARAM_SIZE
	.align		4
.L_389:
        /*00e8*/ 	.byte	0x03, 0x19
        /*00ea*/ 	.short	0x02a0


	//----- nvinfo : EIATTR_PARAM_CBANK
	.align		4
        /*00ec*/ 	.byte	0x04, 0x0a
        /*00ee*/ 	.short	(.L_391 - .L_390)
	.align		4
.L_390:
        /*00f0*/ 	.word	index@(.nv.constant0._ZN2at6native18elementwise_kernelILi128ELi4EZNS0_15gpu_kernel_implIZZZNS0_44_GLOBAL__N__40a83637_7_Lerp_cu_7dd49032_312918lerp_scalar_kernelERNS_18TensorIteratorBaseERKN3c106ScalarEENKUlvE0_clEvENKUlvE2_clEvEUlNS6_8BFloat16ESC_E_EEvS5_RKT_EUliE_EEviT1_)
        /*00f4*/ 	.short	0x0210
        /*00f6*/ 	.short	0x02a0


	//----- nvinfo : EIATTR_SW_WAR
	.align		4
.L_391:
        /*00f8*/ 	.byte	0x04, 0x36
        /*00fa*/ 	.short	(.L_393 - .L_392)
.L_392:
        /*00fc*/ 	.word	0x00000008
.L_393:


//--------------------- .nv.info._ZN2at6native27unrolled_elementwise_kernelIZZZNS0_44_GLOBAL__N__40a83637_7_Lerp_cu_7dd49032_312918lerp_scalar_kernelERNS_18TensorIteratorBaseERKN3c106ScalarEENKUlvE0_clEvENKUlvE2_clEvEUlNS5_8BFloat16ESB_E_St5arrayIPcLm3EELi4E23TrivialOffsetCalculatorILi2EjESG_ILi1EjENS0_6memory12LoadWithCastILi2EEENSJ_13StoreWithCastILi1EEEEEviT_T0_T2_T3_T4_T5_ --------------------------
	.section	.nv.info._ZN2at6native27unrolled_elementwise_kernelIZZZNS0_44_GLOBAL__N__40a83637_7_Lerp_cu_7dd49032_312918lerp_scalar_kernelERNS_18TensorIteratorBaseERKN3c106ScalarEENKUlvE0_clEvENKUlvE2_clEvEUlNS5_8BFloat16ESB_E_St5arrayIPcLm3EELi4E23TrivialOffsetCalculatorILi2EjESG_ILi1EjENS0_6memory12LoadWithCastILi2EEENSJ_13StoreWithCastILi1EEEEEviT_T0_T2_T3_T4_T5_,"",@"SHT_CUDA_INFO"
	.sectionflags	@""
	.align	4


	//----- nvinfo : EIATTR_CUDA_API_VERSION
	.align		4
        /*0000*/ 	.byte	0x04, 0x37
        /*0002*/ 	.short	(.L_395 - .L_394)
.L_394:
        /*0004*/ 	.word	0x00000082


	//----- nvinfo : EIATTR_KPARAM_INFO
	.align		4
.L_395:
        /*0008*/ 	.byte	0x04, 0x17
        /*000a*/ 	.short	(.L_397 - .L_396)
.L_396:
        /*000c*/ 	.word	0x00000000
        /*0010*/ 	.short	0x0006
        /*0012*/ 	.short	0x0040
        /*0014*/ 	.byte	0x00, 0xf0, 0x21, 0x00


	//----- nvinfo : EIATTR_KPARAM_INFO
	.align		4
.L_397:
        /*0018*/ 	.byte	0x04, 0x17
        /*001a*/ 	.short	(.L_399 - .L_398)
.L_398:
        /*001c*/ 	.word	0x00000000
        /*0020*/ 	.short	0x0005
        /*0022*/ 	.short	0x0034
        /*0024*/ 	.byte	0x00, 0xf0, 0x31, 0x00


	//----- nvinfo : EIATTR_KPARAM_INFO
	.align		4
.L_399:
        /*0028*/ 	.byte	0x04, 0x17
        /*002a*/ 	.short	(.L_401 - .L_400)
.L_400:
        /*002c*/ 	.word	0x00000000
        /*0030*/ 	.short	0x0004
        /*0032*/ 	.short	0x0031
        /*0034*/ 	.byte	0x00, 0xf0, 0x05, 0x00


	//----- nvinfo : EIATTR_KPARAM_INFO
	.align		4
.L_401:
        /*0038*/ 	.byte	0x04, 0x17
        /*003a*/ 	.short	(.L_403 - .L_402)
.L_402:
        /*003c*/ 	.word	0x00000000
        /*0040*/ 	.short	0x0003
        /*0042*/ 	.short	0x0030
        /*0044*/ 	.byte	0x00, 0xf0, 0x05, 0x00


	//----- nvinfo : EIATTR_KPARAM_INFO
	.align		4
.L_403:
        /*0048*/ 	.byte	0x04, 0x17
        /*004a*/ 	.short	(.L_405 - .L_404)
.L_404:
        /*004c*/ 	.word	0x00000000
        /*0050*/ 	.short	0x0002
        /*0052*/ 	.short	0x0018
        /*0054*/ 	.byte	0x00, 0xf0, 0x61, 0x00


	//----- nvinfo : EIATTR_KPARAM_INFO
	.align		4
.L_405:
        /*0058*/ 	.byte	0x04, 0x17
        /*005a*/ 	.short	(.L_407 - .L_406)
.L_406:
        /*005c*/ 	.word	0x00000000
        /*0060*/ 	.short	0x0001
        /*0062*/ 	.short	0x0008
        /*0064*/ 	.byte	0x00, 0xf0, 0x41, 0x00


	//----- nvinfo : EIATTR_KPARAM_INFO
	.align		4
.L_407:
        /*0068*/ 	.byte	0x04, 0x17
        /*006a*/ 	.short	(.L_409 - .L_408)
.L_408:
        /*006c*/ 	.word	0x00000000
        /*0070*/ 	.short	0x0000
        /*0072*/ 	.short	0x0000
        /*0074*/ 	.byte	0x00, 0xf0, 0x11, 0x00


	//----- nvinfo : EIATTR_SPARSE_MMA_MASK
	.align		4
.L_409:
        /*0078*/ 	.byte	0x03, 0x50
        /*007a*/ 	.short	0x0000


	//----- nvinfo : EIATTR_MAXREG_COUNT
	.align		4
        /*007c*/ 	.byte	0x03, 0x1b
        /*007e*/ 	.short	0x00ff


	//----- nvinfo : EIATTR_EXTERNS
	.align		4
        /*0080*/ 	.byte	0x04, 0x0f
        /*0082*/ 	.short	(.L_411 - .L_410)


	//   ....[0]....
	.align		4
.L_410:
        /*0084*/ 	.word	index@(__assertfail)


	//----- nvinfo : EIATTR_MERCURY_ISA_VERSION
	.align		4
.L_411:
        /*0088*/ 	.byte	0x03, 0x5f
        /*008a*/ 	.short	0x0101


	//----- nvinfo : EIATTR_SYSCALL_OFFSETS
	.align		4
        /*008c*/ 	.byte	0x04, 0x46
        /*008e*/ 	.short	(.L_413 - .L_412)


	//   ....[0]....
.L_412:
        /*0090*/ 	.word	0x000010f0


	//   ....[1]....
        /*0094*/ 	.word	0x000021b0


	//   ....[2]....
        /*0098*/ 	.word	0x000032f0


	//   ....[3]....
        /*009c*/ 	.word	0x000043b0


	//   ....[4]....
        /*00a0*/ 	.word	0x00005500


	//   ....[5]....
        /*00a4*/ 	.word	0x000065d0


	//   ....[6]....
        /*00a8*/ 	.word	0x00007700


	//   ....[7]....
        /*00ac*/ 	.word	0x000087d0


	//   ....[8]....
        /*00b0*/ 	.word	0x00009b70


	//   ....[9]....
        /*00b4*/ 	.word	0x0000ab90


	//   ....[10]....
        /*00b8*/ 	.word	0x0000bb70


	//   ....[11]....
        /*00bc*/ 	.word	0x0000cb50


	//----- nvinfo : EIATTR_EXIT_INSTR_OFFSETS
	.align		4
.L_413:
        /*00c0*/ 	.byte	0x04, 0x1c
        /*00c2*/ 	.short	(.L_415 - .L_414)


	//   ....[0]....
.L_414:
        /*00c4*/ 	.word	0x0000bc30


	//   ....[1]....
        /*00c8*/ 	.word	0x0000bd80


	//   ....[2]....
        /*00cc*/ 	.word	0x0000bdc0


	//   ....[3]....
        /*00d0*/ 	.word	0x0000be60


	//   ....[4]....
        /*00d4*/ 	.word	0x0000bea0


	//   ....[5]....
        /*00d8*/ 	.word	0x0000bee0


	//   ....[6]....
        /*00dc*/ 	.word	0x0000bf70


	//   ....[7]....
        /*00e0*/ 	.word	0x0000bfb0


	//   ....[8]....
        /*00e4*/ 	.word	0x0000c050


	//   ....[9]....
        /*00e8*/ 	.word	0x0000c0a0


	//   ....[10]....
        /*00ec*/ 	.word	0x0000c0f0


	//   ....[11]....
        /*00f0*/ 	.word	0x0000c1c0


	//   ....[12]....
        /*00f4*/ 	.word	0x0000c220


	//   ....[13]....
        /*00f8*/ 	.word	0x0000c3b0


	//   ....[14]....
        /*00fc*/ 	.word	0x0000c510


	//   ....[15]....
        /*0100*/ 	.word	0x0000c530


	//   ....[16]....
        /*0104*/ 	.word	0x0000c5f0


	//   ....[17]....
        /*0108*/ 	.word	0x0000c770


	//   ....[18]....
        /*010c*/ 	.word	0x0000c8f0


	//   ....[19]....
        /*0110*/ 	.word	0x0000ca50


	//   ....[20]....
        /*0114*/ 	.word	0x0000cb60


	//   ....[21]....
        /*0118*/ 	.word	0x0000cba0


	//   ....[22]....
        /*011c*/ 	.word	0x0000cbe0


	//----- nvinfo : EIATTR_MAX_THREADS
	.align		4
.L_415:
        /*0120*/ 	.byte	0x04, 0x05
        /*0122*/ 	.short	(.L_417 - .L_416)
.L_416:
        /*0124*/ 	.word	0x00000080
        /*0128*/ 	.word	0x00000001
        /*012c*/ 	.word	0x00000001


	//----- nvinfo : EIATTR_CRS_STACK_SIZE
	.align		4
.L_417:
        /*0130*/ 	.byte	0x04, 0x1e
        /*0132*/ 	.short	(.L_419 - .L_418)
.L_418:
        /*0134*/ 	.word	0x00000000


	//----- nvinfo : EIATTR_CBANK_PARAM_SIZE
	.align		4
.L_419:
        /*0138*/ 	.byte	0x03, 0x19
        /*013a*/ 	.short	0x0048


	//----- nvinfo : EIATTR_PARAM_CBANK
	.align		4
        /*013c*/ 	.byte	0x04, 0x0a
        /*013e*/ 	.short	(.L_421 - .L_420)
	.align		4
.L_420:
        /*0140*/ 	.word	index@(.nv.constant0._ZN2at6native27unrolled_elementwise_kernelIZZZNS0_44_GLOBAL__N__40a83637_7_Lerp_cu_7dd49032_312918lerp_scalar_kernelERNS_18TensorIteratorBaseERKN3c106ScalarEENKUlvE0_clEvENKUlvE2_clEvEUlNS5_8BFloat16ESB_E_St5arrayIPcLm3EELi4E23TrivialOffsetCalculatorILi2EjESG_ILi1EjENS0_6memory12LoadWithCastILi2EEENSJ_13StoreWithCastILi1EEEEEviT_T0_T2_T3_T4_T5_)
        /*0144*/ 	.short	0x0210
        /*0146*/ 	.short	0x0048


	//----- nvinfo : EIATTR_SW_WAR
	.align		4
.L_421:
        /*0148*/ 	.byte	0x04, 0x36
        /*014a*/ 	.short	(.L_423 - .L_422)
.L_422:
        /*014c*/ 	.word	0x00000008
.L_423:


//--------------------- .nv.info._ZN2at6native18elementwise_kernelILi128ELi4EZNS0_22gpu_kernel_impl_nocastIZZZNS0_44_GLOBAL__N__40a83637_7_Lerp_cu_7dd49032_312918lerp_scalar_kernelERNS_18TensorIteratorBaseERKN3c106ScalarEENKUlvE0_clEvENKUlvE2_clEvEUlNS6_8BFloat16ESC_E_EEvS5_RKT_EUliE_EEviT1_ --------------------------
	.section	.nv.info._ZN2at6native18elementwise_kernelILi128ELi4EZNS0_22gpu_kernel_impl_nocastIZZZNS0_44_GLOBAL__N__40a83637_7_Lerp_cu_7dd49032_312918lerp_scalar_kernelERNS_18TensorIteratorBaseERKN3c106ScalarEENKUlvE0_clEvENKUlvE2_clEvEUlNS6_8BFloat16ESC_E_EEvS5_RKT_EUliE_EEviT1_,"",@"SHT_CUDA_INFO"
	.sectionflags	@""
	.align	4


	//----- nvinfo : EIATTR_CUDA_API_VERSION
	.align		4
        /*0000*/ 	.byte	0x04, 0x37
        /*0002*/ 	.short	(.L_425 - .L_424)
.L_424:
        /*0004*/ 	.word	0x00000082


	//----- nvinfo : EIATTR_KPARAM_INFO
	.align		4
.L_425:
        /*0008*/ 	.byte	0x04, 0x17
        /*000a*/ 	.short	(.L_427 - .L_426)
.L_426:
        /*000c*/ 	.word	0x00000000
        /*0010*/ 	.short	0x0001
        /*0012*/ 	.short	0x0008
        /*0014*/ 	.byte	0x00, 0xf0, 0x41, 0x0a


	//----- nvinfo : EIATTR_KPARAM_INFO
	.align		4
.L_427:
        /*0018*/ 	.byte	0x04, 0x17
        /*001a*/ 	.short	(.L_429 - .L_428)
.L_428:
        /*001c*/ 	.word	0x00000000
        /*0020*/ 	.short	0x0000
        /*0022*/ 	.short	0x0000
        /*0024*/ 	.byte	0x00, 0xf0, 0x11, 0x00


	//----- nvinfo : EIATTR_SPARSE_MMA_MASK
	.align		4
.L_429:
        /*0028*/ 	.byte	0x03, 0x50
        /*002a*/ 	.short	0x0000


	//----- nvinfo : EIATTR_MAXREG_COUNT
	.align		4
        /*002c*/ 	.byte	0x03, 0x1b
        /*002e*/ 	.short	0x0080


	//----- nvinfo : EIATTR_MERCURY_ISA_VERSION
	.align		4
        /*0030*/ 	.byte	0x03, 0x5f
        /*0032*/ 	.short	0x0101


	//----- nvinfo : EIATTR_EXIT_INSTR_OFFSETS
	.align		4
        /*0034*/ 	.byte	0x04, 0x1c
        /*0036*/ 	.short	(.L_431 - .L_430)


	//   ....[0]....
.L_430:
        /*0038*/ 	.word	0x00004770


	//   ....[1]....
        /*003c*/ 	.word	0x00005ee0


	//----- nvinfo : EIATTR_MAX_THREADS
	.align		4
.L_431:
        /*0040*/ 	.byte	0x04, 0x05
        /*0042*/ 	.short	(.L_433 - .L_432)
.L_432:
        /*0044*/ 	.word	0x00000080
        /*0048*/ 	.word	0x00000001
        /*004c*/ 	.word	0x00000001


	//----- nvinfo : EIATTR_CRS_STACK_SIZE
	.align		4
.L_433:
        /*0050*/ 	.byte	0x04, 0x1e
        /*0052*/ 	.short	(.L_435 - .L_434)
.L_434:
        /*0054*/ 	.word	0x00000000


	//----- nvinfo : EIATTR_CBANK_PARAM_SIZE
	.align		4
.L_435:
        /*0058*/ 	.byte	0x03, 0x19
        /*005a*/ 	.short	0x0298


	//----- nvinfo : EIATTR_PARAM_CBANK
	.align		4
        /*005c*/ 	.byte	0x04, 0x0a
        /*005e*/ 	.short	(.L_437 - .L_436)
	.align		4
.L_436:
        /*0060*/ 	.word	index@(.nv.constant0._ZN2at6native18elementwise_kernelILi128ELi4EZNS0_22gpu_kernel_impl_nocastIZZZNS0_44_GLOBAL__N__40a83637_7_Lerp_cu_7dd49032_312918lerp_scalar_kernelERNS_18TensorIteratorBaseERKN3c106ScalarEENKUlvE0_clEvENKUlvE2_clEvEUlNS6_8BFloat16ESC_E_EEvS5_RKT_EUliE_EEviT1_)
        /*0064*/ 	.short	0x0210
        /*0066*/ 	.short	0x0298


	//----- nvinfo : EIATTR_SW_WAR
	.align		4
.L_437:
        /*0068*/ 	.byte	0x04, 0x36
        /*006a*/ 	.short	(.L_439 - .L_438)
.L_438:
        /*006c*/ 	.word	0x00000008
.L_439:


//--------------------- .nv.info._ZN2at6native27unrolled_elementwise_kernelIZZZNS0_44_GLOBAL__N__40a83637_7_Lerp_cu_7dd49032_312918lerp_scalar_kernelERNS_18TensorIteratorBaseERKN3c106ScalarEENKUlvE0_clEvENKUlvE2_clEvEUlNS5_8BFloat16ESB_E_St5arrayIPcLm3EELi4E23TrivialOffsetCalculatorILi2EjESG_ILi1EjENS0_6memory15LoadWithoutCastENSJ_16StoreWithoutCastEEEviT_T0_T2_T3_T4_T5_ --------------------------
	.section	.nv.info._ZN2at6native27unrolled_elementwise_kernelIZZZNS0_44_GLOBAL__N__40a83637_7_Lerp_cu_7dd49032_312918lerp_scalar_kernelERNS_18TensorIteratorBaseERKN3c106ScalarEENKUlvE0_clEvENKUlvE2_clEvEUlNS5_8BFloat16ESB_E_St5arrayIPcLm3EELi4E23TrivialOffsetCalculatorILi2EjESG_ILi1EjENS0_6memory15LoadWithoutCastENSJ_16StoreWithoutCastEEEviT_T0_T2_T3_T4_T5_,"",@"SHT_CUDA_INFO"
	.sectionflags	@""
	.align	4


	//----- nvinfo : EIATTR_CUDA_API_VERSION
	.align		4
        /*0000*/ 	.byte	0x04, 0x37
        /*0002*/ 	.short	(.L_441 - .L_440)
.L_440:
        /*0004*/ 	.word	0x00000082


	//----- nvinfo : EIATTR_KPARAM_INFO
	.align		4
.L_441:
        /*0008*/ 	.byte	0x04, 0x17
        /*000a*/ 	.short	(.L_443 - .L_442)
.L_442:
        /*000c*/ 	.word	0x00000000
        /*0010*/ 	.short	0x0006
        /*0012*/ 	.short	0x0033
        /*0014*/ 	.byte	0x00, 0xf0, 0x05, 0x00


	//----- nvinfo : EIATTR_KPARAM_INFO
	.align		4
.L_443:
        /*0018*/ 	.byte	0x04, 0x17
        /*001a*/ 	.short	(.L_445 - .L_444)
.L_444:
        /*001c*/ 	.word	0x00000000
        /*0020*/ 	.short	0x0005
        /*0022*/ 	.short	0x0032
        /*0024*/ 	.byte	0x00, 0xf0, 0x05, 0x00


	//----- nvinfo : EIATTR_KPARAM_INFO
	.align		4
.L_445:
        /*0028*/ 	.byte	0x04, 0x17
        /*002a*/ 	.short	(.L_447 - .L_446)
.L_446:
        /*002c*/ 	.word	0x00000000
        /*0030*/ 	.short	0x0004
        /*0032*/ 	.short	0x0031
        /*0034*/ 	.byte	0x00, 0xf0, 0x05, 0x00


	//----- nvinfo : EIATTR_KPARAM_INFO
	.align		4
.L_447:
        /*0038*/ 	.byte	0x04, 0x17
        /*003a*/ 	.short	(.L_449 - .L_448)
.L_448:
        /*003c*/ 	.word	0x00000000
        /*0040*/ 	.short	0x0003
        /*0042*/ 	.short	0x0030
        /*0044*/ 	.byte	0x00, 0xf0, 0x05, 0x00


	//----- nvinfo : EIATTR_KPARAM_INFO
	.align		4
.L_449:
        /*0048*/ 	.byte	0x04, 0x17
        /*004a*/ 	.short	(.L_451 - .L_450)
.L_450:
        /*004c*/ 	.word	0x00000000
        /*0050*/ 	.short	0x0002
        /*0052*/ 	.short	0x0018
        /*0054*/ 	.byte	0x00, 0xf0, 0x61, 0x00


	//----- nvinfo : EIATTR_KPARAM_INFO
	.align		4
.L_451:
        /*0058*/ 	.byte	0x04, 0x17
        /*005a*/ 	.short	(.L_453 - .L_452)
.L_452:
        /*005c*/ 	.word	0x00000000
        /*0060*/ 	.short	0x0001
        /*0062*/ 	.short	0x0008
        /*0064*/ 	.byte	0x00, 0xf0, 0x41, 0x00


	//----- nvinfo : EIATTR_KPARAM_INFO
	.align		4
.L_453:
        /*0068*/ 	.byte	0x04, 0x17
        /*006a*/ 	.short	(.L_455 - .L_454)
.L_454:
        /*006c*/ 	.word	0x00000000
        /*0070*/ 	.short	0x0000
        /*0072*/ 	.short	0x0000
        /*0074*/ 	.byte	0x00, 0xf0, 0x11, 0x00


	//----- nvinfo : EIATTR_SPARSE_MMA_MASK
	.align		4
.L_455:
        /*0078*/ 	.byte	0x03, 0x50
        /*007a*/ 	.short	0x0000


	//----- nvinfo : EIATTR_MAXREG_COUNT
	.align		4
        /*007c*/ 	.byte	0x03, 0x1b
        /*007e*/ 	.short	0x00ff


	//----- nvinfo : EIATTR_MERCURY_ISA_VERSION
	.align		4
        /*0080*/ 	.byte	0x03, 0x5f
        /*0082*/ 	.short	0x0101


	//----- nvinfo : EIATTR_EXIT_INSTR_OFFSETS
	.align		4
        /*0084*/ 	.byte	0x04, 0x1c
        /*0086*/ 	.short	(.L_457 - .L_456)


	//   ....[0]....
.L_456:
        /*0088*/ 	.word	0x000007c0


	//   ....[1]....
        /*008c*/ 	.word	0x00000810


	//----- nvinfo : EIATTR_MAX_THREADS
	.align		4
.L_457:
        /*0090*/ 	.byte	0x04, 0x05
        /*0092*/ 	.short	(.L_459 - .L_458)
.L_458:
        /*0094*/ 	.word	0x00000080
        /*0098*/ 	.word	0x00000001
        /*009c*/ 	.word	0x00000001


	//----- nvinfo : EIATTR_CRS_STACK_SIZE
	.align		4
.L_459:
        /*00a0*/ 	.byte	0x04, 0x1e
        /*00a2*/ 	.short	(.L_461 - .L_460)
.L_460:
        /*00a4*/ 	.word	0x00000000


	//----- nvinfo : EIATTR_CBANK_PARAM_SIZE
	.align		4
.L_461:
        /*00a8*/ 	.byte	0x03, 0x19
        /*00aa*/ 	.short	0x0034


	//----- nvinfo : EIATTR_PARAM_CBANK
	.align		4
        /*00ac*/ 	.byte	0x04, 0x0a
        /*00ae*/ 	.short	(.L_463 - .L_462)
	.align		4
.L_462:
        /*00b0*/ 	.word	index@(.nv.constant0._ZN2at6native27unrolled_elementwise_kernelIZZZNS0_44_GLOBAL__N__40a83637_7_Lerp_cu_7dd49032_312918lerp_scalar_kernelERNS_18TensorIteratorBaseERKN3c106ScalarEENKUlvE0_clEvENKUlvE2_clEvEUlNS5_8BFloat16ESB_E_St5arrayIPcLm3EELi4E23TrivialOffsetCalculatorILi2EjESG_ILi1EjENS0_6memory15LoadWithoutCastENSJ_16StoreWithoutCastEEEviT_T0_T2_T3_T4_T5_)
        /*00b4*/ 	.short	0x0210
        /*00b6*/ 	.short	0x0034


	//----- nvinfo : EIATTR_SW_WAR
	.align		4
.L_463:
        /*00b8*/ 	.byte	0x04, 0x36
        /*00ba*/ 	.short	(.L_465 - .L_464)
.L_464:
        /*00bc*/ 	.word	0x00000008
.L_465:


//--------------------- .nv.info._ZN2at6native29vectorized_elementwise_kernelILi2EZZZNS0_44_GLOBAL__N__40a83637_7_Lerp_cu_7dd49032_312918lerp_scalar_kernelERNS_18TensorIteratorBaseERKN3c106ScalarEENKUlvE0_clEvENKUlvE2_clEvEUlNS5_8BFloat16ESB_E_St5arrayIPcLm3EEEEviT0_T1_ --------------------------
	.section	.nv.info._ZN2at6native29vectorized_elementwise_kernelILi2EZZZNS0_44_GLOBAL__N__40a83637_7_Lerp_cu_7dd49032_312918lerp_scalar_kernelERNS_18TensorIteratorBaseERKN3c106ScalarEENKUlvE0_clEvENKUlvE2_clEvEUlNS5_8BFloat16ESB_E_St5arrayIPcLm3EEEEviT0_T1_,"",@"SHT_CUDA_INFO"
	.sectionflags	@""
	.align	4


	//----- nvinfo : EIATTR_CUDA_API_VERSION
	.align		4
        /*0000*/ 	.byte	0x04, 0x37
        /*0002*/ 	.short	(.L_467 - .L_466)
.L_466:
        /*0004*/ 	.word	0x00000082


	//----- nvinfo : EIATTR_KPARAM_INFO
	.align		4
.L_467:
        /*0008*/ 	.byte	0x04, 0x17
        /*000a*/ 	.short	(.L_469 - .L_468)
.L_468:
        /*000c*/ 	.word	0x00000000
        /*0010*/ 	.short	0x0002
        /*0012*/ 	.short	0x0018
        /*0014*/ 	.byte	0x00, 0xf0, 0x61, 0x00


	//----- nvinfo : EIATTR_KPARAM_INFO
	.align		4
.L_469:
        /*0018*/ 	.byte	0x04, 0x17
        /*001a*/ 	.short	(.L_471 - .L_470)
.L_470:
        /*001c*/ 	.word	0x00000000
        /*0020*/ 	.short	0x0001
        /*0022*/ 	.short	0x0008
        /*0024*/ 	.byte	0x00, 0xf0, 0x41, 0x00


	//----- nvinfo : EIATTR_KPARAM_INFO
	.align		4
.L_471:
        /*0028*/ 	.byte	0x04, 0x17
        /*002a*/ 	.short	(.L_473 - .L_472)
.L_472:
        /*002c*/ 	.word	0x00000000
        /*0030*/ 	.short	0x0000
        /*0032*/ 	.short	0x0000
        /*0034*/ 	.byte	0x00, 0xf0, 0x11, 0x00


	//----- nvinfo : EIATTR_SPARSE_MMA_MASK
	.align		4
.L_473:
        /*0038*/ 	.byte	0x03, 0x50
        /*003a*/ 	.short	0x0000


	//----- nvinfo : EIATTR_MAXREG_COUNT
	.align		4
        /*003c*/ 	.byte	0x03, 0x1b
        /*003e*/ 	.short	0x00ff


	//----- nvinfo : EIATTR_MERCURY_ISA_VERSION
	.align		4
        /*0040*/ 	.byte	0x03, 0x5f
        /*0042*/ 	.short	0x0101


	//----- nvinfo : EIATTR_EXIT_INSTR_OFFSETS
	.align		4
        /*0044*/ 	.byte	0x04, 0x1c
        /*0046*/ 	.short	(.L_475 - .L_474)


	//   ....[0]....
.L_474:
        /*0048*/ 	.word	0x00000550


	//   ....[1]....
        /*004c*/ 	.word	0x00001520


	//   ....[2]....
        /*0050*/ 	.word	0x00001570


	//----- nvinfo : EIATTR_MAX_THREADS
	.align		4
.L_475:
        /*0054*/ 	.byte	0x04, 0x05
        /*0056*/ 	.short	(.L_477 - .L_476)
.L_476:
        /*0058*/ 	.word	0x00000080
        /*005c*/ 	.word	0x00000001
        /*0060*/ 	.word	0x00000001


	//----- nvinfo : EIATTR_CRS_STACK_SIZE
	.align		4
.L_477:
        /*0064*/ 	.byte	0x04, 0x1e
        /*0066*/ 	.short	(.L_479 - .L_478)
.L_478:
        /*0068*/ 	.word	0x00000000


	//----- nvinfo : EIATTR_CBANK_PARAM_SIZE
	.align		4
.L_479:
        /*006c*/ 	.byte	0x03, 0x19
        /*006e*/ 	.short	0x0030


	//----- nvinfo : EIATTR_PARAM_CBANK
	.align		4
        /*0070*/ 	.byte	0x04, 0x0a
        /*0072*/ 	.short	(.L_481 - .L_480)
	.align		4
.L_480:
        /*0074*/ 	.word	index@(.nv.constant0._ZN2at6native29vectorized_elementwise_kernelILi2EZZZNS0_44_GLOBAL__N__40a83637_7_Lerp_cu_7dd49032_312918lerp_scalar_kernelERNS_18TensorIteratorBaseERKN3c106ScalarEENKUlvE0_clEvENKUlvE2_clEvEUlNS5_8BFloat16ESB_E_St5arrayIPcLm3EEEEviT0_T1_)
        /*0078*/ 	.short	0x0210
        /*007a*/ 	.short	0x0030


	//----- nvinfo : EIATTR_SW_WAR
	.align		4
.L_481:
        /*007c*/ 	.byte	0x04, 0x36
        /*007e*/ 	.short	(.L_483 - .L_482)
.L_482:
        /*0080*/ 	.word	0x00000008
.L_483:


//--------------------- .nv.info._ZN2at6native29vectorized_elementwise_kernelILi4EZZZNS0_44_GLOBAL__N__40a83637_7_Lerp_cu_7dd49032_312918lerp_scalar_kernelERNS_18TensorIteratorBaseERKN3c106ScalarEENKUlvE0_clEvENKUlvE2_clEvEUlNS5_8BFloat16ESB_E_St5arrayIPcLm3EEEEviT0_T1_ --------------------------
	.section	.nv.info._ZN2at6native29vectorized_elementwise_kernelILi4EZZZNS0_44_GLOBAL__N__40a83637_7_Lerp_cu_7dd49032_312918lerp_scalar_kernelERNS_18TensorIteratorBaseERKN3c106ScalarEENKUlvE0_clEvENKUlvE2_clEvEUlNS5_8BFloat16ESB_E_St5arrayIPcLm3EEEEviT0_T1_,"",@"SHT_CUDA_INFO"
	.sectionflags	@""
	.align	4


	//----- nvinfo : EIATTR_CUDA_API_VERSION
	.align		4
        /*0000*/ 	.byte	0x04, 0x37
        /*0002*/ 	.short	(.L_485 - .L_484)
.L_484:
        /*0004*/ 	.word	0x00000082


	//----- nvinfo : EIATTR_KPARAM_INFO
	.align		4
.L_485:
        /*0008*/ 	.byte	0x04, 0x17
        /*000a*/ 	.short	(.L_487 - .L_486)
.L_486:
        /*000c*/ 	.word	0x00000000
        /*0010*/ 	.short	0x0002
        /*0012*/ 	.short	0x0018
        /*0014*/ 	.byte	0x00, 0xf0, 0x61, 0x00


	//----- nvinfo : EIATTR_KPARAM_INFO
	.align		4
.L_487:
        /*0018*/ 	.byte	0x04, 0x17
        /*001a*/ 	.short	(.L_489 - .L_488)
.L_488:
        /*001c*/ 	.word	0x00000000
        /*0020*/ 	.short	0x0001
        /*0022*/ 	.short	0x0008
        /*0024*/ 	.byte	0x00, 0xf0, 0x41, 0x00


	//----- nvinfo : EIATTR_KPARAM_INFO
	.align		4
.L_489:
        /*0028*/ 	.byte	0x04, 0x17
        /*002a*/ 	.short	(.L_491 - .L_490)
.L_490:
        /*002c*/ 	.word	0x00000000
        /*0030*/ 	.short	0x0000
        /*0032*/ 	.short	0x0000
        /*0034*/ 	.byte	0x00, 0xf0, 0x11, 0x00


	//----- nvinfo : EIATTR_SPARSE_MMA_MASK
	.align		4
.L_491:
        /*0038*/ 	.byte	0x03, 0x50
        /*003a*/ 	.short	0x0000


	//----- nvinfo : EIATTR_MAXREG_COUNT
	.align		4
        /*003c*/ 	.byte	0x03, 0x1b
        /*003e*/ 	.short	0x00ff


	//----- nvinfo : EIATTR_MERCURY_ISA_VERSION
	.align		4
        /*0040*/ 	.byte	0x03, 0x5f
        /*0042*/ 	.short	0x0101


	//----- nvinfo : EIATTR_EXIT_INSTR_OFFSETS
	.align		4
        /*0044*/ 	.byte	0x04, 0x1c
        /*0046*/ 	.short	(.L_493 - .L_492)


	//   ....[0]....
.L_492:
        /*0048*/ 	.word	0x000004f0


	//   ....[1]....
        /*004c*/ 	.word	0x000014c0


	//   ....[2]....
        /*0050*/ 	.word	0x00001510


	//----- nvinfo : EIATTR_MAX_THREADS
	.align		4
.L_493:
        /*0054*/ 	.byte	0x04, 0x05
        /*0056*/ 	.short	(.L_495 - .L_494)
.L_494:
        /*0058*/ 	.word	0x00000080
        /*005c*/ 	.word	0x00000001
        /*0060*/ 	.word	0x00000001


	//----- nvinfo : EIATTR_CRS_STACK_SIZE
	.align		4
.L_495:
        /*0064*/ 	.byte	0x04, 0x1e
        /*0066*/ 	.short	(.L_497 - .L_496)
.L_496:
        /*0068*/ 	.word	0x00000000


	//----- nvinfo : EIATTR_CBANK_PARAM_SIZE
	.align		4
.L_497:
        /*006c*/ 	.byte	0x03, 0x19
        /*006e*/ 	.short	0x0030


	//----- nvinfo : EIATTR_PARAM_CBANK
	.align		4
        /*0070*/ 	.byte	0x04, 0x0a
        /*0072*/ 	.short	(.L_499 - .L_498)
	.align		4
.L_498:
        /*0074*/ 	.word	index@(.nv.constant0._ZN2at6native29vectorized_elementwise_kernelILi4EZZZNS0_44_GLOBAL__N__40a83637_7_Lerp_cu_7dd49032_312918lerp_scalar_kernelERNS_18TensorIteratorBaseERKN3c106ScalarEENKUlvE0_clEvENKUlvE2_clEvEUlNS5_8BFloat16ESB_E_St5arrayIPcLm3EEEEviT0_T1_)
        /*0078*/ 	.short	0x0210
        /*007a*/ 	.short	0x0030


	//----- nvinfo : EIATTR_SW_WAR
	.align		4
.L_499:
        /*007c*/ 	.byte	0x04, 0x36
        /*007e*/ 	.short	(.L_501 - .L_500)
.L_500:
        /*0080*/ 	.word	0x00000008
.L_501:


//--------------------- .nv.info._ZN2at6native29vectorized_elementwise_kernelILi8EZZZNS0_44_GLOBAL__N__40a83637_7_Lerp_cu_7dd49032_312918lerp_scalar_kernelERNS_18TensorIteratorBaseERKN3c106ScalarEENKUlvE0_clEvENKUlvE2_clEvEUlNS5_8BFloat16ESB_E_St5arrayIPcLm3EEEEviT0_T1_ --------------------------
	.section	.nv.info._ZN2at6native29vectorized_elementwise_kernelILi8EZZZNS0_44_GLOBAL__N__40a83637_7_Lerp_cu_7dd49032_312918lerp_scalar_kernelERNS_18TensorIteratorBaseERKN3c106ScalarEENKUlvE0_clEvENKUlvE2_clEvEUlNS5_8BFloat16ESB_E_St5arrayIPcLm3EEEEviT0_T1_,"",@"SHT_CUDA_INFO"
	.sectionflags	@""
	.align	4


	//----- nvinfo : EIATTR_CUDA_API_VERSION
	.align		4
        /*0000*/ 	.byte	0x04, 0x37
        /*0002*/ 	.short	(.L_503 - .L_502)
.L_502:
        /*0004*/ 	.word	0x00000082


	//----- nvinfo : EIATTR_KPARAM_INFO
	.align		4
.L_503:
        /*0008*/ 	.byte	0x04, 0x17
        /*000a*/ 	.short	(.L_505 - .L_504)
.L_504:
        /*000c*/ 	.word	0x00000000
        /*0010*/ 	.short	0x0002
        /*0012*/ 	.short	0x0018
        /*0014*/ 	.byte	0x00, 0xf0, 0x61, 0x00


	//----- nvinfo : EIATTR_KPARAM_INFO
	.align		4
.L_505:
        /*0018*/ 	.byte	0x04, 0x17
        /*001a*/ 	.short	(.L_507 - .L_506)
.L_506:
        /*001c*/ 	.word	0x00000000
        /*0020*/ 	.short	0x0001
        /*0022*/ 	.short	0x0008
        /*0024*/ 	.byte	0x00, 0xf0, 0x41, 0x00


	//----- nvinfo : EIATTR_KPARAM_INFO
	.align		4
.L_507:
        /*0028*/ 	.byte	0x04, 0x17
        /*002a*/ 	.short	(.L_509 - .L_508)
.L_508:
        /*002c*/ 	.word	0x00000000
        /*0030*/ 	.short	0x0000
        /*0032*/ 	.short	0x0000
        /*0034*/ 	.byte	0x00, 0xf0, 0x11, 0x00


	//----- nvinfo : EIATTR_SPARSE_MMA_MASK
	.align		4
.L_509:
        /*0038*/ 	.byte	0x03, 0x50
        /*003a*/ 	.short	0x0000


	//----- nvinfo : EIATTR_MAXREG_COUNT
	.align		4
        /*003c*/ 	.byte	0x03, 0x1b
        /*003e*/ 	.short	0x00ff


	//----- nvinfo : EIATTR_MERCURY_ISA_VERSION
	.align		4
        /*0040*/ 	.byte	0x03, 0x5f
        /*0042*/ 	.short	0x0101


	//----- nvinfo : EIATTR_EXIT_INSTR_OFFSETS
	.align		4
        /*0044*/ 	.byte	0x04, 0x1c
        /*0046*/ 	.short	(.L_511 - .L_510)


	//   ....[0]....
.L_510:
        /*0048*/ 	.word	0x000004c0


	//   ....[1]....
        /*004c*/ 	.word	0x00001490


	//   ....[2]....
        /*0050*/ 	.word	0x000014e0


	//----- nvinfo : EIATTR_MAX_THREADS
	.align		4
.L_511:
        /*0054*/ 	.byte	0x04, 0x05
        /*0056*/ 	.short	(.L_513 - .L_512)
.L_512:
        /*0058*/ 	.word	0x00000080
        /*005c*/ 	.word	0x00000001
        /*0060*/ 	.word	0x00000001


	//----- nvinfo : EIATTR_CRS_STACK_SIZE
	.align		4
.L_513:
        /*0064*/ 	.byte	0x04, 0x1e
        /*0066*/ 	.short	(.L_515 - .L_514)
.L_514:
        /*0068*/ 	.word	0x00000000


	//----- nvinfo : EIATTR_CBANK_PARAM_SIZE
	.align		4
.L_515:
        /*006c*/ 	.byte	0x03, 0x19
        /*006e*/ 	.short	0x0030


	//----- nvinfo : EIATTR_PARAM_CBANK
	.align		4
        /*0070*/ 	.byte	0x04, 0x0a
        /*0072*/ 	.short	(.L_517 - .L_516)
	.align		4
.L_516:
        /*0074*/ 	.word	index@(.nv.constant0._ZN2at6native29vectorized_elementwise_kernelILi8EZZZNS0_44_GLOBAL__N__40a83637_7_Lerp_cu_7dd49032_312918lerp_scalar_kernelERNS_18TensorIteratorBaseERKN3c106ScalarEENKUlvE0_clEvENKUlvE2_clEvEUlNS5_8BFloat16ESB_E_St5arrayIPcLm3EEEEviT0_T1_)
        /*0078*/ 	.short	0x0210
        /*007a*/ 	.short	0x0030


	//----- nvinfo : EIATTR_SW_WAR
	.align		4
.L_517:
        /*007c*/ 	.byte	0x04, 0x36
        /*007e*/ 	.short	(.L_519 - .L_518)
.L_518:
        /*0080*/ 	.word	0x00000008
.L_519:


//--------------------- .nv.info._ZN2at6native18elementwise_kernelILi128ELi4EZNS0_15gpu_kernel_implIZZZNS0_44_GLOBAL__N__40a83637_7_Lerp_cu_7dd49032_312918lerp_scalar_kernelERNS_18TensorIteratorBaseERKN3c106ScalarEENKUlvE0_clEvENKUlvE1_clEvEUlNS6_4HalfESC_E_EEvS5_RKT_EUliE_EEviT1_ --------------------------
	.section	.nv.info._ZN2at6native18elementwise_kernelILi128ELi4EZNS0_15gpu_kernel_implIZZZNS0_44_GLOBAL__N__40a83637_7_Lerp_cu_7dd49032_312918lerp_scalar_kernelERNS_18TensorIteratorBaseERKN3c106ScalarEENKUlvE0_clEvENKUlvE1_clEvEUlNS6_4HalfESC_E_EEvS5_RKT_EUliE_EEviT1_,"",@"SHT_CUDA_INFO"
	.sectionflags	@""
	.align	4


	//----- nvinfo : EIATTR_CUDA_API_VERSION
	.align		4
        /*0000*/ 	.byte	0x04, 0x37
        /*0002*/ 	.short	(.L_521 - .L_520)
.L_520:
        /*0004*/ 	.word	0x00000082


	//----- nvinfo : EIATTR_KPARAM_INFO
	.align		4
.L_521:
        /*0008*/ 	.byte	0x04, 0x17
        /*000a*/ 	.short	(.L_523 - .L_522)
.L_522:
        /*000c*/ 	.word	0x00000000
        /*0010*/ 	.short	0x0001
        /*0012*/ 	.short	0x0008
        /*0014*/ 	.byte	0x00, 0xf0, 0x61, 0x0a


	//----- nvinfo : EIATTR_KPARAM_INFO
	.align		4
.L_523:
        /*0018*/ 	.byte	0x04, 0x17
        /*001a*/ 	.short	(.L_525 - .L_524)
.L_524:
        /*001c*/ 	.word	0x00000000
        /*0020*/ 	.short	0x0000
        /*0022*/ 	.short	0x0000
        /*0024*/ 	.byte	0x00, 0xf0, 0x11, 0x00


	//----- nvinfo : EIATTR_SPARSE_MMA_MASK
	.align		4
.L_525:
        /*0028*/ 	.byte	0x03, 0x50
        /*002a*/ 	.short	0x0000


	//----- nvinfo : EIATTR_MAXREG_COUNT
	.align		4
        /*002c*/ 	.byte	0x03, 0x1b
        /*002e*/ 	.short	0x0080


	//----- nvinfo : EIATTR_EXTERNS
	.align		4
        /*0030*/ 	.byte	0x04, 0x0f
        /*0032*/ 	.short	(.L_527 - .L_526)


	//   ....[0]....
	.align		4
.L_526:
        /*0034*/ 	.word	index@(__assertfail)


	//----- nvinfo : EIATTR_MERCURY_ISA_VERSION
	.align		4
.L_527:
        /*0038*/ 	.byte	0x03, 0x5f
        /*003a*/ 	.short	0x0101


	//----- nvinfo : EIATTR_SYSCALL_OFFSETS
	.align		4
        /*003c*/ 	.byte	0x04, 0x46
        /*003e*/ 	.short	(.L_529 - .L_528)


	//   ....[0]....
.L_528:
        /*0040*/ 	.word	0x000026c0


	//   ....[1]....
        /*0044*/ 	.word	0x00003670


	//   ....[2]....
        /*0048*/ 	.word	0x00004660


	//   ....[3]....
        /*004c*/ 	.word	0x00006d70


	//   ....[4]....
        /*0050*/ 	.word	0x00007d20


	//   ....[5]....
        /*0054*/ 	.word	0x00008d10


	//   ....[6]....
        /*0058*/ 	.word	0x0000b410


	//   ....[7]....
        /*005c*/ 	.word	0x0000c3c0


	//   ....[8]....
        /*0060*/ 	.word	0x0000d3b0


	//   ....[9]....
        /*0064*/ 	.word	0x0000faa0


	//   ....[10]....
        /*0068*/ 	.word	0x00010a50


	//   ....[11]....
        /*006c*/ 	.word	0x00011a40


	//----- nvinfo : EIATTR_EXIT_INSTR_OFFSETS
	.align		4
.L_529:
        /*0070*/ 	.byte	0x04, 0x1c
        /*0072*/ 	.short	(.L_531 - .L_530)


	//   ....[0]....
.L_530:
        /*0074*/ 	.word	0x0000d480


	//   ....[1]....
        /*0078*/ 	.word	0x00010c70


	//   ....[2]....
        /*007c*/ 	.word	0x00010cb0


	//   ....[3]....
        /*0080*/ 	.word	0x00010d50


	//   ....[4]....
        /*0084*/ 	.word	0x00010d90


	//   ....[5]....
        /*0088*/ 	.word	0x00010dd0


	//   ....[6]....
        /*008c*/ 	.word	0x00010e60


	//   ....[7]....
        /*0090*/ 	.word	0x00010e80


	//   ....[8]....
        /*0094*/ 	.word	0x00010f20


	//   ....[9]....
        /*0098*/ 	.word	0x00010f70


	//   ....[10]....
        /*009c*/ 	.word	0x00010fc0


	//   ....[11]....
        /*00a0*/ 	.word	0x00011090


	//   ....[12]....
        /*00a4*/ 	.word	0x000110f0


	//   ....[13]....
        /*00a8*/ 	.word	0x00011280


	//   ....[14]....
        /*00ac*/ 	.word	0x000113e0


	//   ....[15]....
        /*00b0*/ 	.word	0x00011420


	//   ....[16]....
        /*00b4*/ 	.word	0x000114e0


	//   ....[17]....
        /*00b8*/ 	.word	0x00011660


	//   ....[18]....
        /*00bc*/ 	.word	0x000117e0


	//   ....[19]....
        /*00c0*/ 	.word	0x00011940


	//   ....[20]....
        /*00c4*/ 	.word	0x00011a50


	//   ....[21]....
        /*00c8*/ 	.word	0x00011a90


	//   ....[22]....
        /*00cc*/ 	.word	0x00011ad0


	//----- nvinfo : EIATTR_MAX_THREADS
	.align		4
.L_531:
        /*00d0*/ 	.byte	0x04, 0x05
        /*00d2*/ 	.short	(.L_533 - .L_532)
.L_532:
        /*00d4*/ 	.word	0x00000080
        /*00d8*/ 	.word	0x00000001
        /*00dc*/ 	.word	0x00000001


	//----- nvinfo : EIATTR_CRS_STACK_SIZE
	.align		4
.L_533:
        /*00e0*/ 	.byte	0x04, 0x1e
        /*00e2*/ 	.short	(.L_535 - .L_534)
.L_534:
        /*00e4*/ 	.word	0x00000000


	//----- nvinfo : EIATTR_CBANK_PARAM_SIZE
	.align		4
.L_535:
        /*00e8*/ 	.byte	0x03, 0x19
        /*00ea*/ 	.short	0x02a0


	//----- nvinfo : EIATTR_PARAM_CBANK
	.align		4
        /*00ec*/ 	.byte	0x04, 0x0a
        /*00ee*/ 	.short	(.L_537 - .L_536)
	.align		4
.L_536:
        /*00f0*/ 	.word	index@(.nv.constant0._ZN2at6native18elementwise_kernelILi128ELi4EZNS0_15gpu_kernel_implIZZZNS0_44_GLOBAL__N__40a83637_7_Lerp_cu_7dd49032_312918lerp_scalar_kernelERNS_18TensorIteratorBaseERKN3c106ScalarEENKUlvE0_clEvENKUlvE1_clEvEUlNS6_4HalfESC_E_EEvS5_RKT_EUliE_EEviT1_)
        /*00f4*/ 	.short	0x0210
        /*00f6*/ 	.short	0x02a0


	//----- nvinfo : EIATTR_SW_WAR
	.align		4
.L_537:
        /*00f8*/ 	.byte	0x04, 0x36
        /*00fa*/ 	.short	(.L_539 - .L_538)
.L_538:
        /*00fc*/ 	.word	0x00000008
.L_539:


//--------------------- .nv.info._ZN2at6native27unrolled_elementwise_kernelIZZZNS0_44_GLOBAL__N__40a83637_7_Lerp_cu_7dd49032_312918lerp_scalar_kernelERNS_18TensorIteratorBaseERKN3c106ScalarEENKUlvE0_clEvENKUlvE1_clEvEUlNS5_4HalfESB_E_St5arrayIPcLm3EELi4E23TrivialOffsetCalculatorILi2EjESG_ILi1EjENS0_6memory12LoadWithCastILi2EEENSJ_13StoreWithCastILi1EEEEEviT_T0_T2_T3_T4_T5_ --------------------------
	.section	.nv.info._ZN2at6native27unrolled_elementwise_kernelIZZZNS0_44_GLOBAL__N__40a83637_7_Lerp_cu_7dd49032_312918lerp_scalar_kernelERNS_18TensorIteratorBaseERKN3c106ScalarEENKUlvE0_clEvENKUlvE1_clEvEUlNS5_4HalfESB_E_St5arrayIPcLm3EELi4E23TrivialOffsetCalculatorILi2EjESG_ILi1EjENS0_6memory12LoadWithCastILi2EEENSJ_13StoreWithCastILi1EEEEEviT_T0_T2_T3_T4_T5_,"",@"SHT_CUDA_INFO"
	.sectionflags	@""
	.align	4


	//----- nvinfo : EIATTR_CUDA_API_VERSION
	.align		4
        /*0000*/ 	.byte	0x04, 0x37
        /*0002*/ 	.short	(.L_541 - .L_540)
.L_540:
        /*0004*/ 	.word	0x00000082


	//----- nvinfo : EIATTR_KPARAM_INFO
	.align		4
.L_541:
        /*0008*/ 	.byte	0x04, 0x17
        /*000a*/ 	.short	(.L_543 - .L_542)
.L_542:
        /*000c*/ 	.word	0x00000000
        /*0010*/ 	.short	0x0006
        /*0012*/ 	.short	0x0040
        /*0014*/ 	.byte	0x00, 0xf0, 0x21, 0x00


	//----- nvinfo : EIATTR_KPARAM_INFO
	.align		4
.L_543:
        /*0018*/ 	.byte	0x04, 0x17
        /*001a*/ 	.short	(.L_545 - .L_544)
.L_544:
        /*001c*/ 	.word	0x00000000
        /*0020*/ 	.short	0x0005
        /*0022*/ 	.short	0x0034
        /*0024*/ 	.byte	0x00, 0xf0, 0x31, 0x00


	//----- nvinfo : EIATTR_KPARAM_INFO
	.align		4
.L_545:
        /*0028*/ 	.byte	0x04, 0x17
        /*002a*/ 	.short	(.L_547 - .L_546)
.L_546:
        /*002c*/ 	.word	0x00000000
        /*0030*/ 	.short	0x0004
        /*0032*/ 	.short	0x0031
        /*0034*/ 	.byte	0x00, 0xf0, 0x05, 0x00


	//----- nvinfo : EIATTR_KPARAM_INFO
	.align		4
.L_547:
        /*0038*/ 	.byte	0x04, 0x17
        /*003a*/ 	.short	(.L_549 - .L_548)
.L_548:
        /*003c*/ 	.word	0x00000000
        /*0040*/ 	.short	0x0003
        /*0042*/ 	.short	0x0030
        /*0044*/ 	.byte	0x00, 0xf0, 0x05, 0x00


	//----- nvinfo : EIATTR_KPARAM_INFO
	.align		4
.L_549:
        /*0048*/ 	.byte	0x04, 0x17
        /*004a*/ 	.short	(.L_551 - .L_550)
.L_550:
        /*004c*/ 	.word	0x00000000
        /*0050*/ 	.short	0x0002
        /*0052*/ 	.short	0x0018
        /*0054*/ 	.byte	0x00, 0xf0, 0x61, 0x00


	//----- nvinfo : EIATTR_KPARAM_INFO
	.align		4
.L_551:
        /*0058*/ 	.byte	0x04, 0x17
        /*005a*/ 	.short	(.L_553 - .L_552)
.L_552:
        /*005c*/ 	.word	0x00000000
        /*0060*/ 	.short	0x0001
        /*0062*/ 	.short	0x0008
        /*0064*/ 	.byte	0x00, 0xf0, 0x41, 0x00


	//----- nvinfo : EIATTR_KPARAM_INFO
	.align		4
.L_553:
        /*0068*/ 	.byte	0x04, 0x17
        /*006a*/ 	.short	(.L_555 - .L_554)
.L_554:
        /*006c*/ 	.word	0x00000000
        /*0070*/ 	.short	0x0000
        /*0072*/ 	.short	0x0000
        /*0074*/ 	.byte	0x00, 0xf0, 0x11, 0x00


	//----- nvinfo : EIATTR_SPARSE_MMA_MASK
	.align		4
.L_555:
        /*0078*/ 	.byte	0x03, 0x50
        /*007a*/ 	.short	0x0000


	//----- nvinfo : EIATTR_MAXREG_COUNT
	.align		4
        /*007c*/ 	.byte	0x03, 0x1b
        /*007e*/ 	.short	0x00ff


	//----- nvinfo : EIATTR_EXTERNS
	.align		4
        /*0080*/ 	.byte	0x04, 0x0f
        /*0082*/ 	.short	(.L_557 - .L_556)


	//   ....[0]....
	.align		4
.L_556:
        /*0084*/ 	.word	index@(__assertfail)


	//----- nvinfo : EIATTR_MERCURY_ISA_VERSION
	.align		4
.L_557:
        /*0088*/ 	.byte	0x03, 0x5f
        /*008a*/ 	.short	0x0101


	//----- nvinfo : EIATTR_SYSCALL_OFFSETS
	.align		4
        /*008c*/ 	.byte	0x04, 0x46
        /*008e*/ 	.short	(.L_559 - .L_558)


	//   ....[0]....
.L_558:
        /*0090*/ 	.word	0x000010c0


	//   ....[1]....
        /*0094*/ 	.word	0x00002150


	//   ....[2]....
        /*0098*/ 	.word	0x00003260


	//   ....[3]....
        /*009c*/ 	.word	0x000042f0


	//   ....[4]....
        /*00a0*/ 	.word	0x00005400


	//   ....[5]....
        /*00a4*/ 	.word	0x000064a0


	//   ....[6]....
        /*00a8*/ 	.word	0x000075a0


	//   ....[7]....
        /*00ac*/ 	.word	0x00008640


	//   ....[8]....
        /*00b0*/ 	.word	0x000099e0


	//   ....[9]....
        /*00b4*/ 	.word	0x0000aa00


	//   ....[10]....
        /*00b8*/ 	.word	0x0000b9e0


	//   ....[11]....
        /*00bc*/ 	.word	0x0000c9c0


	//----- nvinfo : EIATTR_EXIT_INSTR_OFFSETS
	.align		4
.L_559:
        /*00c0*/ 	.byte	0x04, 0x1c
        /*00c2*/ 	.short	(.L_561 - .L_560)


	//   ....[0]....
.L_560:
        /*00c4*/ 	.word	0x0000baa0


	//   ....[1]....
        /*00c8*/ 	.word	0x0000bbf0


	//   ....[2]....
        /*00cc*/ 	.word	0x0000bc30


	//   ....[3]....
        /*00d0*/ 	.word	0x0000bcd0


	//   ....[4]....
        /*00d4*/ 	.word	0x0000bd10


	//   ....[5]....
        /*00d8*/ 	.word	0x0000bd50


	//   ....[6]....
        /*00dc*/ 	.word	0x0000bde0


	//   ....[7]....
        /*00e0*/ 	.word	0x0000be00


	//   ....[8]....
        /*00e4*/ 	.word	0x0000bea0


	//   ....[9]....
        /*00e8*/ 	.word	0x0000bef0


	//   ....[10]....
        /*00ec*/ 	.word	0x0000bf40


	//   ....[11]....
        /*00f0*/ 	.word	0x0000c010


	//   ....[12]....
        /*00f4*/ 	.word	0x0000c070


	//   ....[13]....
        /*00f8*/ 	.word	0x0000c200


	//   ....[14]....
        /*00fc*/ 	.word	0x0000c360


	//   ....[15]....
        /*0100*/ 	.word	0x0000c3a0


	//   ....[16]....
        /*0104*/ 	.word	0x0000c460


	//   ....[17]....
        /*0108*/ 	.word	0x0000c5e0


	//   ....[18]....
        /*010c*/ 	.word	0x0000c760


	//   ....[19]....
        /*0110*/ 	.word	0x0000c8c0


	//   ....[20]....
        /*0114*/ 	.word	0x0000c9d0


	//   ....[21]....
        /*0118*/ 	.word	0x0000ca10


	//   ....[22]....
        /*011c*/ 	.word	0x0000ca50


	//----- nvinfo : EIATTR_MAX_THREADS
	.align		4
.L_561:
        /*0120*/ 	.byte	0x04, 0x05
        /*0122*/ 	.short	(.L_563 - .L_562)
.L_562:
        /*0124*/ 	.word	0x00000080
        /*0128*/ 	.word	0x00000001
        /*012c*/ 	.word	0x00000001


	//----- nvinfo : EIATTR_CRS_STACK_SIZE
	.align		4
.L_563:
        /*0130*/ 	.byte	0x04, 0x1e
        /*0132*/ 	.short	(.L_565 - .L_564)
.L_564:
        /*0134*/ 	.word	0x00000000


	//----- nvinfo : EIATTR_CBANK_PARAM_SIZE
	.align		4
.L_565:
        /*0138*/ 	.byte	0x03, 0x19
        /*013a*/ 	.short	0x0048


	//----- nvinfo : EIATTR_PARAM_CBANK
	.align		4
        /*013c*/ 	.byte	0x04, 0x0a
        /*013e*/ 	.short	(.L_567 - .L_566)
	.align		4
.L_566:
        /*0140*/ 	.word	index@(.nv.constant0._ZN2at6native27unrolled_elementwise_kernelIZZZNS0_44_GLOBAL__N__40a83637_7_Lerp_cu_7dd49032_312918lerp_scalar_kernelERNS_18TensorIteratorBaseERKN3c106ScalarEENKUlvE0_clEvENKUlvE1_clEvEUlNS5_4HalfESB_E_St5arrayIPcLm3EELi4E23TrivialOffsetCalculatorILi2EjESG_ILi1EjENS0_6memory12LoadWithCastILi2EEENSJ_13StoreWithCastILi1EEEEEviT_T0_T2_T3_T4_T5_)
        /*0144*/ 	.short	0x0210
        /*0146*/ 	.short	0x0048


	//----- nvinfo : EIATTR_SW_WAR
	.align		4
.L_567:
        /*0148*/ 	.byte	0x04, 0x36
        /*014a*/ 	.short	(.L_569 - .L_568)
.L_568:
        /*014c*/ 	.word	0x00000008
.L_569:


//--------------------- .nv.info._ZN2at6native18elementwise_kernelILi128ELi4EZNS0_22gpu_kernel_impl_nocastIZZZNS0_44_GLOBAL__N__40a83637_7_Lerp_cu_7dd49032_312918lerp_scalar_kernelERNS_18TensorIteratorBaseERKN3c106ScalarEENKUlvE0_clEvENKUlvE1_clEvEUlNS6_4HalfESC_E_EEvS5_RKT_EUliE_EEviT1_ --------------------------
	.section	.nv.info._ZN2at6native18elementwise_kernelILi128ELi4EZNS0_22gpu_kernel_impl_nocastIZZZNS0_44_GLOBAL__N__40a83637_7_Lerp_cu_7dd49032_312918lerp_scalar_kernelERNS_18TensorIteratorBaseERKN3c106ScalarEENKUlvE0_clEvENKUlvE1_clEvEUlNS6_4HalfESC_E_EEvS5_RKT_EUliE_EEviT1_,"",@"SHT_CUDA_INFO"
	.sectionflags	@""
	.align	4


	//----- nvinfo : EIATTR_CUDA_API_VERSION
	.align		4
        /*0000*/ 	.byte	0x04, 0x37
        /*0002*/ 	.short	(.L_571 - .L_570)
.L_570:
        /*0004*/ 	.word	0x00000082


	//----- nvinfo : EIATTR_KPARAM_INFO
	.align		4
.L_571:
        /*0008*/ 	.byte	0x04, 0x17
        /*000a*/ 	.short	(.L_573 - .L_572)
.L_572:
        /*000c*/ 	.word	0x00000000
        /*0010*/ 	.short	0x0001
        /*0012*/ 	.short	0x0008
        /*0014*/ 	.byte	0x00, 0xf0, 0x41, 0x0a


	//----- nvinfo : EIATTR_KPARAM_INFO
	.align		4
.L_573:
        /*0018*/ 	.byte	0x04, 0x17
        /*001a*/ 	.short	(.L_575 - .L_574)
.L_574:
        /*001c*/ 	.word	0x00000000
        /*0020*/ 	.short	0x0000
        /*0022*/ 	.short	0x0000
        /*0024*/ 	.byte	0x00, 0xf0, 0x11, 0x00


	//----- nvinfo : EIATTR_SPARSE_MMA_MASK
	.align		4
.L_575:
        /*0028*/ 	.byte	0x03, 0x50
        /*002a*/ 	.short	0x0000


	//----- nvinfo : EIATTR_MAXREG_COUNT
	.align		4
        /*002c*/ 	.byte	0x03, 0x1b
        /*002e*/ 	.short	0x0080


	//----- nvinfo : EIATTR_MERCURY_ISA_VERSION
	.align		4
        /*0030*/ 	.byte	0x03, 0x5f
        /*0032*/ 	.short	0x0101


	//----- nvinfo : EIATTR_EXIT_INSTR_OFFSETS
	.align		4
        /*0034*/ 	.byte	0x04, 0x1c
        /*0036*/ 	.short	(.L_577 - .L_576)


	//   ....[0]....
.L_576:
        /*0038*/ 	.word	0x00004770


	//   ....[1]....
        /*003c*/ 	.word	0x00005ee0


	//----- nvinfo : EIATTR_MAX_THREADS
	.align		4
.L_577:
        /*0040*/ 	.byte	0x04, 0x05
        /*0042*/ 	.short	(.L_579 - .L_578)
.L_578:
        /*0044*/ 	.word	0x00000080
        /*0048*/ 	.word	0x00000001
        /*004c*/ 	.word	0x00000001


	//----- nvinfo : EIATTR_CRS_STACK_SIZE
	.align		4
.L_579:
        /*0050*/ 	.byte	0x04, 0x1e
        /*0052*/ 	.short	(.L_581 - .L_580)
.L_580:
        /*0054*/ 	.word	0x00000000


	//----- nvinfo : EIATTR_CBANK_PARAM_SIZE
	.align		4
.L_581:
        /*0058*/ 	.byte	0x03, 0x19
        /*005a*/ 	.short	0x0298


	//----- nvinfo : EIATTR_PARAM_CBANK
	.align		4
        /*005c*/ 	.byte	0x04, 0x0a
        /*005e*/ 	.short	(.L_583 - .L_582)
	.align		4
.L_582:
        /*0060*/ 	.word	index@(.nv.constant0._ZN2at6native18elementwise_kernelILi128ELi4EZNS0_22gpu_kernel_impl_nocastIZZZNS0_44_GLOBAL__N__40a83637_7_Lerp_cu_7dd49032_312918lerp_scalar_kernelERNS_18TensorIteratorBaseERKN3c106ScalarEENKUlvE0_clEvENKUlvE1_clEvEUlNS6_4HalfESC_E_EEvS5_RKT_EUliE_EEviT1_)
        /*0064*/ 	.short	0x0210
        /*0066*/ 	.short	0x0298


	//----- nvinfo : EIATTR_SW_WAR
	.align		4
.L_583:
        /*0068*/ 	.byte	0x04, 0x36
        /*006a*/ 	.short	(.L_585 - .L_584)
.L_584:
        /*006c*/ 	.word	0x00000008
.L_585:


//--------------------- .nv.info._ZN2at6native27unrolled_elementwise_kernelIZZZNS0_44_GLOBAL__N__40a83637_7_Lerp_cu_7dd49032_312918lerp_scalar_kernelERNS_18TensorIteratorBaseERKN3c106ScalarEENKUlvE0_clEvENKUlvE1_clEvEUlNS5_4HalfESB_E_St5arrayIPcLm3EELi4E23TrivialOffsetCalculatorILi2EjESG_ILi1EjENS0_6memory15LoadWithoutCastENSJ_16StoreWithoutCastEEEviT_T0_T2_T3_T4_T5_ --------------------------
	.section	.nv.info._ZN2at6native27unrolled_elementwise_kernelIZZZNS0_44_GLOBAL__N__40a83637_7_Lerp_cu_7dd49032_312918lerp_scalar_kernelERNS_18TensorIteratorBaseERKN3c106ScalarEENKUlvE0_clEvENKUlvE1_clEvEUlNS5_4HalfESB_E_St5arrayIPcLm3EELi4E23TrivialOffsetCalculatorILi2EjESG_ILi1EjENS0_6memory15LoadWithoutCastENSJ_16StoreWithoutCastEEEviT_T0_T2_T3_T4_T5_,"",@"SHT_CUDA_INFO"
	.sectionflags	@""
	.align	4


	//----- nvinfo : EIATTR_CUDA_API_VERSION
	.align		4
        /*0000*/ 	.byte	0x04, 0x37
        /*0002*/ 	.short	(.L_587 - .L_586)
.L_586:
        /*0004*/ 	.word	0x00000082


	//----- nvinfo : EIATTR_KPARAM_INFO
	.align		4
.L_587:
        /*0008*/ 	.byte	0x04, 0x17
        /*000a*/ 	.short	(.L_589 - .L_588)
.L_588:
        /*000c*/ 	.word	0x00000000
        /*0010*/ 	.short	0x0006
        /*0012*/ 	.short	0x0033
        /*0014*/ 	.byte	0x00, 0xf0, 0x05, 0x00


	//----- nvinfo : EIATTR_KPARAM_INFO
	.align		4
.L_589:
        /*0018*/ 	.byte	0x04, 0x17
        /*001a*/ 	.short	(.L_591 - .L_590)
.L_590:
        /*001c*/ 	.word	0x00000000
        /*0020*/ 	.short	0x0005
        /*0022*/ 	.short	0x0032
        /*0024*/ 	.byte	0x00, 0xf0, 0x05, 0x00


	//----- nvinfo : EIATTR_KPARAM_INFO
	.align		4
.L_591:
        /*0028*/ 	.byte	0x04, 0x17
        /*002a*/ 	.short	(.L_593 - .L_592)
.L_592:
        /*002c*/ 	.word	0x00000000
        /*0030*/ 	.short	0x0004
        /*0032*/ 	.short	0x0031
        /*0034*/ 	.byte	0x00, 0xf0, 0x05, 0x00


	//----- nvinfo : EIATTR_KPARAM_INFO
	.align		4
.L_593:
        /*0038*/ 	.byte	0x04, 0x17
        /*003a*/ 	.short	(.L_595 - .L_594)
.L_594:
        /*003c*/ 	.word	0x00000000
        /*0040*/ 	.short	0x0003
        /*0042*/ 	.short	0x0030
        /*0044*/ 	.byte	0x00, 0xf0, 0x05, 0x00


	//----- nvinfo : EIATTR_KPARAM_INFO
	.align		4
.L_595:
        /*0048*/ 	.byte	0x04, 0x17
        /*004a*/ 	.short	(.L_597 - .L_596)
.L_596:
        /*004c*/ 	.word	0x00000000
        /*0050*/ 	.short	0x0002
        /*0052*/ 	.short	0x0018
        /*0054*/ 	.byte	0x00, 0xf0, 0x61, 0x00


	//----- nvinfo : EIATTR_KPARAM_INFO
	.align		4
.L_597:
        /*0058*/ 	.byte	0x04, 0x17
        /*005a*/ 	.short	(.L_599 - .L_598)
.L_598:
        /*005c*/ 	.word	0x00000000
        /*0060*/ 	.short	0x0001
        /*0062*/ 	.short	0x0008
        /*0064*/ 	.byte	0x00, 0xf0, 0x41, 0x00


	//----- nvinfo : EIATTR_KPARAM_INFO
	.align		4
.L_599:
        /*0068*/ 	.byte	0x04, 0x17
        /*006a*/ 	.short	(.L_601 - .L_600)
.L_600:
        /*006c*/ 	.word	0x00000000
        /*0070*/ 	.short	0x0000
        /*0072*/ 	.short	0x0000
        /*0074*/ 	.byte	0x00, 0xf0, 0x11, 0x00


	//----- nvinfo : EIATTR_SPARSE_MMA_MASK
	.align		4
.L_601:
        /*0078*/ 	.byte	0x03, 0x50
        /*007a*/ 	.short	0x0000


	//----- nvinfo : EIATTR_MAXREG_COUNT
	.align		4
        /*007c*/ 	.byte	0x03, 0x1b
        /*007e*/ 	.short	0x00ff


	//----- nvinfo : EIATTR_MERCURY_ISA_VERSION
	.align		4
        /*0080*/ 	.byte	0x03, 0x5f
        /*0082*/ 	.short	0x0101


	//----- nvinfo : EIATTR_EXIT_INSTR_OFFSETS
	.align		4
        /*0084*/ 	.byte	0x04, 0x1c
        /*0086*/ 	.short	(.L_603 - .L_602)


	//   ....[0]....
.L_602:
        /*0088*/ 	.word	0x000007c0


	//   ....[1]....
        /*008c*/ 	.word	0x00000810


	//----- nvinfo : EIATTR_MAX_THREADS
	.align		4
.L_603:
        /*0090*/ 	.byte	0x04, 0x05
        /*0092*/ 	.short	(.L_605 - .L_604)
.L_604:
        /*0094*/ 	.word	0x00000080
        /*0098*/ 	.word	0x00000001
        /*009c*/ 	.word	0x00000001


	//----- nvinfo : EIATTR_CRS_STACK_SIZE
	.align		4
.L_605:
        /*00a0*/ 	.byte	0x04, 0x1e
        /*00a2*/ 	.short	(.L_607 - .L_606)
.L_606:
        /*00a4*/ 	.word	0x00000000


	//----- nvinfo : EIATTR_CBANK_PARAM_SIZE
	.align		4
.L_607:
        /*00a8*/ 	.byte	0x03, 0x19
        /*00aa*/ 	.short	0x0034


	//----- nvinfo : EIATTR_PARAM_CBANK
	.align		4
        /*00ac*/ 	.byte	0x04, 0x0a
        /*00ae*/ 	.short	(.L_609 - .L_608)
	.align		4
.L_608:
        /*00b0*/ 	.word	index@(.nv.constant0._ZN2at6native27unrolled_elementwise_kernelIZZZNS0_44_GLOBAL__N__40a83637_7_Lerp_cu_7dd49032_312918lerp_scalar_kernelERNS_18TensorIteratorBaseERKN3c106ScalarEENKUlvE0_clEvENKUlvE1_clEvEUlNS5_4HalfESB_E_St5arrayIPcLm3EELi4E23TrivialOffsetCalculatorILi2EjESG_ILi1EjENS0_6memory15LoadWithoutCastENSJ_16StoreWithoutCastEEEviT_T0_T2_T3_T4_T5_)
        /*00b4*/ 	.short	0x0210
        /*00b6*/ 	.short	0x0034


	//----- nvinfo : EIATTR_SW_WAR
	.align		4
.L_609:
        /*00b8*/ 	.byte	0x04, 0x36
        /*00ba*/ 	.short	(.L_611 - .L_610)
.L_610:
        /*00bc*/ 	.word	0x00000008
.L_611:


//--------------------- .nv.info._ZN2at6native29vectorized_elementwise_kernelILi2EZZZNS0_44_GLOBAL__N__40a83637_7_Lerp_cu_7dd49032_312918lerp_scalar_kernelERNS_18TensorIteratorBaseERKN3c106ScalarEENKUlvE0_clEvENKUlvE1_clEvEUlNS5_4HalfESB_E_St5arrayIPcLm3EEEEviT0_T1_ --------------------------
	.section	.nv.info._ZN2at6native29vectorized_elementwise_kernelILi2EZZZNS0_44_GLOBAL__N__40a83637_7_Lerp_cu_7dd49032_312918lerp_scalar_kernelERNS_18TensorIteratorBaseERKN3c106ScalarEENKUlvE0_clEvENKUlvE1_clEvEUlNS5_4HalfESB_E_St5arrayIPcLm3EEEEviT0_T1_,"",@"SHT_CUDA_INFO"
	.sectionflags	@""
	.align	4


	//----- nvinfo : EIATTR_CUDA_API_VERSION
	.align		4
        /*0000*/ 	.byte	0x04, 0x37
        /*0002*/ 	.short	(.L_613 - .L_612)
.L_612:
        /*0004*/ 	.word	0x00000082


	//----- nvinfo : EIATTR_KPARAM_INFO
	.align		4
.L_613:
        /*0008*/ 	.byte	0x04, 0x17
        /*000a*/ 	.short	(.L_615 - .L_614)
.L_614:
        /*000c*/ 	.word	0x00000000
        /*0010*/ 	.short	0x0002
        /*0012*/ 	.short	0x0018
        /*0014*/ 	.byte	0x00, 0xf0, 0x61, 0x00


	//----- nvinfo : EIATTR_KPARAM_INFO
	.align		4
.L_615:
        /*0018*/ 	.byte	0x04, 0x17
        /*001a*/ 	.short	(.L_617 - .L_616)
.L_616:
        /*001c*/ 	.word	0x00000000
        /*0020*/ 	.short	0x0001
        /*0022*/ 	.short	0x0008
        /*0024*/ 	.byte	0x00, 0xf0, 0x41, 0x00


	//----- nvinfo : EIATTR_KPARAM_INFO
	.align		4
.L_617:
        /*0028*/ 	.byte	0x04, 0x17
        /*002a*/ 	.short	(.L_619 - .L_618)
.L_618:
        /*002c*/ 	.word	0x00000000
        /*0030*/ 	.short	0x0000
        /*0032*/ 	.short	0x0000
        /*0034*/ 	.byte	0x00, 0xf0, 0x11, 0x00


	//----- nvinfo : EIATTR_SPARSE_MMA_MASK
	.align		4
.L_619:
        /*0038*/ 	.byte	0x03, 0x50
        /*003a*/ 	.short	0x0000


	//----- nvinfo : EIATTR_MAXREG_COUNT
	.align		4
        /*003c*/ 	.byte	0x03, 0x1b
        /*003e*/ 	.short	0x00ff


	//----- nvinfo : EIATTR_MERCURY_ISA_VERSION
	.align		4
        /*0040*/ 	.byte	0x03, 0x5f
        /*0042*/ 	.short	0x0101


	//----- nvinfo : EIATTR_EXIT_INSTR_OFFSETS
	.align		4
        /*0044*/ 	.byte	0x04, 0x1c
        /*0046*/ 	.short	(.L_621 - .L_620)


	//   ....[0]....
.L_620:
        /*0048*/ 	.word	0x000004d0


	//   ....[1]....
        /*004c*/ 	.word	0x000014a0


	//   ....[2]....
        /*0050*/ 	.word	0x000014f0


	//----- nvinfo : EIATTR_MAX_THREADS
	.align		4
.L_621:
        /*0054*/ 	.byte	0x04, 0x05
        /*0056*/ 	.short	(.L_623 - .L_622)
.L_622:
        /*0058*/ 	.word	0x00000080
        /*005c*/ 	.word	0x00000001
        /*0060*/ 	.word	0x00000001


	//----- nvinfo : EIATTR_CRS_STACK_SIZE
	.align		4
.L_623:
        /*0064*/ 	.byte	0x04, 0x1e
        /*0066*/ 	.short	(.L_625 - .L_624)
.L_624:
        /*0068*/ 	.word	0x00000000


	//----- nvinfo : EIATTR_CBANK_PARAM_SIZE
	.align		4
.L_625:
        /*006c*/ 	.byte	0x03, 0x19
        /*006e*/ 	.short	0x0030


	//----- nvinfo : EIATTR_PARAM_CBANK
	.align		4
        /*0070*/ 	.byte	0x04, 0x0a
        /*0072*/ 	.short	(.L_627 - .L_626)
	.align		4
.L_626:
        /*0074*/ 	.word	index@(.nv.constant0._ZN2at6native29vectorized_elementwise_kernelILi2EZZZNS0_44_GLOBAL__N__40a83637_7_Lerp_cu_7dd49032_312918lerp_scalar_kernelERNS_18TensorIteratorBaseERKN3c106ScalarEENKUlvE0_clEvENKUlvE1_clEvEUlNS5_4HalfESB_E_St5arrayIPcLm3EEEEviT0_T1_)
        /*0078*/ 	.short	0x0210
        /*007a*/ 	.short	0x0030


	//----- nvinfo : EIATTR_SW_WAR
	.align		4
.L_627:
        /*007c*/ 	.byte	0x04, 0x36
        /*007e*/ 	.short	(.L_629 - .L_628)
.L_628:
        /*0080*/ 	.word	0x00000008
.L_629:


//--------------------- .nv.info._ZN2at6native29vectorized_elementwise_kernelILi4EZZZNS0_44_GLOBAL__N__40a83637_7_Lerp_cu_7dd49032_312918lerp_scalar_kernelERNS_18TensorIteratorBaseERKN3c106ScalarEENKUlvE0_clEvENKUlvE1_clEvEUlNS5_4HalfESB_E_St5arrayIPcLm3EEEEviT0_T1_ --------------------------
	.section	.nv.info._ZN2at6native29vectorized_elementwise_kernelILi4EZZZNS0_44_GLOBAL__N__40a83637_7_Lerp_cu_7dd49032_312918lerp_scalar_kernelERNS_18TensorIteratorBaseERKN3c106ScalarEENKUlvE0_clEvENKUlvE1_clEvEUlNS5_4HalfESB_E_St5arrayIPcLm3EEEEviT0_T1_,"",@"SHT_CUDA_INFO"
	.sectionflags	@""
	.align	4


	//----- nvinfo : EIATTR_CUDA_API_VERSION
	.align		4
        /*0000*/ 	.byte	0x04, 0x37
        /*0002*/ 	.short	(.L_631 - .L_630)
.L_630:
        /*0004*/ 	.word	0x00000082


	//----- nvinfo : EIATTR_KPARAM_INFO
	.align		4
.L_631:
        /*0008*/ 	.byte	0x04, 0x17
        /*000a*/ 	.short	(.L_633 - .L_632)
.L_632:
        /*000c*/ 	.word	0x00000000
        /*0010*/ 	.short	0x0002
        /*0012*/ 	.short	0x0018
        /*0014*/ 	.byte	0x00, 0xf0, 0x61, 0x00


	//----- nvinfo : EIATTR_KPARAM_INFO
	.align		4
.L_633:
        /*0018*/ 	.byte	0x04, 0x17
        /*001a*/ 	.short	(.L_635 - .L_634)
.L_634:
        /*001c*/ 	.word	0x00000000
        /*0020*/ 	.short	0x0001
        /*0022*/ 	.short	0x0008
        /*0024*/ 	.byte	0x00, 0xf0, 0x41, 0x00


	//----- nvinfo : EIATTR_KPARAM_INFO
	.align		4
.L_635:
        /*0028*/ 	.byte	0x04, 0x17
        /*002a*/ 	.short	(.L_637 - .L_636)
.L_636:
        /*002c*/ 	.word	0x00000000
        /*0030*/ 	.short	0x0000
        /*0032*/ 	.short	0x0000
        /*0034*/ 	.byte	0x00, 0xf0, 0x11, 0x00


	//----- nvinfo : EIATTR_SPARSE_MMA_MASK
	.align		4
.L_637:
        /*0038*/ 	.byte	0x03, 0x50
        /*003a*/ 	.short	0x0000


	//----- nvinfo : EIATTR_MAXREG_COUNT
	.align		4
        /*003c*/ 	.byte	0x03, 0x1b
        /*003e*/ 	.short	0x00ff


	//----- nvinfo : EIATTR_MERCURY_ISA_VERSION
	.align		4
        /*0040*/ 	.byte	0x03, 0x5f
        /*0042*/ 	.short	0x0101


	//----- nvinfo : EIATTR_EXIT_INSTR_OFFSETS
	.align		4
        /*0044*/ 	.byte	0x04, 0x1c
        /*0046*/ 	.short	(.L_639 - .L_638)


	//   ....[0]....
.L_638:
        /*0048*/ 	.word	0x00000470


	//   ....[1]....
        /*004c*/ 	.word	0x00001440


	//   ....[2]....
        /*0050*/ 	.word	0x00001490


	//----- nvinfo : EIATTR_MAX_THREADS
	.align		4
.L_639:
        /*0054*/ 	.byte	0x04, 0x05
        /*0056*/ 	.short	(.L_641 - .L_640)
.L_640:
        /*0058*/ 	.word	0x00000080
        /*005c*/ 	.word	0x00000001
        /*0060*/ 	.word	0x00000001


	//----- nvinfo : EIATTR_CRS_STACK_SIZE
	.align		4
.L_641:
        /*0064*/ 	.byte	0x04, 0x1e
        /*0066*/ 	.short	(.L_643 - .L_642)
.L_642:
        /*0068*/ 	.word	0x00000000


	//----- nvinfo : EIATTR_CBANK_PARAM_SIZE
	.align		4
.L_643:
        /*006c*/ 	.byte	0x03, 0x19
        /*006e*/ 	.short	0x0030


	//----- nvinfo : EIATTR_PARAM_CBANK
	.align		4
        /*0070*/ 	.byte	0x04, 0x0a
        /*0072*/ 	.short	(.L_645 - .L_644)
	.align		4
.L_644:
        /*0074*/ 	.word	index@(.nv.constant0._ZN2at6native29vectorized_elementwise_kernelILi4EZZZNS0_44_GLOBAL__N__40a83637_7_Lerp_cu_7dd49032_312918lerp_scalar_kernelERNS_18TensorIteratorBaseERKN3c106ScalarEENKUlvE0_clEvENKUlvE1_clEvEUlNS5_4HalfESB_E_St5arrayIPcLm3EEEEviT0_T1_)
        /*0078*/ 	.short	0x0210
        /*007a*/ 	.short	0x0030


	//----- nvinfo : EIATTR_SW_WAR
	.align		4
.L_645:
        /*007c*/ 	.byte	0x04, 0x36
        /*007e*/ 	.short	(.L_647 - .L_646)
.L_646:
        /*0080*/ 	.word	0x00000008
.L_647:


//--------------------- .nv.info._ZN2at6native29vectorized_elementwise_kernelILi8EZZZNS0_44_GLOBAL__N__40a83637_7_Lerp_cu_7dd49032_312918lerp_scalar_kernelERNS_18TensorIteratorBaseERKN3c106ScalarEENKUlvE0_clEvENKUlvE1_clEvEUlNS5_4HalfESB_E_St5arrayIPcLm3EEEEviT0_T1_ --------------------------
	.section	.nv.info._ZN2at6native29vectorized_elementwise_kernelILi8EZZZNS0_44_GLOBAL__N__40a83637_7_Lerp_cu_7dd49032_312918lerp_scalar_kernelERNS_18TensorIteratorBaseERKN3c106ScalarEENKUlvE0_clEvENKUlvE1_clEvEUlNS5_4HalfESB_E_St5arrayIPcLm3EEEEviT0_T1_,"",@"SHT_CUDA_INFO"
	.sectionflags	@""
	.align	4


	//----- nvinfo : EIATTR_CUDA_API_VERSION
	.align		4
        /*0000*/ 	.byte	0x04, 0x37
        /*0002*/ 	.short	(.L_649 - .L_648)
.L_648:
        /*0004*/ 	.word	0x00000082


	//----- nvinfo : EIATTR_KPARAM_INFO
	.align		4
.L_649:
        /*0008*/ 	.byte	0x04, 0x17
        /*000a*/ 	.short	(.L_651 - .L_650)
.L_650:
        /*000c*/ 	.word	0x00000000
        /*0010*/ 	.short	0x0002
        /*0012*/ 	.short	0x0018
        /*0014*/ 	.byte	0x00, 0xf0, 0x61, 0x00


	//----- nvinfo : EIATTR_KPARAM_INFO
	.align		4
.L_651:
        /*0018*/ 	.byte	0x04, 0x17
        /*001a*/ 	.short	(.L_653 - .L_652)
.L_652:
        /*001c*/ 	.word	0x00000000
        /*0020*/ 	.short	0x0001
        /*0022*/ 	.short	0x0008
        /*0024*/ 	.byte	0x00, 0xf0, 0x41, 0x00


	//----- nvinfo : EIATTR_KPARAM_INFO
	.align		4
.L_653:
        /*0028*/ 	.byte	0x04, 0x17
        /*002a*/ 	.short	(.L_655 - .L_654)
.L_654:
        /*002c*/ 	.word	0x00000000
        /*0030*/ 	.short	0x0000
        /*0032*/ 	.short	0x0000
        /*0034*/ 	.byte	0x00, 0xf0, 0x11, 0x00


	//----- nvinfo : EIATTR_SPARSE_MMA_MASK
	.align		4
.L_655:
        /*0038*/ 	.byte	0x03, 0x50
        /*003a*/ 	.short	0x0000


	//----- nvinfo : EIATTR_MAXREG_COUNT
	.align		4
        /*003c*/ 	.byte	0x03, 0x1b
        /*003e*/ 	.short	0x00ff


	//----- nvinfo : EIATTR_MERCURY_ISA_VERSION
	.align		4
        /*0040*/ 	.byte	0x03, 0x5f
        /*0042*/ 	.short	0x0101


	//----- nvinfo : EIATTR_EXIT_INSTR_OFFSETS
	.align		4
        /*0044*/ 	.byte	0x04, 0x1c
        /*0046*/ 	.short	(.L_657 - .L_656)


	//   ....[0]....
.L_656:
        /*0048*/ 	.word	0x00000440


	//   ....[1]....
        /*004c*/ 	.word	0x00001410


	//   ....[2]....
        /*0050*/ 	.word	0x00001460


	//----- nvinfo : EIATTR_MAX_THREADS
	.align		4
.L_657:
        /*0054*/ 	.byte	0x04, 0x05
        /*0056*/ 	.short	(.L_659 - .L_658)
.L_658:
        /*0058*/ 	.word	0x00000080
        /*005c*/ 	.word	0x00000001
        /*0060*/ 	.word	0x00000001


	//----- nvinfo : EIATTR_CRS_STACK_SIZE
	.align		4
.L_659:
        /*0064*/ 	.byte	0x04, 0x1e
        /*0066*/ 	.short	(.L_661 - .L_660)
.L_660:
        /*0068*/ 	.word	0x00000000


	//----- nvinfo : EIATTR_CBANK_PARAM_SIZE
	.align		4
.L_661:
        /*006c*/ 	.byte	0x03, 0x19
        /*006e*/ 	.short	0x0030


	//----- nvinfo : EIATTR_PARAM_CBANK
	.align		4
        /*0070*/ 	.byte	0x04, 0x0a
        /*0072*/ 	.short	(.L_663 - .L_662)
	.align		4
.L_662:
        /*0074*/ 	.word	index@(.nv.constant0._ZN2at6native29vectorized_elementwise_kernelILi8EZZZNS0_44_GLOBAL__N__40a83637_7_Lerp_cu_7dd49032_312918lerp_scalar_kernelERNS_18TensorIteratorBaseERKN3c106ScalarEENKUlvE0_clEvENKUlvE1_clEvEUlNS5_4HalfESB_E_St5arrayIPcLm3EEEEviT0_T1_)
        /*0078*/ 	.short	0x0210
        /*007a*/ 	.short	0x0030


	//----- nvinfo : EIATTR_SW_WAR
	.align		4
.L_663:
        /*007c*/ 	.byte	0x04, 0x36
        /*007e*/ 	.short	(.L_665 - .L_664)
.L_664:
        /*0080*/ 	.word	0x00000008
.L_665:


//--------------------- .nv.info._ZN2at6native18elementwise_kernelILi128ELi4EZNS0_15gpu_kernel_implIZZZNS0_44_GLOBAL__N__40a83637_7_Lerp_cu_7dd49032_312918lerp_scalar_kernelERNS_18TensorIteratorBaseERKN3c106ScalarEENKUlvE0_clEvENKUlvE0_clEvEUlffE_EEvS5_RKT_EUliE_EEviT1_ --------------------------
	.section	.nv.info._ZN2at6native18elementwise_kernelILi128ELi4EZNS0_15gpu_kernel_implIZZZNS0_44_GLOBAL__N__40a83637_7_Lerp_cu_7dd49032_312918lerp_scalar_kernelERNS_18TensorIteratorBaseERKN3c106ScalarEENKUlvE0_clEvENKUlvE0_clEvEUlffE_EEvS5_RKT_EUliE_EEviT1_,"",@"SHT_CUDA_INFO"
	.sectionflags	@""
	.align	4


	//----- nvinfo : EIATTR_CUDA_API_VERSION
	.align		4
        /*0000*/ 	.byte	0x04, 0x37
        /*0002*/ 	.short	(.L_667 - .L_666)
.L_666:
        /*0004*/ 	.word	0x00000082


	//----- nvinfo : EIATTR_KPARAM_INFO
	.align		4
.L_667:
        /*0008*/ 	.byte	0x04, 0x17
        /*000a*/ 	.short	(.L_669 - .L_668)
.L_668:
        /*000c*/ 	.word	0x00000000
        /*0010*/ 	.short	0x0001
        /*0012*/ 	.short	0x0008
        /*0014*/ 	.byte	0x00, 0xf0, 0x61, 0x0a


	//----- nvinfo : EIATTR_KPARAM_INFO
	.align		4
.L_669:
        /*0018*/ 	.byte	0x04, 0x17
        /*001a*/ 	.short	(.L_671 - .L_670)
.L_670:
        /*001c*/ 	.word	0x00000000
        /*0020*/ 	.short	0x0000
        /*0022*/ 	.short	0x0000
        /*0024*/ 	.byte	0x00, 0xf0, 0x11, 0x00


	//----- nvinfo : EIATTR_SPARSE_MMA_MASK
	.align		4
.L_671:
        /*0028*/ 	.byte	0x03, 0x50
        /*002a*/ 	.short	0x0000


	//----- nvinfo : EIATTR_MAXREG_COUNT
	.align		4
        /*002c*/ 	.byte	0x03, 0x1b
        /*002e*/ 	.short	0x0080


	//----- nvinfo : EIATTR_EXTERNS
	.align		4
        /*0030*/ 	.byte	0x04, 0x0f
        /*0032*/ 	.short	(.L_673 - .L_672)


	//   ....[0]....
	.align		4
.L_672:
        /*0034*/ 	.word	index@(__assertfail)


	//----- nvinfo : EIATTR_MERCURY_ISA_VERSION
	.align		4
.L_673:
        /*0038*/ 	.byte	0x03, 0x5f
        /*003a*/ 	.short	0x0101


	//----- nvinfo : EIATTR_SYSCALL_OFFSETS
	.align		4
        /*003c*/ 	.byte	0x04, 0x46
        /*003e*/ 	.short	(.L_675 - .L_674)


	//   ....[0]....
.L_674:
        /*0040*/ 	.word	0x00002490


	//   ....[1]....
        /*0044*/ 	.word	0x000032b0


	//   ....[2]....
        /*0048*/ 	.word	0x00004160


	//   ....[3]....
        /*004c*/ 	.word	0x00006620


	//   ....[4]....
        /*0050*/ 	.word	0x00007440


	//   ....[5]....
        /*0054*/ 	.word	0x000082f0


	//   ....[6]....
        /*0058*/ 	.word	0x0000a7a0


	//   ....[7]....
        /*005c*/ 	.word	0x0000b5c0


	//   ....[8]....
        /*0060*/ 	.word	0x0000c470


	//   ....[9]....
        /*0064*/ 	.word	0x0000e910


	//   ....[10]....
        /*0068*/ 	.word	0x0000f730


	//   ....[11]....
        /*006c*/ 	.word	0x000105e0


	//----- nvinfo : EIATTR_EXIT_INSTR_OFFSETS
	.align		4
.L_675:
        /*0070*/ 	.byte	0x04, 0x1c
        /*0072*/ 	.short	(.L_677 - .L_676)


	//   ....[0]....
.L_676:
        /*0074*/ 	.word	0x0000c520


	//   ....[1]....
        /*0078*/ 	.word	0x0000f900


	//   ....[2]....
        /*007c*/ 	.word	0x0000f940


	//   ....[3]....
        /*0080*/ 	.word	0x0000f9d0


	//   ....[4]....
        /*0084*/ 	.word	0x0000fa00


	//   ....[5]....
        /*0088*/ 	.word	0x0000fa30


	//   ....[6]....
        /*008c*/ 	.word	0x0000fab0


	//   ....[7]....
        /*0090*/ 	.word	0x0000fae0


	//   ....[8]....
        /*0094*/ 	.word	0x0000fb70


	//   ....[9]....
        /*0098*/ 	.word	0x0000fbb0


	//   ....[10]....
        /*009c*/ 	.word	0x0000fbf0


	//   ....[11]....
        /*00a0*/ 	.word	0x0000fcb0


	//   ....[12]....
        /*00a4*/ 	.word	0x0000fd00


	//   ....[13]....
        /*00a8*/ 	.word	0x0000fe80


	//   ....[14]....
        /*00ac*/ 	.word	0x0000ffd0


	//   ....[15]....
        /*00b0*/ 	.word	0x00010000


	//   ....[16]....
        /*00b4*/ 	.word	0x000100b0


	//   ....[17]....
        /*00b8*/ 	.word	0x00010220


	//   ....[18]....
        /*00bc*/ 	.word	0x00010390


	//   ....[19]....
        /*00c0*/ 	.word	0x000104e0


	//   ....[20]....
        /*00c4*/ 	.word	0x000105f0


	//   ....[21]....
        /*00c8*/ 	.word	0x00010620


	//   ....[22]....
        /*00cc*/ 	.word	0x00010650


	//----- nvinfo : EIATTR_MAX_THREADS
	.align		4
.L_677:
        /*00d0*/ 	.byte	0x04, 0x05
        /*00d2*/ 	.short	(.L_679 - .L_678)
.L_678:
        /*00d4*/ 	.word	0x00000080
        /*00d8*/ 	.word	0x00000001
        /*00dc*/ 	.word	0x00000001


	//----- nvinfo : EIATTR_CRS_STACK_SIZE
	.align		4
.L_679:
        /*00e0*/ 	.byte	0x04, 0x1e
        /*00e2*/ 	.short	(.L_681 - .L_680)
.L_680:
        /*00e4*/ 	.word	0x00000000


	//----- nvinfo : EIATTR_CBANK_PARAM_SIZE
	.align		4
.L_681:
        /*00e8*/ 	.byte	0x03, 0x19
        /*00ea*/ 	.short	0x02a0


	//----- nvinfo : EIATTR_PARAM_CBANK
	.align		4
        /*00ec*/ 	.byte	0x04, 0x0a
        /*00ee*/ 	.short	(.L_683 - .L_682)
	.align		4
.L_682:
        /*00f0*/ 	.word	index@(.nv.constant0._ZN2at6native18elementwise_kernelILi128ELi4EZNS0_15gpu_kernel_implIZZZNS0_44_GLOBAL__N__40a83637_7_Lerp_cu_7dd49032_312918lerp_scalar_kernelERNS_18TensorIteratorBaseERKN3c106ScalarEENKUlvE0_clEvENKUlvE0_clEvEUlffE_EEvS5_RKT_EUliE_EEviT1_)
        /*00f4*/ 	.short	0x0210
        /*00f6*/ 	.short	0x02a0


	//----- nvinfo : EIATTR_SW_WAR
	.align		4
.L_683:
        /*00f8*/ 	.byte	0x04, 0x36
        /*00fa*/ 	.short	(.L_685 - .L_684)
.L_684:
        /*00fc*/ 	.word	0x00000008
.L_685:


//--------------------- .nv.info._ZN2at6native27unrolled_elementwise_kernelIZZZNS0_44_GLOBAL__N__40a83637_7_Lerp_cu_7dd49032_312918lerp_scalar_kernelERNS_18TensorIteratorBaseERKN3c106ScalarEENKUlvE0_clEvENKUlvE0_clEvEUlffE_St5arrayIPcLm3EELi4E23TrivialOffsetCalculatorILi2EjESF_ILi1EjENS0_6memory12LoadWithCastILi2EEENSI_13StoreWithCastILi1EEEEEviT_T0_T2_T3_T4_T5_ --------------------------
	.section	.nv.info._ZN2at6native27unrolled_elementwise_kernelIZZZNS0_44_GLOBAL__N__40a83637_7_Lerp_cu_7dd49032_312918lerp_scalar_kernelERNS_18TensorIteratorBaseERKN3c106ScalarEENKUlvE0_clEvENKUlvE0_clEvEUlffE_St5arrayIPcLm3EELi4E23TrivialOffsetCalculatorILi2EjESF_ILi1EjENS0_6memory12LoadWithCastILi2EEENSI_13StoreWithCastILi1EEEEEviT_T0_T2_T3_T4_T5_,"",@"SHT_CUDA_INFO"
	.sectionflags	@""
	.align	4


	//----- nvinfo : EIATTR_CUDA_API_VERSION
	.align		4
        /*0000*/ 	.byte	0x04, 0x37
        /*0002*/ 	.short	(.L_687 - .L_686)
.L_686:
        /*0004*/ 	.word	0x00000082


	//----- nvinfo : EIATTR_KPARAM_INFO
	.align		4
.L_687:
        /*0008*/ 	.byte	0x04, 0x17
        /*000a*/ 	.short	(.L_689 - .L_688)
.L_688:
        /*000c*/ 	.word	0x00000000
        /*0010*/ 	.short	0x0006
        /*0012*/ 	.short	0x0040
        /*0014*/ 	.byte	0x00, 0xf0, 0x21, 0x00


	//----- nvinfo : EIATTR_KPARAM_INFO
	.align		4
.L_689:
        /*0018*/ 	.byte	0x04, 0x17
        /*001a*/ 	.short	(.L_691 - .L_690)
.L_690:
        /*001c*/ 	.word	0x00000000
        /*0020*/ 	.short	0x0005
        /*0022*/ 	.short	0x0034
        /*0024*/ 	.byte	0x00, 0xf0, 0x31, 0x00


	//----- nvinfo : EIATTR_KPARAM_INFO
	.align		4
.L_691:
        /*0028*/ 	.byte	0x04, 0x17
        /*002a*/ 	.short	(.L_693 - .L_692)
.L_692:
        /*002c*/ 	.word	0x00000000
        /*0030*/ 	.short	0x0004
        /*0032*/ 	.short	0x0031
        /*0034*/ 	.byte	0x00, 0xf0, 0x05, 0x00


	//----- nvinfo : EIATTR_KPARAM_INFO
	.align		4
.L_693:
        /*0038*/ 	.byte	0x04, 0x17
        /*003a*/ 	.short	(.L_695 - .L_694)
.L_694:
        /*003c*/ 	.word	0x00000000
        /*0040*/ 	.short	0x0003
        /*0042*/ 	.short	0x0030
        /*0044*/ 	.byte	0x00, 0xf0, 0x05, 0x00


	//----- nvinfo : EIATTR_KPARAM_INFO
	.align		4
.L_695:
        /*0048*/ 	.byte	0x04, 0x17
        /*004a*/ 	.short	(.L_697 - .L_696)
.L_696:
        /*004c*/ 	.word	0x00000000
        /*0050*/ 	.short	0x0002
        /*0052*/ 	.short	0x0018
        /*0054*/ 	.byte	0x00, 0xf0, 0x61, 0x00


	//----- nvinfo : EIATTR_KPARAM_INFO
	.align		4
.L_697:
        /*0058*/ 	.byte	0x04, 0x17
        /*005a*/ 	.short	(.L_699 - .L_698)
.L_698:
        /*005c*/ 	.word	0x00000000
        /*0060*/ 	.short	0x0001
        /*0062*/ 	.short	0x0008
        /*0064*/ 	.byte	0x00, 0xf0, 0x41, 0x00


	//----- nvinfo : EIATTR_KPARAM_INFO
	.align		4
.L_699:
        /*0068*/ 	.byte	0x04, 0x17
        /*006a*/ 	.short	(.L_701 - .L_700)
.L_700:
        /*006c*/ 	.word	0x00000000
        /*0070*/ 	.short	0x0000
        /*0072*/ 	.short	0x0000
        /*0074*/ 	.byte	0x00, 0xf0, 0x11, 0x00


	//----- nvinfo : EIATTR_SPARSE_MMA_MASK
	.align		4
.L_701:
        /*0078*/ 	.byte	0x03, 0x50
        /*007a*/ 	.short	0x0000


	//----- nvinfo : EIATTR_MAXREG_COUNT
	.align		4
        /*007c*/ 	.byte	0x03, 0x1b
        /*007e*/ 	.short	0x00ff


	//----- nvinfo : EIATTR_EXTERNS
	.align		4
        /*0080*/ 	.byte	0x04, 0x0f
        /*0082*/ 	.short	(.L_703 - .L_702)


	//   ....[0]....
	.align		4
.L_702:
        /*0084*/ 	.word	index@(__assertfail)


	//----- nvinfo : EIATTR_MERCURY_ISA_VERSION
	.align		4
.L_703:
        /*0088*/ 	.byte	0x03, 0x5f
        /*008a*/ 	.short	0x0101


	//----- nvinfo : EIATTR_SYSCALL_OFFSETS
	.align		4
        /*008c*/ 	.byte	0x04, 0x46
        /*008e*/ 	.short	(.L_705 - .L_704)


	//   ....[0]....
.L_704:
        /*0090*/ 	.word	0x00000ea0


	//   ....[1]....
        /*0094*/ 	.word	0x00001cd0


	//   ....[2]....
        /*0098*/ 	.word	0x00002b80


	//   ....[3]....
        /*009c*/ 	.word	0x000039b0


	//   ....[4]....
        /*00a0*/ 	.word	0x00004860


	//   ....[5]....
        /*00a4*/ 	.word	0x000056a0


	//   ....[6]....
        /*00a8*/ 	.word	0x00006540


	//   ....[7]....
        /*00ac*/ 	.word	0x00007350


	//   ....[8]....
        /*00b0*/ 	.word	0x00008520


	//   ....[9]....
        /*00b4*/ 	.word	0x00009420


	//   ....[10]....
        /*00b8*/ 	.word	0x0000a2e0


	//   ....[11]....
        /*00bc*/ 	.word	0x0000b1a0


	//----- nvinfo : EIATTR_EXIT_INSTR_OFFSETS
	.align		4
.L_705:
        /*00c0*/ 	.byte	0x04, 0x1c
        /*00c2*/ 	.short	(.L_707 - .L_706)


	//   ....[0]....
.L_706:
        /*00c4*/ 	.word	0x0000a380


	//   ....[1]....
        /*00c8*/ 	.word	0x0000a4c0


	//   ....[2]....
        /*00cc*/ 	.word	0x0000a500


	//   ....[3]....
        /*00d0*/ 	.word	0x0000a590


	//   ....[4]....
        /*00d4*/ 	.word	0x0000a5c0


	//   ....[5]....
        /*00d8*/ 	.word	0x0000a5f0


	//   ....[6]....
        /*00dc*/ 	.word	0x0000a670


	//   ....[7]....
        /*00e0*/ 	.word	0x0000a6a0


	//   ....[8]....
        /*00e4*/ 	.word	0x0000a730


	//   ....[9]....
        /*00e8*/ 	.word	0x0000a770


	//   ....[10]....
        /*00ec*/ 	.word	0x0000a7b0


	//   ....[11]....
        /*00f0*/ 	.word	0x0000a870


	//   ....[12]....
        /*00f4*/ 	.word	0x0000a8c0


	//   ....[13]....
        /*00f8*/ 	.word	0x0000aa40


	//   ....[14]....
        /*00fc*/ 	.word	0x0000ab90


	//   ....[15]....
        /*0100*/ 	.word	0x0000abc0


	//   ....[16]....
        /*0104*/ 	.word	0x0000ac70


	//   ....[17]....
        /*0108*/ 	.word	0x0000ade0


	//   ....[18]....
        /*010c*/ 	.word	0x0000af50


	//   ....[19]....
        /*0110*/ 	.word	0x0000b0a0


	//   ....[20]....
        /*0114*/ 	.word	0x0000b1b0


	//   ....[21]....
        /*0118*/ 	.word	0x0000b1e0


	//   ....[22]....
        /*011c*/ 	.word	0x0000b210


	//----- nvinfo : EIATTR_MAX_THREADS
	.align		4
.L_707:
        /*0120*/ 	.byte	0x04, 0x05
        /*0122*/ 	.short	(.L_709 - .L_708)
.L_708:
        /*0124*/ 	.word	0x00000080
        /*0128*/ 	.word	0x00000001
        /*012c*/ 	.word	0x00000001


	//----- nvinfo : EIATTR_CRS_STACK_SIZE
	.align		4
.L_709:
        /*0130*/ 	.byte	0x04, 0x1e
        /*0132*/ 	.short	(.L_711 - .L_710)
.L_710:
        /*0134*/ 	.word	0x00000000


	//----- nvinfo : EIATTR_CBANK_PARAM_SIZE
	.align		4
.L_711:
        /*0138*/ 	.byte	0x03, 0x19
        /*013a*/ 	.short	0x0048


	//----- nvinfo : EIATTR_PARAM_CBANK
	.align		4
        /*013c*/ 	.byte	0x04, 0x0a
        /*013e*/ 	.short	(.L_713 - .L_712)
	.align		4
.L_712:
        /*0140*/ 	.word	index@(.nv.constant0._ZN2at6native27unrolled_elementwise_kernelIZZZNS0_44_GLOBAL__N__40a83637_7_Lerp_cu_7dd49032_312918lerp_scalar_kernelERNS_18TensorIteratorBaseERKN3c106ScalarEENKUlvE0_clEvENKUlvE0_clEvEUlffE_St5arrayIPcLm3EELi4E23TrivialOffsetCalculatorILi2EjESF_ILi1EjENS0_6memory12LoadWithCastILi2EEENSI_13StoreWithCastILi1EEEEEviT_T0_T2_T3_T4_T5_)
        /*0144*/ 	.short	0x0210
        /*0146*/ 	.short	0x0048


	//----- nvinfo : EIATTR_SW_WAR
	.align		4
.L_713:
        /*0148*/ 	.byte	0x04, 0x36
        /*014a*/ 	.short	(.L_715 - .L_714)
.L_714:
        /*014c*/ 	.word	0x00000008
.L_715:


//--------------------- .nv.info._ZN2at6native18elementwise_kernelILi128ELi2EZNS0_22gpu_kernel_impl_nocastIZZZNS0_44_GLOBAL__N__40a83637_7_Lerp_cu_7dd49032_312918lerp_scalar_kernelERNS_18TensorIteratorBaseERKN3c106ScalarEENKUlvE0_clEvENKUlvE0_clEvEUlffE_EEvS5_RKT_EUliE_EEviT1_ --------------------------
	.section	.nv.info._ZN2at6native18elementwise_kernelILi128ELi2EZNS0_22gpu_kernel_impl_nocastIZZZNS0_44_GLOBAL__N__40a83637_7_Lerp_cu_7dd49032_312918lerp_scalar_kernelERNS_18TensorIteratorBaseERKN3c106ScalarEENKUlvE0_clEvENKUlvE0_clEvEUlffE_EEvS5_RKT_EUliE_EEviT1_,"",@"SHT_CUDA_INFO"
	.sectionflags	@""
	.align	4


	//----- nvinfo : EIATTR_CUDA_API_VERSION
	.align		4
        /*0000*/ 	.byte	0x04, 0x37
        /*0002*/ 	.short	(.L_717 - .L_716)
.L_716:
        /*0004*/ 	.word	0x00000082


	//----- nvinfo : EIATTR_KPARAM_INFO
	.align		4
.L_717:
        /*0008*/ 	.byte	0x04, 0x17
        /*000a*/ 	.short	(.L_719 - .L_718)
.L_718:
        /*000c*/ 	.word	0x00000000
        /*0010*/ 	.short	0x0001
        /*0012*/ 	.short	0x0008
        /*0014*/ 	.byte	0x00, 0xf0, 0x41, 0x0a


	//----- nvinfo : EIATTR_KPARAM_INFO
	.align		4
.L_719:
        /*0018*/ 	.byte	0x04, 0x17
        /*001a*/ 	.short	(.L_721 - .L_720)
.L_720:
        /*001c*/ 	.word	0x00000000
        /*0020*/ 	.short	0x0000
        /*0022*/ 	.short	0x0000
        /*0024*/ 	.byte	0x00, 0xf0, 0x11, 0x00


	//----- nvinfo : EIATTR_SPARSE_MMA_MASK
	.align		4
.L_721:
        /*0028*/ 	.byte	0x03, 0x50
        /*002a*/ 	.short	0x0000


	//----- nvinfo : EIATTR_MAXREG_COUNT
	.align		4
        /*002c*/ 	.byte	0x03, 0x1b
        /*002e*/ 	.short	0x0080


	//----- nvinfo : EIATTR_MERCURY_ISA_VERSION
	.align		4
        /*0030*/ 	.byte	0x03, 0x5f
        /*0032*/ 	.short	0x0101


	//----- nvinfo : EIATTR_EXIT_INSTR_OFFSETS
	.align		4
        /*0034*/ 	.byte	0x04, 0x1c
        /*0036*/ 	.short	(.L_723 - .L_722)


	//   ....[0]....
.L_722:
        /*0038*/ 	.word	0x00001800


	//   ....[1]....
        /*003c*/ 	.word	0x00002f40


	//----- nvinfo : EIATTR_MAX_THREADS
	.align		4
.L_723:
        /*0040*/ 	.byte	0x04, 0x05
        /*0042*/ 	.short	(.L_725 - .L_724)
.L_724:
        /*0044*/ 	.word	0x00000080
        /*0048*/ 	.word	0x00000001
        /*004c*/ 	.word	0x00000001


	//----- nvinfo : EIATTR_CRS_STACK_SIZE
	.align		4
.L_725:
        /*0050*/ 	.byte	0x04, 0x1e
        /*0052*/ 	.short	(.L_727 - .L_726)
.L_726:
        /*0054*/ 	.word	0x00000000


	//----- nvinfo : EIATTR_CBANK_PARAM_SIZE
	.align		4
.L_727:
        /*0058*/ 	.byte	0x03, 0x19
        /*005a*/ 	.short	0x0298


	//----- nvinfo : EIATTR_PARAM_CBANK
	.align		4
        /*005c*/ 	.byte	0x04, 0x0a
        /*005e*/ 	.short	(.L_729 - .L_728)
	.align		4
.L_728:
        /*0060*/ 	.word	index@(.nv.constant0._ZN2at6native18elementwise_kernelILi128ELi2EZNS0_22gpu_kernel_impl_nocastIZZZNS0_44_GLOBAL__N__40a83637_7_Lerp_cu_7dd49032_312918lerp_scalar_kernelERNS_18TensorIteratorBaseERKN3c106ScalarEENKUlvE0_clEvENKUlvE0_clEvEUlffE_EEvS5_RKT_EUliE_EEviT1_)
        /*0064*/ 	.short	0x0210
        /*0066*/ 	.short	0x0298


	//----- nvinfo : EIATTR_SW_WAR
	.align		4
.L_729:
        /*0068*/ 	.byte	0x04, 0x36
        /*006a*/ 	.short	(.L_731 - .L_730)
.L_730:
        /*006c*/ 	.word	0x00000008
.L_731:


//--------------------- .nv.info._ZN2at6native27unrolled_elementwise_kernelIZZZNS0_44_GLOBAL__N__40a83637_7_Lerp_cu_7dd49032_312918lerp_scalar_kernelERNS_18TensorIteratorBaseERKN3c106ScalarEENKUlvE0_clEvENKUlvE0_clEvEUlffE_St5arrayIPcLm3EELi4E23TrivialOffsetCalculatorILi2EjESF_ILi1EjENS0_6memory15LoadWithoutCastENSI_16StoreWithoutCastEEEviT_T0_T2_T3_T4_T5_ --------------------------
	.section	.nv.info._ZN2at6native27unrolled_elementwise_kernelIZZZNS0_44_GLOBAL__N__40a83637_7_Lerp_cu_7dd49032_312918lerp_scalar_kernelERNS_18TensorIteratorBaseERKN3c106ScalarEENKUlvE0_clEvENKUlvE0_clEvEUlffE_St5arrayIPcLm3EELi4E23TrivialOffsetCalculatorILi2EjESF_ILi1EjENS0_6memory15LoadWithoutCastENSI_16StoreWithoutCastEEEviT_T0_T2_T3_T4_T5_,"",@"SHT_CUDA_INFO"
	.sectionflags	@""
	.align	4


	//----- nvinfo : EIATTR_CUDA_API_VERSION
	.align		4
        /*0000*/ 	.byte	0x04, 0x37
        /*0002*/ 	.short	(.L_733 - .L_732)
.L_732:
        /*0004*/ 	.word	0x00000082


	//----- nvinfo : EIATTR_KPARAM_INFO
	.align		4
.L_733:
        /*0008*/ 	.byte	0x04, 0x17
        /*000a*/ 	.short	(.L_735 - .L_734)
.L_734:
        /*000c*/ 	.word	0x00000000
        /*0010*/ 	.short	0x0006
        /*0012*/ 	.short	0x0033
        /*0014*/ 	.byte	0x00, 0xf0, 0x05, 0x00


	//----- nvinfo : EIATTR_KPARAM_INFO
	.align		4
.L_735:
        /*0018*/ 	.byte	0x04, 0x17
        /*001a*/ 	.short	(.L_737 - .L_736)
.L_736:
        /*001c*/ 	.word	0x00000000
        /*0020*/ 	.short	0x0005
        /*0022*/ 	.short	0x0032
        /*0024*/ 	.byte	0x00, 0xf0, 0x05, 0x00


	//----- nvinfo : EIATTR_KPARAM_INFO
	.align		4
.L_737:
        /*0028*/ 	.byte	0x04, 0x17
        /*002a*/ 	.short	(.L_739 - .L_738)
.L_738:
        /*002c*/ 	.word	0x00000000
        /*0030*/ 	.short	0x0004
        /*0032*/ 	.short	0x0031
        /*0034*/ 	.byte	0x00, 0xf0, 0x05, 0x00


	//----- nvinfo : EIATTR_KPARAM_INFO
	.align		4
.L_739:
        /*0038*/ 	.byte	0x04, 0x17
        /*003a*/ 	.short	(.L_741 - .L_740)
.L_740:
        /*003c*/ 	.word	0x00000000
        /*0040*/ 	.short	0x0003
        /*0042*/ 	.short	0x0030
        /*0044*/ 	.byte	0x00, 0xf0, 0x05, 0x00


	//----- nvinfo : EIATTR_KPARAM_INFO
	.align		4
.L_741:
        /*0048*/ 	.byte	0x04, 0x17
        /*004a*/ 	.short	(.L_743 - .L_742)
.L_742:
        /*004c*/ 	.word	0x00000000
        /*0050*/ 	.short	0x0002
        /*0052*/ 	.short	0x0018
        /*0054*/ 	.byte	0x00, 0xf0, 0x61, 0x00


	//----- nvinfo : EIATTR_KPARAM_INFO
	.align		4
.L_743:
        /*0058*/ 	.byte	0x04, 0x17
        /*005a*/ 	.short	(.L_745 - .L_744)
.L_744:
        /*005c*/ 	.word	0x00000000
        /*0060*/ 	.short	0x0001
        /*0062*/ 	.short	0x0008
        /*0064*/ 	.byte	0x00, 0xf0, 0x41, 0x00


	//----- nvinfo : EIATTR_KPARAM_INFO
	.align		4
.L_745:
        /*0068*/ 	.byte	0x04, 0x17
        /*006a*/ 	.short	(.L_747 - .L_746)
.L_746:
        /*006c*/ 	.word	0x00000000
        /*0070*/ 	.short	0x0000
        /*0072*/ 	.short	0x0000
        /*0074*/ 	.byte	0x00, 0xf0, 0x11, 0x00


	//----- nvinfo : EIATTR_SPARSE_MMA_MASK
	.align		4
.L_747:
        /*0078*/ 	.byte	0x03, 0x50
        /*007a*/ 	.short	0x0000


	//----- nvinfo : EIATTR_MAXREG_COUNT
	.align		4
        /*007c*/ 	.byte	0x03, 0x1b
        /*007e*/ 	.short	0x00ff


	//----- nvinfo : EIATTR_MERCURY_ISA_VERSION
	.align		4
        /*0080*/ 	.byte	0x03, 0x5f
        /*0082*/ 	.short	0x0101


	//----- nvinfo : EIATTR_EXIT_INSTR_OFFSETS
	.align		4
        /*0084*/ 	.byte	0x04, 0x1c
        /*0086*/ 	.short	(.L_749 - .L_748)


	//   ....[0]....
.L_748:
        /*0088*/ 	.word	0x00000600


	//   ....[1]....
        /*008c*/ 	.word	0x000006b0


	//----- nvinfo : EIATTR_MAX_THREADS
	.align		4
.L_749:
        /*0090*/ 	.byte	0x04, 0x05
        /*0092*/ 	.short	(.L_751 - .L_750)
.L_750:
        /*0094*/ 	.word	0x00000080
        /*0098*/ 	.word	0x00000001
        /*009c*/ 	.word	0x00000001


	//----- nvinfo : EIATTR_CRS_STACK_SIZE
	.align		4
.L_751:
        /*00a0*/ 	.byte	0x04, 0x1e
        /*00a2*/ 	.short	(.L_753 - .L_752)
.L_752:
        /*00a4*/ 	.word	0x00000000


	//----- nvinfo : EIATTR_CBANK_PARAM_SIZE
	.align		4
.L_753:
        /*00a8*/ 	.byte	0x03, 0x19
        /*00aa*/ 	.short	0x0034


	//----- nvinfo : EIATTR_PARAM_CBANK
	.align		4
        /*00ac*/ 	.byte	0x04, 0x0a
        /*00ae*/ 	.short	(.L_755 - .L_754)
	.align		4
.L_754:
        /*00b0*/ 	.word	index@(.nv.constant0._ZN2at6native27unrolled_elementwise_kernelIZZZNS0_44_GLOBAL__N__40a83637_7_Lerp_cu_7dd49032_312918lerp_scalar_kernelERNS_18TensorIteratorBaseERKN3c106ScalarEENKUlvE0_clEvENKUlvE0_clEvEUlffE_St5arrayIPcLm3EELi4E23TrivialOffsetCalculatorILi2EjESF_ILi1EjENS0_6memory15LoadWithoutCastENSI_16StoreWithoutCastEEEviT_T0_T2_T3_T4_T5_)
        /*00b4*/ 	.short	0x0210
        /*00b6*/ 	.short	0x0034


	//----- nvinfo : EIATTR_SW_WAR
	.align		4
.L_755:
        /*00b8*/ 	.byte	0x04, 0x36
        /*00ba*/ 	.short	(.L_757 - .L_756)
.L_756:
        /*00bc*/ 	.word	0x00000008
.L_757:


//--------------------- .nv.info._ZN2at6native29vectorized_elementwise_kernelILi2EZZZNS0_44_GLOBAL__N__40a83637_7_Lerp_cu_7dd49032_312918lerp_scalar_kernelERNS_18TensorIteratorBaseERKN3c106ScalarEENKUlvE0_clEvENKUlvE0_clEvEUlffE_St5arrayIPcLm3EEEEviT0_T1_ --------------------------
	.section	.nv.info._ZN2at6native29vectorized_elementwise_kernelILi2EZZZNS0_44_GLOBAL__N__40a83637_7_Lerp_cu_7dd49032_312918lerp_scalar_kernelERNS_18TensorIteratorBaseERKN3c106ScalarEENKUlvE0_clEvENKUlvE0_clEvEUlffE_St5arrayIPcLm3EEEEviT0_T1_,"",@"SHT_CUDA_INFO"
	.sectionflags	@""
	.align	4


	//----- nvinfo : EIATTR_CUDA_API_VERSION
	.align		4
        /*0000*/ 	.byte	0x04, 0x37
        /*0002*/ 	.short	(.L_759 - .L_758)
.L_758:
        /*0004*/ 	.word	0x00000082


	//----- nvinfo : EIATTR_KPARAM_INFO
	.align		4
.L_759:
        /*0008*/ 	.byte	0x04, 0x17
        /*000a*/ 	.short	(.L_761 - .L_760)
.L_760:
        /*000c*/ 	.word	0x00000000
        /*0010*/ 	.short	0x0002
        /*0012*/ 	.short	0x0018
        /*0014*/ 	.byte	0x00, 0xf0, 0x61, 0x00


	//----- nvinfo : EIATTR_KPARAM_INFO
	.align		4
.L_761:
        /*0018*/ 	.byte	0x04, 0x17
        /*001a*/ 	.short	(.L_763 - .L_762)
.L_762:
        /*001c*/ 	.word	0x00000000
        /*0020*/ 	.short	0x0001
        /*0022*/ 	.short	0x0008
        /*0024*/ 	.byte	0x00, 0xf0, 0x41, 0x00


	//----- nvinfo : EIATTR_KPARAM_INFO
	.align		4
.L_763:
        /*0028*/ 	.byte	0x04, 0x17
        /*002a*/ 	.short	(.L_765 - .L_764)
.L_764:
        /*002c*/ 	.word	0x00000000
        /*0030*/ 	.short	0x0000
        /*0032*/ 	.short	0x0000
        /*0034*/ 	.byte	0x00, 0xf0, 0x11, 0x00


	//----- nvinfo : EIATTR_SPARSE_MMA_MASK
	.align		4
.L_765:
        /*0038*/ 	.byte	0x03, 0x50
        /*003a*/ 	.short	0x0000


	//----- nvinfo : EIATTR_MAXREG_COUNT
	.align		4
        /*003c*/ 	.byte	0x03, 0x1b
        /*003e*/ 	.short	0x00ff


	//----- nvinfo : EIATTR_MERCURY_ISA_VERSION
	.align		4
        /*0040*/ 	.byte	0x03, 0x5f
        /*0042*/ 	.short	0x0101


	//----- nvinfo : EIATTR_EXIT_INSTR_OFFSETS
	.align		4
        /*0044*/ 	.byte	0x04, 0x1c
        /*0046*/ 	.short	(.L_767 - .L_766)


	//   ....[0]....
.L_766:
        /*0048*/ 	.word	0x00000420


	//   ....[1]....
        /*004c*/ 	.word	0x00001140


	//   ....[2]....
        /*0050*/ 	.word	0x00001190


	//----- nvinfo : EIATTR_MAX_THREADS
	.align		4
.L_767:
        /*0054*/ 	.byte	0x04, 0x05
        /*0056*/ 	.short	(.L_769 - .L_768)
.L_768:
        /*0058*/ 	.word	0x00000080
        /*005c*/ 	.word	0x00000001
        /*0060*/ 	.word	0x00000001


	//----- nvinfo : EIATTR_CRS_STACK_SIZE
	.align		4
.L_769:
        /*0064*/ 	.byte	0x04, 0x1e
        /*0066*/ 	.short	(.L_771 - .L_770)
.L_770:
        /*0068*/ 	.word	0x00000000


	//----- nvinfo : EIATTR_CBANK_PARAM_SIZE
	.align		4
.L_771:
        /*006c*/ 	.byte	0x03, 0x19
        /*006e*/ 	.short	0x0030


	//----- nvinfo : EIATTR_PARAM_CBANK
	.align		4
        /*0070*/ 	.byte	0x04, 0x0a
        /*0072*/ 	.short	(.L_773 - .L_772)
	.align		4
.L_772:
        /*0074*/ 	.word	index@(.nv.constant0._ZN2at6native29vectorized_elementwise_kernelILi2EZZZNS0_44_GLOBAL__N__40a83637_7_Lerp_cu_7dd49032_312918lerp_scalar_kernelERNS_18TensorIteratorBaseERKN3c106ScalarEENKUlvE0_clEvENKUlvE0_clEvEUlffE_St5arrayIPcLm3EEEEviT0_T1_)
        /*0078*/ 	.short	0x0210
        /*007a*/ 	.short	0x0030


	//----- nvinfo : EIATTR_SW_WAR
	.align		4
.L_773:
        /*007c*/ 	.byte	0x04, 0x36
        /*007e*/ 	.short	(.L_775 - .L_774)
.L_774:
        /*0080*/ 	.word	0x00000008
.L_775:


//--------------------- .nv.info._ZN2at6native29vectorized_elementwise_kernelILi4EZZZNS0_44_GLOBAL__N__40a83637_7_Lerp_cu_7dd49032_312918lerp_scalar_kernelERNS_18TensorIteratorBaseERKN3c106ScalarEENKUlvE0_clEvENKUlvE0_clEvEUlffE_St5arrayIPcLm3EEEEviT0_T1_ --------------------------
	.section	.nv.info._ZN2at6native29vectorized_elementwise_kernelILi4EZZZNS0_44_GLOBAL__N__40a83637_7_Lerp_cu_7dd49032_312918lerp_scalar_kernelERNS_18TensorIteratorBaseERKN3c106ScalarEENKUlvE0_clEvENKUlvE0_clEvEUlffE_St5arrayIPcLm3EEEEviT0_T1_,"",@"SHT_CUDA_INFO"
	.sectionflags	@""
	.align	4


	//----- nvinfo : EIATTR_CUDA_API_VERSION
	.align		4
        /*0000*/ 	.byte	0x04, 0x37
        /*0002*/ 	.short	(.L_777 - .L_776)
.L_776:
        /*0004*/ 	.word	0x00000082


	//----- nvinfo : EIATTR_KPARAM_INFO
	.align		4
.L_777:
        /*0008*/ 	.byte	0x04, 0x17
        /*000a*/ 	.short	(.L_779 - .L_778)
.L_778:
        /*000c*/ 	.word	0x00000000
        /*0010*/ 	.short	0x0002
        /*0012*/ 	.short	0x0018
        /*0014*/ 	.byte	0x00, 0xf0, 0x61, 0x00


	//----- nvinfo : EIATTR_KPARAM_INFO
	.align		4
.L_779:
        /*0018*/ 	.byte	0x04, 0x17
        /*001a*/ 	.short	(.L_781 - .L_780)
.L_780:
        /*001c*/ 	.word	0x00000000
        /*0020*/ 	.short	0x0001
        /*0022*/ 	.short	0x0008
        /*0024*/ 	.byte	0x00, 0xf0, 0x41, 0x00


	//----- nvinfo : EIATTR_KPARAM_INFO
	.align		4
.L_781:
        /*0028*/ 	.byte	0x04, 0x17
        /*002a*/ 	.short	(.L_783 - .L_782)
.L_782:
        /*002c*/ 	.word	0x00000000
        /*0030*/ 	.short	0x0000
        /*0032*/ 	.short	0x0000
        /*0034*/ 	.byte	0x00, 0xf0, 0x11, 0x00


	//----- nvinfo : EIATTR_SPARSE_MMA_MASK
	.align		4
.L_783:
        /*0038*/ 	.byte	0x03, 0x50
        /*003a*/ 	.short	0x0000


	//----- nvinfo : EIATTR_MAXREG_COUNT
	.align		4
        /*003c*/ 	.byte	0x03, 0x1b
        /*003e*/ 	.short	0x00ff


	//----- nvinfo : EIATTR_MERCURY_ISA_VERSION
	.align		4
        /*0040*/ 	.byte	0x03, 0x5f
        /*0042*/ 	.short	0x0101


	//----- nvinfo : EIATTR_EXIT_INSTR_OFFSETS
	.align		4
        /*0044*/ 	.byte	0x04, 0x1c
        /*0046*/ 	.short	(.L_785 - .L_784)


	//   ....[0]....
.L_784:
        /*0048*/ 	.word	0x000003c0


	//   ....[1]....
        /*004c*/ 	.word	0x000010e0


	//   ....[2]....
        /*0050*/ 	.word	0x00001130


	//----- nvinfo : EIATTR_MAX_THREADS
	.align		4
.L_785:
        /*0054*/ 	.byte	0x04, 0x05
        /*0056*/ 	.short	(.L_787 - .L_786)
.L_786:
        /*0058*/ 	.word	0x00000080
        /*005c*/ 	.word	0x00000001
        /*0060*/ 	.word	0x00000001


	//----- nvinfo : EIATTR_CRS_STACK_SIZE
	.align		4
.L_787:
        /*0064*/ 	.byte	0x04, 0x1e
        /*0066*/ 	.short	(.L_789 - .L_788)
.L_788:
        /*0068*/ 	.word	0x00000000


	//----- nvinfo : EIATTR_CBANK_PARAM_SIZE
	.align		4
.L_789:
        /*006c*/ 	.byte	0x03, 0x19
        /*006e*/ 	.short	0x0030


	//----- nvinfo : EIATTR_PARAM_CBANK
	.align		4
        /*0070*/ 	.byte	0x04, 0x0a
        /*0072*/ 	.short	(.L_791 - .L_790)
	.align		4
.L_790:
        /*0074*/ 	.word	index@(.nv.constant0._ZN2at6native29vectorized_elementwise_kernelILi4EZZZNS0_44_GLOBAL__N__40a83637_7_Lerp_cu_7dd49032_312918lerp_scalar_kernelERNS_18TensorIteratorBaseERKN3c106ScalarEENKUlvE0_clEvENKUlvE0_clEvEUlffE_St5arrayIPcLm3EEEEviT0_T1_)
        /*0078*/ 	.short	0x0210
        /*007a*/ 	.short	0x0030


	//----- nvinfo : EIATTR_SW_WAR
	.align		4
.L_791:
        /*007c*/ 	.byte	0x04, 0x36
        /*007e*/ 	.short	(.L_793 - .L_792)
.L_792:
        /*0080*/ 	.word	0x00000008
.L_793:


//--------------------- .nv.info._ZN2at6native29vectorized_elementwise_kernelILi8EZZZNS0_44_GLOBAL__N__40a83637_7_Lerp_cu_7dd49032_312918lerp_scalar_kernelERNS_18TensorIteratorBaseERKN3c106ScalarEENKUlvE0_clEvENKUlvE0_clEvEUlffE_St5arrayIPcLm3EEEEviT0_T1_ --------------------------
	.section	.nv.info._ZN2at6native29vectorized_elementwise_kernelILi8EZZZNS0_44_GLOBAL__N__40a83637_7_Lerp_cu_7dd49032_312918lerp_scalar_kernelERNS_18TensorIteratorBaseERKN3c106ScalarEENKUlvE0_clEvENKUlvE0_clEvEUlffE_St5arrayIPcLm3EEEEviT0_T1_,"",@"SHT_CUDA_INFO"
	.sectionflags	@""
	.align	4


	//----- nvinfo : EIATTR_CUDA_API_VERSION
	.align		4
        /*0000*/ 	.byte	0x04, 0x37
        /*0002*/ 	.short	(.L_795 - .L_794)
.L_794:
        /*0004*/ 	.word	0x00000082


	//----- nvinfo : EIATTR_KPARAM_INFO
	.align		4
.L_795:
        /*0008*/ 	.byte	0x04, 0x17
        /*000a*/ 	.short	(.L_797 - .L_796)
.L_796:
        /*000c*/ 	.word	0x00000000
        /*0010*/ 	.short	0x0002
        /*0012*/ 	.short	0x0018
        /*0014*/ 	.byte	0x00, 0xf0, 0x61, 0x00


	//----- nvinfo : EIATTR_KPARAM_INFO
	.align		4
.L_797:
        /*0018*/ 	.byte	0x04, 0x17
        /*001a*/ 	.short	(.L_799 - .L_798)
.L_798:
        /*001c*/ 	.word	0x00000000
        /*0020*/ 	.short	0x0001
        /*0022*/ 	.short	0x0008
        /*0024*/ 	.byte	0x00, 0xf0, 0x41, 0x00


	//----- nvinfo : EIATTR_KPARAM_INFO
	.align		4
.L_799:
        /*0028*/ 	.byte	0x04, 0x17
        /*002a*/ 	.short	(.L_801 - .L_800)
.L_800:
        /*002c*/ 	.word	0x00000000
        /*0030*/ 	.short	0x0000
        /*0032*/ 	.short	0x0000
        /*0034*/ 	.byte	0x00, 0xf0, 0x11, 0x00


	//----- nvinfo : EIATTR_SPARSE_MMA_MASK
	.align		4
.L_801:
        /*0038*/ 	.byte	0x03, 0x50
        /*003a*/ 	.short	0x0000


	//----- nvinfo : EIATTR_MAXREG_COUNT
	.align		4
        /*003c*/ 	.byte	0x03, 0x1b
        /*003e*/ 	.short	0x00ff


	//----- nvinfo : EIATTR_MERCURY_ISA_VERSION
	.align		4
        /*0040*/ 	.byte	0x03, 0x5f
        /*0042*/ 	.short	0x0101


	//----- nvinfo : EIATTR_EXIT_INSTR_OFFSETS
	.align		4
        /*0044*/ 	.byte	0x04, 0x1c
        /*0046*/ 	.short	(.L_803 - .L_802)


	//   ....[0]....
.L_802:
        /*0048*/ 	.word	0x000003c0


	//   ....[1]....
        /*004c*/ 	.word	0x000010e0


	//   ....[2]....
        /*0050*/ 	.word	0x00001130


	//----- nvinfo : EIATTR_MAX_THREADS
	.align		4
.L_803:
        /*0054*/ 	.byte	0x04, 0x05
        /*0056*/ 	.short	(.L_805 - .L_804)
.L_804:
        /*0058*/ 	.word	0x00000080
        /*005c*/ 	.word	0x00000001
        /*0060*/ 	.word	0x00000001


	//----- nvinfo : EIATTR_CRS_STACK_SIZE
	.align		4
.L_805:
        /*0064*/ 	.byte	0x04, 0x1e
        /*0066*/ 	.short	(.L_807 - .L_806)
.L_806:
        /*0068*/ 	.word	0x00000000


	//----- nvinfo : EIATTR_CBANK_PARAM_SIZE
	.align		4
.L_807:
        /*006c*/ 	.byte	0x03, 0x19
        /*006e*/ 	.short	0x0030


	//----- nvinfo : EIATTR_PARAM_CBANK
	.align		4
        /*0070*/ 	.byte	0x04, 0x0a
        /*0072*/ 	.short	(.L_809 - .L_808)
	.align		4
.L_808:
        /*0074*/ 	.word	index@(.nv.constant0._ZN2at6native29vectorized_elementwise_kernelILi8EZZZNS0_44_GLOBAL__N__40a83637_7_Lerp_cu_7dd49032_312918lerp_scalar_kernelERNS_18TensorIteratorBaseERKN3c106ScalarEENKUlvE0_clEvENKUlvE0_clEvEUlffE_St5arrayIPcLm3EEEEviT0_T1_)
        /*0078*/ 	.short	0x0210
        /*007a*/ 	.short	0x0030


	//----- nvinfo : EIATTR_SW_WAR
	.align		4
.L_809:
        /*007c*/ 	.byte	0x04, 0x36
        /*007e*/ 	.short	(.L_811 - .L_810)
.L_810:
        /*0080*/ 	.word	0x00000008
.L_811:


//--------------------- .nv.info._ZN2at6native18elementwise_kernelILi128ELi4EZNS0_15gpu_kernel_implIZZZNS0_44_GLOBAL__N__40a83637_7_Lerp_cu_7dd49032_312918lerp_scalar_kernelERNS_18TensorIteratorBaseERKN3c106ScalarEENKUlvE0_clEvENKUlvE_clEvEUlddE_EEvS5_RKT_EUliE_EEviT1_ --------------------------
	.section	.nv.info._ZN2at6native18elementwise_kernelILi128ELi4EZNS0_15gpu_kernel_implIZZZNS0_44_GLOBAL__N__40a83637_7_Lerp_cu_7dd49032_312918lerp_scalar_kernelERNS_18TensorIteratorBaseERKN3c106ScalarEENKUlvE0_clEvENKUlvE_clEvEUlddE_EEvS5_RKT_EUliE_EEviT1_,"",@"SHT_CUDA_INFO"
	.sectionflags	@""
	.align	4


	//----- nvinfo : EIATTR_CUDA_API_VERSION
	.align		4
        /*0000*/ 	.byte	0x04, 0x37
        /*0002*/ 	.short	(.L_813 - .L_812)
.L_812:
        /*0004*/ 	.word	0x00000082


	//----- nvinfo : EIATTR_KPARAM_INFO
	.align		4
.L_813:
        /*0008*/ 	.byte	0x04, 0x17
        /*000a*/ 	.short	(.L_815 - .L_814)
.L_814:
        /*000c*/ 	.word	0x00000000
        /*0010*/ 	.short	0x0001
        /*0012*/ 	.short	0x0008
        /*0014*/ 	.byte	0x00, 0xf0, 0x61, 0x0a


	//----- nvinfo : EIATTR_KPARAM_INFO
	.align		4
.L_815:
        /*0018*/ 	.byte	0x04, 0x17
        /*001a*/ 	.short	(.L_817 - .L_816)
.L_816:
        /*001c*/ 	.word	0x00000000
        /*0020*/ 	.short	0x0000
        /*0022*/ 	.short	0x0000
        /*0024*/ 	.byte	0x00, 0xf0, 0x11, 0x00


	//----- nvinfo : EIATTR_SPARSE_MMA_MASK
	.align		4
.L_817:
        /*0028*/ 	.byte	0x03, 0x50
        /*002a*/ 	.short	0x0000


	//----- nvinfo : EIATTR_MAXREG_COUNT
	.align		4
        /*002c*/ 	.byte	0x03, 0x1b
        /*002e*/ 	.short	0x0080


	//----- nvinfo : EIATTR_EXTERNS
	.align		4
        /*0030*/ 	.byte	0x04, 0x0f
        /*0032*/ 	.short	(.L_819 - .L_818)


	//   ....[0]....
	.align		4
.L_818:
        /*0034*/ 	.word	index@(__assertfail)


	//----- nvinfo : EIATTR_MERCURY_ISA_VERSION
	.align		4
.L_819:
        /*0038*/ 	.byte	0x03, 0x5f
        /*003a*/ 	.short	0x0101


	//----- nvinfo : EIATTR_SYSCALL_OFFSETS
	.align		4
        /*003c*/ 	.byte	0x04, 0x46
        /*003e*/ 	.short	(.L_821 - .L_820)


	//   ....[0]....
.L_820:
        /*0040*/ 	.word	0x00002590


	//   ....[1]....
        /*0044*/ 	.word	0x000034a0


	//   ....[2]....
        /*0048*/ 	.word	0x00004640


	//   ....[3]....
        /*004c*/ 	.word	0x00006c00


	//   ....[4]....
        /*0050*/ 	.word	0x00007b10


	//   ....[5]....
        /*0054*/ 	.word	0x00008cb0


	//   ....[6]....
        /*0058*/ 	.word	0x0000b260


	//   ....[7]....
        /*005c*/ 	.word	0x0000c170


	//   ....[8]....
        /*0060*/ 	.word	0x0000d310


	//   ....[9]....
        /*0064*/ 	.word	0x0000f8b0


	//   ....[10]....
        /*0068*/ 	.word	0x000107c0


	//   ....[11]....
        /*006c*/ 	.word	0x00011960


	//----- nvinfo : EIATTR_EXIT_INSTR_OFFSETS
	.align		4
.L_821:
        /*0070*/ 	.byte	0x04, 0x1c
        /*0072*/ 	.short	(.L_823 - .L_822)


	//   ....[0]....
.L_822:
        /*0074*/ 	.word	0x0000d3c0


	//   ....[1]....
        /*0078*/ 	.word	0x000109a0


	//   ....[2]....
        /*007c*/ 	.word	0x000109e0


	//   ....[3]....
        /*0080*/ 	.word	0x00010a70


	//   ....[4]....
        /*0084*/ 	.word	0x00010aa0


	//   ....[5]....
        /*0088*/ 	.word	0x00010ad0


	//   ....[6]....
        /*008c*/ 	.word	0x00010ba0


	//   ....[7]....
        /*0090*/ 	.word	0x00010c20


	//   ....[8]....
        /*0094*/ 	.word	0x00010d00


	//   ....[9]....
        /*0098*/ 	.word	0x00010d90


	//   ....[10]....
        /*009c*/ 	.word	0x00010db0


	//   ....[11]....
        /*00a0*/ 	.word	0x00010e70


	//   ....[12]....
        /*00a4*/ 	.word	0x00010ea0


	//   ....[13]....
        /*00a8*/ 	.word	0x00011070


	//   ....[14]....
        /*00ac*/ 	.word	0x00011210


	//   ....[15]....
        /*00b0*/ 	.word	0x00011290


	//   ....[16]....
        /*00b4*/ 	.word	0x00011340


	//   ....[17]....
        /*00b8*/ 	.word	0x00011500


	//   ....[18]....
        /*00bc*/ 	.word	0x000116c0


	//   ....[19]....
        /*00c0*/ 	.word	0x00011860


	//   ....[20]....
        /*00c4*/ 	.word	0x00011970


	//   ....[21]....
        /*00c8*/ 	.word	0x000119a0


	//   ....[22]....
        /*00cc*/ 	.word	0x000119d0


	//----- nvinfo : EIATTR_MAX_THREADS
	.align		4
.L_823:
        /*00d0*/ 	.byte	0x04, 0x05
        /*00d2*/ 	.short	(.L_825 - .L_824)
.L_824:
        /*00d4*/ 	.word	0x00000080
        /*00d8*/ 	.word	0x00000001
        /*00dc*/ 	.word	0x00000001


	//----- nvinfo : EIATTR_CRS_STACK_SIZE
	.align		4
.L_825:
        /*00e0*/ 	.byte	0x04, 0x1e
        /*00e2*/ 	.short	(.L_827 - .L_826)
.L_826:
        /*00e4*/ 	.word	0x00000000


	//----- nvinfo : EIATTR_CBANK_PARAM_SIZE
	.align		4
.L_827:
        /*00e8*/ 	.byte	0x03, 0x19
        /*00ea*/ 	.short	0x02a0


	//----- nvinfo : EIATTR_PARAM_CBANK
	.align		4
        /*00ec*/ 	.byte	0x04, 0x0a
        /*00ee*/ 	.short	(.L_829 - .L_828)
	.align		4
.L_828:
        /*00f0*/ 	.word	index@(.nv.constant0._ZN2at6native18elementwise_kernelILi128ELi4EZNS0_15gpu_kernel_implIZZZNS0_44_GLOBAL__N__40a83637_7_Lerp_cu_7dd49032_312918lerp_scalar_kernelERNS_18TensorIteratorBaseERKN3c106ScalarEENKUlvE0_clEvENKUlvE_clEvEUlddE_EEvS5_RKT_EUliE_EEviT1_)
        /*00f4*/ 	.short	0x0210
        /*00f6*/ 	.short	0x02a0


	//----- nvinfo : EIATTR_SW_WAR
	.align		4
.L_829:
        /*00f8*/ 	.byte	0x04, 0x36
        /*00fa*/ 	.short	(.L_831 - .L_830)
.L_830:
        /*00fc*/ 	.word	0x00000008
.L_831:


//--------------------- .nv.info._ZN2at6native27unrolled_elementwise_kernelIZZZNS0_44_GLOBAL__N__40a83637_7_Lerp_cu_7dd49032_312918lerp_scalar_kernelERNS_18TensorIteratorBaseERKN3c106ScalarEENKUlvE0_clEvENKUlvE_clEvEUlddE_St5arrayIPcLm3EELi4E23TrivialOffsetCalculatorILi2EjESF_ILi1EjENS0_6memory12LoadWithCastILi2EEENSI_13StoreWithCastILi1EEEEEviT_T0_T2_T3_T4_T5_ --------------------------
	.section	.nv.info._ZN2at6native27unrolled_elementwise_kernelIZZZNS0_44_GLOBAL__N__40a83637_7_Lerp_cu_7dd49032_312918lerp_scalar_kernelERNS_18TensorIteratorBaseERKN3c106ScalarEENKUlvE0_clEvENKUlvE_clEvEUlddE_St5arrayIPcLm3EELi4E23TrivialOffsetCalculatorILi2EjESF_ILi1EjENS0_6memory12LoadWithCastILi2EEENSI_13StoreWithCastILi1EEEEEviT_T0_T2_T3_T4_T5_,"",@"SHT_CUDA_INFO"
	.sectionflags	@""
	.align	4


	//----- nvinfo : EIATTR_CUDA_API_VERSION
	.align		4
        /*0000*/ 	.byte	0x04, 0x37
        /*0002*/ 	.short	(.L_833 - .L_832)
.L_832:
        /*0004*/ 	.word	0x00000082


	//----- nvinfo : EIATTR_KPARAM_INFO
	.align		4
.L_833:
        /*0008*/ 	.byte	0x04, 0x17
        /*000a*/ 	.short	(.L_835 - .L_834)
.L_834:
        /*000c*/ 	.word	0x00000000
        /*0010*/ 	.short	0x0006
        /*0012*/ 	.short	0x0040
        /*0014*/ 	.byte	0x00, 0xf0, 0x21, 0x00


	//----- nvinfo : EIATTR_KPARAM_INFO
	.align		4
.L_835:
        /*0018*/ 	.byte	0x04, 0x17
        /*001a*/ 	.short	(.L_837 - .L_836)
.L_836:
        /*001c*/ 	.word	0x00000000
        /*0020*/ 	.short	0x0005
        /*0022*/ 	.short	0x0034
        /*0024*/ 	.byte	0x00, 0xf0, 0x31, 0x00


	//----- nvinfo : EIATTR_KPARAM_INFO
	.align		4
.L_837:
        /*0028*/ 	.byte	0x04, 0x17
        /*002a*/ 	.short	(.L_839 - .L_838)
.L_838:
        /*002c*/ 	.word	0x00000000
        /*0030*/ 	.short	0x0004
        /*0032*/ 	.short	0x0031
        /*0034*/ 	.byte	0x00, 0xf0, 0x05, 0x00


	//----- nvinfo : EIATTR_KPARAM_INFO
	.align		4
.L_839:
        /*0038*/ 	.byte	0x04, 0x17
        /*003a*/ 	.short	(.L_841 - .L_840)
.L_840:
        /*003c*/ 	.word	0x00000000
        /*0040*/ 	.short	0x0003
        /*0042*/ 	.short	0x0030
        /*0044*/ 	.byte	0x00, 0xf0, 0x05, 0x00


	//----- nvinfo : EIATTR_KPARAM_INFO
	.align		4
.L_841:
        /*0048*/ 	.byte	0x04, 0x17
        /*004a*/ 	.short	(.L_843 - .L_842)
.L_842:
        /*004c*/ 	.word	0x00000000
        /*0050*/ 	.short	0x0002
        /*0052*/ 	.short	0x0018
        /*0054*/ 	.byte	0x00, 0xf0, 0x61, 0x00


	//----- nvinfo : EIATTR_KPARAM_INFO
	.align		4
.L_843:
        /*0058*/ 	.byte	0x04, 0x17
        /*005a*/ 	.short	(.L_845 - .L_844)
.L_844:
        /*005c*/ 	.word	0x00000000
        /*0060*/ 	.short	0x0001
        /*0062*/ 	.short	0x0008
        /*0064*/ 	.byte	0x00, 0xf0, 0x41, 0x00


	//----- nvinfo : EIATTR_KPARAM_INFO
	.align		4
.L_845:
        /*0068*/ 	.byte	0x04, 0x17
        /*006a*/ 	.short	(.L_847 - .L_846)
.L_846:
        /*006c*/ 	.word	0x00000000
        /*0070*/ 	.short	0x0000
        /*0072*/ 	.short	0x0000
        /*0074*/ 	.byte	0x00, 0xf0, 0x11, 0x00


	//----- nvinfo : EIATTR_SPARSE_MMA_MASK
	.align		4
.L_847:
        /*0078*/ 	.byte	0x03, 0x50
        /*007a*/ 	.short	0x0000


	//----- nvinfo : EIATTR_MAXREG_COUNT
	.align		4
        /*007c*/ 	.byte	0x03, 0x1b
        /*007e*/ 	.short	0x00ff


	//----- nvinfo : EIATTR_EXTERNS
	.align		4
        /*0080*/ 	.byte	0x04, 0x0f
        /*0082*/ 	.short	(.L_849 - .L_848)


	//   ....[0]....
	.align		4
.L_848:
        /*0084*/ 	.word	index@(__assertfail)


	//----- nvinfo : EIATTR_MERCURY_ISA_VERSION
	.align		4
.L_849:
        /*0088*/ 	.byte	0x03, 0x5f
        /*008a*/ 	.short	0x0101


	//----- nvinfo : EIATTR_SYSCALL_OFFSETS
	.align		4
        /*008c*/ 	.byte	0x04, 0x46
        /*008e*/ 	.short	(.L_851 - .L_850)


	//   ....[0]....
.L_850:
        /*0090*/ 	.word	0x00000fa0


	//   ....[1]....
        /*0094*/ 	.word	0x00001ec0


	//   ....[2]....
        /*0098*/ 	.word	0x00002e60


	//   ....[3]....
        /*009c*/ 	.word	0x00003d80


	//   ....[4]....
        /*00a0*/ 	.word	0x00004d30


	//   ....[5]....
        /*00a4*/ 	.word	0x00005c50


	//   ....[6]....
        /*00a8*/ 	.word	0x00006be0


	//   ....[7]....
        /*00ac*/ 	.word	0x00007b10


	//   ....[8]....
        /*00b0*/ 	.word	0x00009060


	//   ....[9]....
        /*00b4*/ 	.word	0x0000a220


	//   ....[10]....
        /*00b8*/ 	.word	0x0000b3a0


	//   ....[11]....
        /*00bc*/ 	.word	0x0000c540


	//----- nvinfo : EIATTR_EXIT_INSTR_OFFSETS
	.align		4
.L_851:
        /*00c0*/ 	.byte	0x04, 0x1c
        /*00c2*/ 	.short	(.L_853 - .L_852)


	//   ....[0]....
.L_852:
        /*00c4*/ 	.word	0x0000b440


	//   ....[1]....
        /*00c8*/ 	.word	0x0000b580


	//   ....[2]....
        /*00cc*/ 	.word	0x0000b5c0


	//   ....[3]....
        /*00d0*/ 	.word	0x0000b650


	//   ....[4]....
        /*00d4*/ 	.word	0x0000b680


	//   ....[5]....
        /*00d8*/ 	.word	0x0000b6b0


	//   ....[6]....
        /*00dc*/ 	.word	0x0000b780


	//   ....[7]....
        /*00e0*/ 	.word	0x0000b800


	//   ....[8]....
        /*00e4*/ 	.word	0x0000b8e0


	//   ....[9]....
        /*00e8*/ 	.word	0x0000b970


	//   ....[10]....
        /*00ec*/ 	.word	0x0000b990


	//   ....[11]....
        /*00f0*/ 	.word	0x0000ba50


	//   ....[12]....
        /*00f4*/ 	.word	0x0000ba80


	//   ....[13]....
        /*00f8*/ 	.word	0x0000bc50


	//   ....[14]....
        /*00fc*/ 	.word	0x0000bdf0


	//   ....[15]....
        /*0100*/ 	.word	0x0000be70


	//   ....[16]....
        /*0104*/ 	.word	0x0000bf20


	//   ....[17]....
        /*0108*/ 	.word	0x0000c0e0


	//   ....[18]....
        /*010c*/ 	.word	0x0000c2a0


	//   ....[19]....
        /*0110*/ 	.word	0x0000c440


	//   ....[20]....
        /*0114*/ 	.word	0x0000c550


	//   ....[21]....
        /*0118*/ 	.word	0x0000c580


	//   ....[22]....
        /*011c*/ 	.word	0x0000c5b0


	//----- nvinfo : EIATTR_MAX_THREADS
	.align		4
.L_853:
        /*0120*/ 	.byte	0x04, 0x05
        /*0122*/ 	.short	(.L_855 - .L_854)
.L_854:
        /*0124*/ 	.word	0x00000080
        /*0128*/ 	.word	0x00000001
        /*012c*/ 	.word	0x00000001


	//----- nvinfo : EIATTR_CRS_STACK_SIZE
	.align		4
.L_855:
        /*0130*/ 	.byte	0x04, 0x1e
        /*0132*/ 	.short	(.L_857 - .L_856)
.L_856:
        /*0134*/ 	.word	0x00000000


	//----- nvinfo : EIATTR_CBANK_PARAM_SIZE
	.align		4
.L_857:
        /*0138*/ 	.byte	0x03, 0x19
        /*013a*/ 	.short	0x0048


	//----- nvinfo : EIATTR_PARAM_CBANK
	.align		4
        /*013c*/ 	.byte	0x04, 0x0a
        /*013e*/ 	.short	(.L_859 - .L_858)
	.align		4
.L_858:
        /*0140*/ 	.word	index@(.nv.constant0._ZN2at6native27unrolled_elementwise_kernelIZZZNS0_44_GLOBAL__N__40a83637_7_Lerp_cu_7dd49032_312918lerp_scalar_kernelERNS_18TensorIteratorBaseERKN3c106ScalarEENKUlvE0_clEvENKUlvE_clEvEUlddE_St5arrayIPcLm3EELi4E23TrivialOffsetCalculatorILi2EjESF_ILi1EjENS0_6memory12LoadWithCastILi2EEENSI_13StoreWithCastILi1EEEEEviT_T0_T2_T3_T4_T5_)
        /*0144*/ 	.short	0x0210
        /*0146*/ 	.short	0x0048


	//----- nvinfo : EIATTR_SW_WAR
	.align		4
.L_859:
        /*0148*/ 	.byte	0x04, 0x36
        /*014a*/ 	.short	(.L_861 - .L_860)
.L_860:
        /*014c*/ 	.word	0x00000008
.L_861:


//--------------------- .nv.info._ZN2at6native18elementwise_kernelILi128ELi2EZNS0_22gpu_kernel_impl_nocastIZZZNS0_44_GLOBAL__N__40a83637_7_Lerp_cu_7dd49032_312918lerp_scalar_kernelERNS_18TensorIteratorBaseERKN3c106ScalarEENKUlvE0_clEvENKUlvE_clEvEUlddE_EEvS5_RKT_EUliE_EEviT1_ --------------------------
	.section	.nv.info._ZN2at6native18elementwise_kernelILi128ELi2EZNS0_22gpu_kernel_impl_nocastIZZZNS0_44_GLOBAL__N__40a83637_7_Lerp_cu_7dd49032_312918lerp_scalar_kernelERNS_18TensorIteratorBaseERKN3c106ScalarEENKUlvE0_clEvENKUlvE_clEvEUlddE_EEvS5_RKT_EUliE_EEviT1_,"",@"SHT_CUDA_INFO"
	.sectionflags	@""
	.align	4


	//----- nvinfo : EIATTR_CUDA_API_VERSION
	.align		4
        /*0000*/ 	.byte	0x04, 0x37
        /*0002*/ 	.short	(.L_863 - .L_862)
.L_862:
        /*0004*/ 	.word	0x00000082


	//----- nvinfo : EIATTR_KPARAM_INFO
	.align		4
.L_863:
        /*0008*/ 	.byte	0x04, 0x17
        /*000a*/ 	.short	(.L_865 - .L_864)
.L_864:
        /*000c*/ 	.word	0x00000000
        /*0010*/ 	.short	0x0001
        /*0012*/ 	.short	0x0008
        /*0014*/ 	.byte	0x00, 0xf0, 0x41, 0x0a


	//----- nvinfo : EIATTR_KPARAM_INFO
	.align		4
.L_865:
        /*0018*/ 	.byte	0x04, 0x17
        /*001a*/ 	.short	(.L_867 - .L_866)
.L_866:
        /*001c*/ 	.word	0x00000000
        /*0020*/ 	.short	0x0000
        /*0022*/ 	.short	0x0000
        /*0024*/ 	.byte	0x00, 0xf0, 0x11, 0x00


	//----- nvinfo : EIATTR_SPARSE_MMA_MASK
	.align		4
.L_867:
        /*0028*/ 	.byte	0x03, 0x50
        /*002a*/ 	.short	0x0000


	//----- nvinfo : EIATTR_MAXREG_COUNT
	.align		4
        /*002c*/ 	.byte	0x03, 0x1b
        /*002e*/ 	.short	0x0080


	//----- nvinfo : EIATTR_MERCURY_ISA_VERSION
	.align		4
        /*0030*/ 	.byte	0x03, 0x5f
        /*0032*/ 	.short	0x0101


	//----- nvinfo : EIATTR_EXIT_INSTR_OFFSETS
	.align		4
        /*0034*/ 	.byte	0x04, 0x1c
        /*0036*/ 	.short	(.L_869 - .L_868)


	//   ....[0]....
.L_868:
        /*0038*/ 	.word	0x00001820


	//   ....[1]....
        /*003c*/ 	.word	0x00002f80


	//----- nvinfo : EIATTR_MAX_THREADS
	.align		4
.L_869:
        /*0040*/ 	.byte	0x04, 0x05
        /*0042*/ 	.short	(.L_871 - .L_870)
.L_870:
        /*0044*/ 	.word	0x00000080
        /*0048*/ 	.word	0x00000001
        /*004c*/ 	.word	0x00000001


	//----- nvinfo : EIATTR_CRS_STACK_SIZE
	.align		4
.L_871:
        /*0050*/ 	.byte	0x04, 0x1e
        /*0052*/ 	.short	(.L_873 - .L_872)
.L_872:
        /*0054*/ 	.word	0x00000000


	//----- nvinfo : EIATTR_CBANK_PARAM_SIZE
	.align		4
.L_873:
        /*0058*/ 	.byte	0x03, 0x19
        /*005a*/ 	.short	0x0298


	//----- nvinfo : EIATTR_PARAM_CBANK
	.align		4
        /*005c*/ 	.byte	0x04, 0x0a
        /*005e*/ 	.short	(.L_875 - .L_874)
	.align		4
.L_874:
        /*0060*/ 	.word	index@(.nv.constant0._ZN2at6native18elementwise_kernelILi128ELi2EZNS0_22gpu_kernel_impl_nocastIZZZNS0_44_GLOBAL__N__40a83637_7_Lerp_cu_7dd49032_312918lerp_scalar_kernelERNS_18TensorIteratorBaseERKN3c106ScalarEENKUlvE0_clEvENKUlvE_clEvEUlddE_EEvS5_RKT_EUliE_EEviT1_)
        /*0064*/ 	.short	0x0210
        /*0066*/ 	.short	0x0298


	//----- nvinfo : EIATTR_SW_WAR
	.align		4
.L_875:
        /*0068*/ 	.byte	0x04, 0x36
        /*006a*/ 	.short	(.L_877 - .L_876)
.L_876:
        /*006c*/ 	.word	0x00000008
.L_877:


//--------------------- .nv.info._ZN2at6native27unrolled_elementwise_kernelIZZZNS0_44_GLOBAL__N__40a83637_7_Lerp_cu_7dd49032_312918lerp_scalar_kernelERNS_18TensorIteratorBaseERKN3c106ScalarEENKUlvE0_clEvENKUlvE_clEvEUlddE_St5arrayIPcLm3EELi4E23TrivialOffsetCalculatorILi2EjESF_ILi1EjENS0_6memory15LoadWithoutCastENSI_16StoreWithoutCastEEEviT_T0_T2_T3_T4_T5_ --------------------------
	.section	.nv.info._ZN2at6native27unrolled_elementwise_kernelIZZZNS0_44_GLOBAL__N__40a83637_7_Lerp_cu_7dd49032_312918lerp_scalar_kernelERNS_18TensorIteratorBaseERKN3c106ScalarEENKUlvE0_clEvENKUlvE_clEvEUlddE_St5arrayIPcLm3EELi4E23TrivialOffsetCalculatorILi2EjESF_ILi1EjENS0_6memory15LoadWithoutCastENSI_16StoreWithoutCastEEEviT_T0_T2_T3_T4_T5_,"",@"SHT_CUDA_INFO"
	.sectionflags	@""
	.align	4


	//----- nvinfo : EIATTR_CUDA_API_VERSION
	.align		4
        /*0000*/ 	.byte	0x04, 0x37
        /*0002*/ 	.short	(.L_879 - .L_878)
.L_878:
        /*0004*/ 	.word	0x00000082


	//----- nvinfo : EIATTR_KPARAM_INFO
	.align		4
.L_879:
        /*0008*/ 	.byte	0x04, 0x17
        /*000a*/ 	.short	(.L_881 - .L_880)
.L_880:
        /*000c*/ 	.word	0x00000000
        /*0010*/ 	.short	0x0006
        /*0012*/ 	.short	0x0033
        /*0014*/ 	.byte	0x00, 0xf0, 0x05, 0x00


	//----- nvinfo : EIATTR_KPARAM_INFO
	.align		4
.L_881:
        /*0018*/ 	.byte	0x04, 0x17
        /*001a*/ 	.short	(.L_883 - .L_882)
.L_882:
        /*001c*/ 	.word	0x00000000
        /*0020*/ 	.short	0x0005
        /*0022*/ 	.short	0x0032
        /*0024*/ 	.byte	0x00, 0xf0, 0x05, 0x00


	//----- nvinfo : EIATTR_KPARAM_INFO
	.align		4
.L_883:
        /*0028*/ 	.byte	0x04, 0x17
        /*002a*/ 	.short	(.L_885 - .L_884)
.L_884:
        /*002c*/ 	.word	0x00000000
        /*0030*/ 	.short	0x0004
        /*0032*/ 	.short	0x0031
        /*0034*/ 	.byte	0x00, 0xf0, 0x05, 0x00


	//----- nvinfo : EIATTR_KPARAM_INFO
	.align		4
.L_885:
        /*0038*/ 	.byte	0x04, 0x17
        /*003a*/ 	.short	(.L_887 - .L_886)
.L_886:
        /*003c*/ 	.word	0x00000000
        /*0040*/ 	.short	0x0003
        /*0042*/ 	.short	0x0030
        /*0044*/ 	.byte	0x00, 0xf0, 0x05, 0x00


	//----- nvinfo : EIATTR_KPARAM_INFO
	.align		4
.L_887:
        /*0048*/ 	.byte	0x04, 0x17
        /*004a*/ 	.short	(.L_889 - .L_888)
.L_888:
        /*004c*/ 	.word	0x00000000
        /*0050*/ 	.short	0x0002
        /*0052*/ 	.short	0x0018
        /*0054*/ 	.byte	0x00, 0xf0, 0x61, 0x00


	//----- nvinfo : EIATTR_KPARAM_INFO
	.align		4
.L_889:
        /*0058*/ 	.byte	0x04, 0x17
        /*005a*/ 	.short	(.L_891 - .L_890)
.L_890:
        /*005c*/ 	.word	0x00000000
        /*0060*/ 	.short	0x0001
        /*0062*/ 	.short	0x0008
        /*0064*/ 	.byte	0x00, 0xf0, 0x41, 0x00


	//----- nvinfo : EIATTR_KPARAM_INFO
	.align		4
.L_891:
        /*0068*/ 	.byte	0x04, 0x17
        /*006a*/ 	.short	(.L_893 - .L_892)
.L_892:
        /*006c*/ 	.word	0x00000000
        /*0070*/ 	.short	0x0000
        /*0072*/ 	.short	0x0000
        /*0074*/ 	.byte	0x00, 0xf0, 0x11, 0x00


	//----- nvinfo : EIATTR_SPARSE_MMA_MASK
	.align		4
.L_893:
        /*0078*/ 	.byte	0x03, 0x50
        /*007a*/ 	.short	0x0000


	//----- nvinfo : EIATTR_MAXREG_COUNT
	.align		4
        /*007c*/ 	.byte	0x03, 0x1b
        /*007e*/ 	.short	0x00ff


	//----- nvinfo : EIATTR_MERCURY_ISA_VERSION
	.align		4
        /*0080*/ 	.byte	0x03, 0x5f
        /*0082*/ 	.short	0x0101


	//----- nvinfo : EIATTR_EXIT_INSTR_OFFSETS
	.align		4
        /*0084*/ 	.byte	0x04, 0x1c
        /*0086*/ 	.short	(.L_895 - .L_894)


	//   ....[0]....
.L_894:
        /*0088*/ 	.word	0x00000680


	//   ....[1]....
        /*008c*/ 	.word	0x00000760


	//----- nvinfo : EIATTR_MAX_THREADS
	.align		4
.L_895:
        /*0090*/ 	.byte	0x04, 0x05
        /*0092*/ 	.short	(.L_897 - .L_896)
.L_896:
        /*0094*/ 	.word	0x00000080
        /*0098*/ 	.word	0x00000001
        /*009c*/ 	.word	0x00000001


	//----- nvinfo : EIATTR_CRS_STACK_SIZE
	.align		4
.L_897:
        /*00a0*/ 	.byte	0x04, 0x1e
        /*00a2*/ 	.short	(.L_899 - .L_898)
.L_898:
        /*00a4*/ 	.word	0x00000000


	//----- nvinfo : EIATTR_CBANK_PARAM_SIZE
	.align		4
.L_899:
        /*00a8*/ 	.byte	0x03, 0x19
        /*00aa*/ 	.short	0x0034


	//----- nvinfo : EIATTR_PARAM_CBANK
	.align		4
        /*00ac*/ 	.byte	0x04, 0x0a
        /*00ae*/ 	.short	(.L_901 - .L_900)
	.align		4
.L_900:
        /*00b0*/ 	.word	index@(.nv.constant0._ZN2at6native27unrolled_elementwise_kernelIZZZNS0_44_GLOBAL__N__40a83637_7_Lerp_cu_7dd49032_312918lerp_scalar_kernelERNS_18TensorIteratorBaseERKN3c106ScalarEENKUlvE0_clEvENKUlvE_clEvEUlddE_St5arrayIPcLm3EELi4E23TrivialOffsetCalculatorILi2EjESF_ILi1EjENS0_6memory15LoadWithoutCastENSI_16StoreWithoutCastEEEviT_T0_T2_T3_T4_T5_)
        /*00b4*/ 	.short	0x0210
        /*00b6*/ 	.short	0x0034


	//----- nvinfo : EIATTR_SW_WAR
	.align		4
.L_901:
        /*00b8*/ 	.byte	0x04, 0x36
        /*00ba*/ 	.short	(.L_903 - .L_902)
.L_902:
        /*00bc*/ 	.word	0x00000008
.L_903:


//--------------------- .nv.info._ZN2at6native29vectorized_elementwise_kernelILi2EZZZNS0_44_GLOBAL__N__40a83637_7_Lerp_cu_7dd49032_312918lerp_scalar_kernelERNS_18TensorIteratorBaseERKN3c106ScalarEENKUlvE0_clEvENKUlvE_clEvEUlddE_St5arrayIPcLm3EEEEviT0_T1_ --------------------------
	.section	.nv.info._ZN2at6native29vectorized_elementwise_kernelILi2EZZZNS0_44_GLOBAL__N__40a83637_7_Lerp_cu_7dd49032_312918lerp_scalar_kernelERNS_18TensorIteratorBaseERKN3c106ScalarEENKUlvE0_clEvENKUlvE_clEvEUlddE_St5arrayIPcLm3EEEEviT0_T1_,"",@"SHT_CUDA_INFO"
	.sectionflags	@""
	.align	4


	//----- nvinfo : EIATTR_CUDA_API_VERSION
	.align		4
        /*0000*/ 	.byte	0x04, 0x37
        /*0002*/ 	.short	(.L_905 - .L_904)
.L_904:
        /*0004*/ 	.word	0x00000082


	//----- nvinfo : EIATTR_KPARAM_INFO
	.align		4
.L_905:
        /*0008*/ 	.byte	0x04, 0x17
        /*000a*/ 	.short	(.L_907 - .L_906)
.L_906:
        /*000c*/ 	.word	0x00000000
        /*0010*/ 	.short	0x0002
        /*0012*/ 	.short	0x0018
        /*0014*/ 	.byte	0x00, 0xf0, 0x61, 0x00


	//----- nvinfo : EIATTR_KPARAM_INFO
	.align		4
.L_907:
        /*0018*/ 	.byte	0x04, 0x17
        /*001a*/ 	.short	(.L_909 - .L_908)
.L_908:
        /*001c*/ 	.word	0x00000000
        /*0020*/ 	.short	0x0001
        /*0022*/ 	.short	0x0008
        /*0024*/ 	.byte	0x00, 0xf0, 0x41, 0x00


	//----- nvinfo : EIATTR_KPARAM_INFO
	.align		4
.L_909:
        /*0028*/ 	.byte	0x04, 0x17
        /*002a*/ 	.short	(.L_911 - .L_910)
.L_910:
        /*002c*/ 	.word	0x00000000
        /*0030*/ 	.short	0x0000
        /*0032*/ 	.short	0x0000
        /*0034*/ 	.byte	0x00, 0xf0, 0x11, 0x00


	//----- nvinfo : EIATTR_SPARSE_MMA_MASK
	.align		4
.L_911:
        /*0038*/ 	.byte	0x03, 0x50
        /*003a*/ 	.short	0x0000


	//----- nvinfo : EIATTR_MAXREG_COUNT
	.align		4
        /*003c*/ 	.byte	0x03, 0x1b
        /*003e*/ 	.short	0x00ff


	//----- nvinfo : EIATTR_MERCURY_ISA_VERSION
	.align		4
        /*0040*/ 	.byte	0x03, 0x5f
        /*0042*/ 	.short	0x0101


	//----- nvinfo : EIATTR_EXIT_INSTR_OFFSETS
	.align		4
        /*0044*/ 	.byte	0x04, 0x1c
        /*0046*/ 	.short	(.L_913 - .L_912)


	//   ....[0]....
.L_912:
        /*0048*/ 	.word	0x00000420


	//   ....[1]....
        /*004c*/ 	.word	0x00001270


	//   ....[2]....
        /*0050*/ 	.word	0x000012d0


	//----- nvinfo : EIATTR_MAX_THREADS
	.align		4
.L_913:
        /*0054*/ 	.byte	0x04, 0x05
        /*0056*/ 	.short	(.L_915 - .L_914)
.L_914:
        /*0058*/ 	.word	0x00000080
        /*005c*/ 	.word	0x00000001
        /*0060*/ 	.word	0x00000001


	//----- nvinfo : EIATTR_CRS_STACK_SIZE
	.align		4
.L_915:
        /*0064*/ 	.byte	0x04, 0x1e
        /*0066*/ 	.short	(.L_917 - .L_916)
.L_916:
        /*0068*/ 	.word	0x00000000


	//----- nvinfo : EIATTR_CBANK_PARAM_SIZE
	.align		4
.L_917:
        /*006c*/ 	.byte	0x03, 0x19
        /*006e*/ 	.short	0x0030


	//----- nvinfo : EIATTR_PARAM_CBANK
	.align		4
        /*0070*/ 	.byte	0x04, 0x0a
        /*0072*/ 	.short	(.L_919 - .L_918)
	.align		4
.L_918:
        /*0074*/ 	.word	index@(.nv.constant0._ZN2at6native29vectorized_elementwise_kernelILi2EZZZNS0_44_GLOBAL__N__40a83637_7_Lerp_cu_7dd49032_312918lerp_scalar_kernelERNS_18TensorIteratorBaseERKN3c106ScalarEENKUlvE0_clEvENKUlvE_clEvEUlddE_St5arrayIPcLm3EEEEviT0_T1_)
        /*0078*/ 	.short	0x0210
        /*007a*/ 	.short	0x0030


	//----- nvinfo : EIATTR_SW_WAR
	.align		4
.L_919:
        /*007c*/ 	.byte	0x04, 0x36
        /*007e*/ 	.short	(.L_921 - .L_920)
.L_920:
        /*0080*/ 	.word	0x00000008
.L_921:


//--------------------- .nv.info._ZN2at6native29vectorized_elementwise_kernelILi4EZZZNS0_44_GLOBAL__N__40a83637_7_Lerp_cu_7dd49032_312918lerp_scalar_kernelERNS_18TensorIteratorBaseERKN3c106ScalarEENKUlvE0_clEvENKUlvE_clEvEUlddE_St5arrayIPcLm3EEEEviT0_T1_ --------------------------
	.section	.nv.info._ZN2at6native29vectorized_elementwise_kernelILi4EZZZNS0_44_GLOBAL__N__40a83637_7_Lerp_cu_7dd49032_312918lerp_scalar_kernelERNS_18TensorIteratorBaseERKN3c106ScalarEENKUlvE0_clEvENKUlvE_clEvEUlddE_St5arrayIPcLm3EEEEviT0_T1_,"",@"SHT_CUDA_INFO"
	.sectionflags	@""
	.align	4


	//----- nvinfo : EIATTR_CUDA_API_VERSION
	.align		4
        /*0000*/ 	.byte	0x04, 0x37
        /*0002*/ 	.short	(.L_923 - .L_922)
.L_922:
        /*0004*/ 	.word	0x00000082


	//----- nvinfo : EIATTR_KPARAM_INFO
	.align		4
.L_923:
        /*0008*/ 	.byte	0x04, 0x17
        /*000a*/ 	.short	(.L_925 - .L_924)
.L_924:
        /*000c*/ 	.word	0x00000000
        /*0010*/ 	.short	0x0002
        /*0012*/ 	.short	0x0018
        /*0014*/ 	.byte	0x00, 0xf0, 0x61, 0x00


	//----- nvinfo : EIATTR_KPARAM_INFO
	.align		4
.L_925:
        /*0018*/ 	.byte	0x04, 0x17
        /*001a*/ 	.short	(.L_927 - .L_926)
.L_926:
        /*001c*/ 	.word	0x00000000
        /*0020*/ 	.short	0x0001
        /*0022*/ 	.short	0x0008
        /*0024*/ 	.byte	0x00, 0xf0, 0x41, 0x00


	//----- nvinfo : EIATTR_KPARAM_INFO
	.align		4
.L_927:
        /*0028*/ 	.byte	0x04, 0x17
        /*002a*/ 	.short	(.L_929 - .L_928)
.L_928:
        /*002c*/ 	.word	0x00000000
        /*0030*/ 	.short	0x0000
        /*0032*/ 	.short	0x0000
        /*0034*/ 	.byte	0x00, 0xf0, 0x11, 0x00


	//----- nvinfo : EIATTR_SPARSE_MMA_MASK
	.align		4
.L_929:
        /*0038*/ 	.byte	0x03, 0x50
        /*003a*/ 	.short	0x0000


	//----- nvinfo : EIATTR_MAXREG_COUNT
	.align		4
        /*003c*/ 	.byte	0x03, 0x1b
        /*003e*/ 	.short	0x00ff


	//----- nvinfo : EIATTR_MERCURY_ISA_VERSION
	.align		4
        /*0040*/ 	.byte	0x03, 0x5f
        /*0042*/ 	.short	0x0101


	//----- nvinfo : EIATTR_EXIT_INSTR_OFFSETS
	.align		4
        /*0044*/ 	.byte	0x04, 0x1c
        /*0046*/ 	.short	(.L_931 - .L_930)


	//   ....[0]....
.L_930:
        /*0048*/ 	.word	0x00000420


	//   ....[1]....
        /*004c*/ 	.word	0x00001270


	//   ....[2]....
        /*0050*/ 	.word	0x000012d0


	//----- nvinfo : EIATTR_MAX_THREADS
	.align		4
.L_931:
        /*0054*/ 	.byte	0x04, 0x05
        /*0056*/ 	.short	(.L_933 - .L_932)
.L_932:
        /*0058*/ 	.word	0x00000080
        /*005c*/ 	.word	0x00000001
        /*0060*/ 	.word	0x00000001


	//----- nvinfo : EIATTR_CRS_STACK_SIZE
	.align		4
.L_933:
        /*0064*/ 	.byte	0x04, 0x1e
        /*0066*/ 	.short	(.L_935 - .L_934)
.L_934:
        /*0068*/ 	.word	0x00000000


	//----- nvinfo : EIATTR_CBANK_PARAM_SIZE
	.align		4
.L_935:
        /*006c*/ 	.byte	0x03, 0x19
        /*006e*/ 	.short	0x0030


	//----- nvinfo : EIATTR_PARAM_CBANK
	.align		4
        /*0070*/ 	.byte	0x04, 0x0a
        /*0072*/ 	.short	(.L_937 - .L_936)
	.align		4
.L_936:
        /*0074*/ 	.word	index@(.nv.constant0._ZN2at6native29vectorized_elementwise_kernelILi4EZZZNS0_44_GLOBAL__N__40a83637_7_Lerp_cu_7dd49032_312918lerp_scalar_kernelERNS_18TensorIteratorBaseERKN3c106ScalarEENKUlvE0_clEvENKUlvE_clEvEUlddE_St5arrayIPcLm3EEEEviT0_T1_)
        /*0078*/ 	.short	0x0210
        /*007a*/ 	.short	0x0030


	//----- nvinfo : EIATTR_SW_WAR
	.align		4
.L_937:
        /*007c*/ 	.byte	0x04, 0x36
        /*007e*/ 	.short	(.L_939 - .L_938)
.L_938:
        /*0080*/ 	.word	0x00000008
.L_939:


//--------------------- .nv.info._ZN2at6native29vectorized_elementwise_kernelILi8EZZZNS0_44_GLOBAL__N__40a83637_7_Lerp_cu_7dd49032_312918lerp_scalar_kernelERNS_18TensorIteratorBaseERKN3c106ScalarEENKUlvE0_clEvENKUlvE_clEvEUlddE_St5arrayIPcLm3EEEEviT0_T1_ --------------------------
	.section	.nv.info._ZN2at6native29vectorized_elementwise_kernelILi8EZZZNS0_44_GLOBAL__N__40a83637_7_Lerp_cu_7dd49032_312918lerp_scalar_kernelERNS_18TensorIteratorBaseERKN3c106ScalarEENKUlvE0_clEvENKUlvE_clEvEUlddE_St5arrayIPcLm3EEEEviT0_T1_,"",@"SHT_CUDA_INFO"
	.sectionflags	@""
	.align	4


	//----- nvinfo : EIATTR_CUDA_API_VERSION
	.align		4
        /*0000*/ 	.byte	0x04, 0x37
        /*0002*/ 	.short	(.L_941 - .L_940)
.L_940:
        /*0004*/ 	.word	0x00000082


	//----- nvinfo : EIATTR_KPARAM_INFO
	.align		4
.L_941:
        /*0008*/ 	.byte	0x04, 0x17
        /*000a*/ 	.short	(.L_943 - .L_942)
.L_942:
        /*000c*/ 	.word	0x00000000
        /*0010*/ 	.short	0x0002
        /*0012*/ 	.short	0x0018
        /*0014*/ 	.byte	0x00, 0xf0, 0x61, 0x00


	//----- nvinfo : EIATTR_KPARAM_INFO
	.align		4
.L_943:
        /*0018*/ 	.byte	0x04, 0x17
        /*001a*/ 	.short	(.L_945 - .L_944)
.L_944:
        /*001c*/ 	.word	0x00000000
        /*0020*/ 	.short	0x0001
        /*0022*/ 	.short	0x0008
        /*0024*/ 	.byte	0x00, 0xf0, 0x41, 0x00


	//----- nvinfo : EIATTR_KPARAM_INFO
	.align		4
.L_945:
        /*0028*/ 	.byte	0x04, 0x17
        /*002a*/ 	.short	(.L_947 - .L_946)
.L_946:
        /*002c*/ 	.word	0x00000000
        /*0030*/ 	.short	0x0000
        /*0032*/ 	.short	0x0000
        /*0034*/ 	.byte	0x00, 0xf0, 0x11, 0x00


	//----- nvinfo : EIATTR_SPARSE_MMA_MASK
	.align		4
.L_947:
        /*0038*/ 	.byte	0x03, 0x50
        /*003a*/ 	.short	0x0000


	//----- nvinfo : EIATTR_MAXREG_COUNT
	.align		4
        /*003c*/ 	.byte	0x03, 0x1b
        /*003e*/ 	.short	0x00ff


	//----- nvinfo : EIATTR_MERCURY_ISA_VERSION
	.align		4
        /*0040*/ 	.byte	0x03, 0x5f
        /*0042*/ 	.short	0x0101


	//----- nvinfo : EIATTR_EXIT_INSTR_OFFSETS
	.align		4
        /*0044*/ 	.byte	0x04, 0x1c
        /*0046*/ 	.short	(.L_949 - .L_948)


	//   ....[0]....
.L_948:
        /*0048*/ 	.word	0x00000420


	//   ....[1]....
        /*004c*/ 	.word	0x00001270


	//   ....[2]....
        /*0050*/ 	.word	0x000012d0


	//----- nvinfo : EIATTR_MAX_THREADS
	.align		4
.L_949:
        /*0054*/ 	.byte	0x04, 0x05
        /*0056*/ 	.short	(.L_951 - .L_950)
.L_950:
        /*0058*/ 	.word	0x00000080
        /*005c*/ 	.word	0x00000001
        /*0060*/ 	.word	0x00000001


	//----- nvinfo : EIATTR_CRS_STACK_SIZE
	.align		4
.L_951:
        /*0064*/ 	.byte	0x04, 0x1e
        /*0066*/ 	.short	(.L_953 - .L_952)
.L_952:
        /*0068*/ 	.word	0x00000000


	//----- nvinfo : EIATTR_CBANK_PARAM_SIZE
	.align		4
.L_953:
        /*006c*/ 	.byte	0x03, 0x19
        /*006e*/ 	.short	0x0030


	//----- nvinfo : EIATTR_PARAM_CBANK
	.align		4
        /*0070*/ 	.byte	0x04, 0x0a
        /*0072*/ 	.short	(.L_955 - .L_954)
	.align		4
.L_954:
        /*0074*/ 	.word	index@(.nv.constant0._ZN2at6native29vectorized_elementwise_kernelILi8EZZZNS0_44_GLOBAL__N__40a83637_7_Lerp_cu_7dd49032_312918lerp_scalar_kernelERNS_18TensorIteratorBaseERKN3c106ScalarEENKUlvE0_clEvENKUlvE_clEvEUlddE_St5arrayIPcLm3EEEEviT0_T1_)
        /*0078*/ 	.short	0x0210
        /*007a*/ 	.short	0x0030


	//----- nvinfo : EIATTR_SW_WAR
	.align		4
.L_955:
        /*007c*/ 	.byte	0x04, 0x36
        /*007e*/ 	.short	(.L_957 - .L_956)
.L_956:
        /*0080*/ 	.word	0x00000008
.L_957:


//--------------------- .nv.info._ZN2at6native18elementwise_kernelILi128ELi4EZNS0_15gpu_kernel_implIZZZNS0_44_GLOBAL__N__40a83637_7_Lerp_cu_7dd49032_312918lerp_tensor_kernelERNS_18TensorIteratorBaseEENKUlvE0_clEvENKUlvE2_clEvEUlN3c108BFloat16ES9_S9_E_EEvS5_RKT_EUliE_EEviT1_ --------------------------
	.section	.nv.info._ZN2at6native18elementwise_kernelILi128ELi4EZNS0_15gpu_kernel_implIZZZNS0_44_GLOBAL__N__40a83637_7_Lerp_cu_7dd49032_312918lerp_tensor_kernelERNS_18TensorIteratorBaseEENKUlvE0_clEvENKUlvE2_clEvEUlN3c108BFloat16ES9_S9_E_EEvS5_RKT_EUliE_EEviT1_,"",@"SHT_CUDA_INFO"
	.sectionflags	@""
	.align	4


	//----- nvinfo : EIATTR_CUDA_API_VERSION
	.align		4
        /*0000*/ 	.byte	0x04, 0x37
        /*0002*/ 	.short	(.L_959 - .L_958)
.L_958:
        /*0004*/ 	.word	0x00000082


	//----- nvinfo : EIATTR_KPARAM_INFO
	.align		4
.L_959:
        /*0008*/ 	.byte	0x04, 0x17
        /*000a*/ 	.short	(.L_961 - .L_960)
.L_960:
        /*000c*/ 	.word	0x00000000
        /*0010*/ 	.short	0x0001
        /*0012*/ 	.short	0x0008
        /*0014*/ 	.byte	0x00, 0xf0, 0xc1, 0x0b


	//----- nvinfo : EIATTR_KPARAM_INFO
	.align		4
.L_961:
        /*0018*/ 	.byte	0x04, 0x17
        /*001a*/ 	.short	(.L_963 - .L_962)
.L_962:
        /*001c*/ 	.word	0x00000000
        /*0020*/ 	.short	0x0000
        /*0022*/ 	.short	0x0000
        /*0024*/ 	.byte	0x00, 0xf0, 0x11, 0x00


	//----- nvinfo : EIATTR_SPARSE_MMA_MASK
	.align		4
.L_963:
        /*0028*/ 	.byte	0x03, 0x50
        /*002a*/ 	.short	0x0000


	//----- nvinfo : EIATTR_MAXREG_COUNT
	.align		4
        /*002c*/ 	.byte	0x03, 0x1b
        /*002e*/ 	.short	0x0080


	//----- nvinfo : EIATTR_EXTERNS
	.align		4
        /*0030*/ 	.byte	0x04, 0x0f
        /*0032*/ 	.short	(.L_965 - .L_964)


	//   ....[0]....
	.align		4
.L_964:
        /*0034*/ 	.word	index@(__assertfail)


	//----- nvinfo : EIATTR_MERCURY_ISA_VERSION
	.align		4
.L_965:
        /*0038*/ 	.byte	0x03, 0x5f
        /*003a*/ 	.short	0x0101


	//----- nvinfo : EIATTR_SYSCALL_OFFSETS
	.align		4
        /*003c*/ 	.byte	0x04, 0x46
        /*003e*/ 	.short	(.L_967 - .L_966)


	//   ....[0]....
.L_966:
        /*0040*/ 	.word	0x00002890


	//   ....[1]....
        /*0044*/ 	.word	0x00003940


	//   ....[2]....
        /*0048*/ 	.word	0x00004910


	//   ....[3]....
        /*004c*/ 	.word	0x00005910


	//   ....[4]....
        /*0050*/ 	.word	0x000081f0


	//   ....[5]....
        /*0054*/ 	.word	0x000092a0


	//   ....[6]....
        /*0058*/ 	.word	0x0000a270


	//   ....[7]....
        /*005c*/ 	.word	0x0000b270


	//   ....[8]....
        /*0060*/ 	.word	0x0000db40


	//   ....[9]....
        /*0064*/ 	.word	0x0000ebf0


	//   ....[10]....
        /*0068*/ 	.word	0x0000fbc0


	//   ....[11]....
        /*006c*/ 	.word	0x00010bc0


	//   ....[12]....
        /*0070*/ 	.word	0x00013480


	//   ....[13]....
        /*0074*/ 	.word	0x00014530


	//   ....[14]....
        /*0078*/ 	.word	0x00015500


	//   ....[15]....
        /*007c*/ 	.word	0x00016500


	//----- nvinfo : EIATTR_EXIT_INSTR_OFFSETS
	.align		4
.L_967:
        /*0080*/ 	.byte	0x04, 0x1c
        /*0082*/ 	.short	(.L_969 - .L_968)


	//   ....[0]....
.L_968:
        /*0084*/ 	.word	0x00010c90


	//   ....[1]....
        /*0088*/ 	.word	0x00015730


	//   ....[2]....
        /*008c*/ 	.word	0x00015770


	//   ....[3]....
        /*0090*/ 	.word	0x00015810


	//   ....[4]....
        /*0094*/ 	.word	0x00015850


	//   ....[5]....
        /*0098*/ 	.word	0x00015890


	//   ....[6]....
        /*009c*/ 	.word	0x00015920


	//   ....[7]....
        /*00a0*/ 	.word	0x00015960


	//   ....[8]....
        /*00a4*/ 	.word	0x00015a00


	//   ....[9]....
        /*00a8*/ 	.word	0x00015a50


	//   ....[10]....
        /*00ac*/ 	.word	0x00015aa0


	//   ....[11]....
        /*00b0*/ 	.word	0x00015b70


	//   ....[12]....
        /*00b4*/ 	.word	0x00015bd0


	//   ....[13]....
        /*00b8*/ 	.word	0x00015d60


	//   ....[14]....
        /*00bc*/ 	.word	0x00015ec0


	//   ....[15]....
        /*00c0*/ 	.word	0x00015ee0


	//   ....[16]....
        /*00c4*/ 	.word	0x00015fa0


	//   ....[17]....
        /*00c8*/ 	.word	0x00016120


	//   ....[18]....
        /*00cc*/ 	.word	0x000162a0


	//   ....[19]....
        /*00d0*/ 	.word	0x00016400


	//   ....[20]....
        /*00d4*/ 	.word	0x00016510


	//   ....[21]....
        /*00d8*/ 	.word	0x00016550


	//   ....[22]....
        /*00dc*/ 	.word	0x00016590


	//----- nvinfo : EIATTR_MAX_THREADS
	.align		4
.L_969:
        /*00e0*/ 	.byte	0x04, 0x05
        /*00e2*/ 	.short	(.L_971 - .L_970)
.L_970:
        /*00e4*/ 	.word	0x00000080
        /*00e8*/ 	.word	0x00000001
        /*00ec*/ 	.word	0x00000001


	//----- nvinfo : EIATTR_CRS_STACK_SIZE
	.align		4
.L_971:
        /*00f0*/ 	.byte	0x04, 0x1e
        /*00f2*/ 	.short	(.L_973 - .L_972)
.L_972:
        /*00f4*/ 	.word	0x00000000


	//----- nvinfo : EIATTR_CBANK_PARAM_SIZE
	.align		4
.L_973:
        /*00f8*/ 	.byte	0x03, 0x19
        /*00fa*/ 	.short	0x02f8


	//----- nvinfo : EIATTR_PARAM_CBANK
	.align		4
        /*00fc*/ 	.byte	0x04, 0x0a
        /*00fe*/ 	.short	(.L_975 - .L_974)
	.align		4
.L_974:
        /*0100*/ 	.word	index@(.nv.constant0._ZN2at6native18elementwise_kernelILi128ELi4EZNS0_15gpu_kernel_implIZZZNS0_44_GLOBAL__N__40a83637_7_Lerp_cu_7dd49032_312918lerp_tensor_kernelERNS_18TensorIteratorBaseEENKUlvE0_clEvENKUlvE2_clEvEUlN3c108BFloat16ES9_S9_E_EEvS5_RKT_EUliE_EEviT1_)
        /*0104*/ 	.short	0x0210
        /*0106*/ 	.short	0x02f8


	//----- nvinfo : EIATTR_SW_WAR
	.align		4
.L_975:
        /*0108*/ 	.byte	0x04, 0x36
        /*010a*/ 	.short	(.L_977 - .L_976)
.L_976:
        /*010c*/ 	.word	0x00000008
.L_977:


//--------------------- .nv.info._ZN2at6native27unrolled_elementwise_kernelIZZZNS0_44_GLOBAL__N__40a83637_7_Lerp_cu_7dd49032_312918lerp_tensor_kernelERNS_18TensorIteratorBaseEENKUlvE0_clEvENKUlvE2_clEvEUlN3c108BFloat16ES8_S8_E_St5arrayIPcLm4EELi4E23TrivialOffsetCalculatorILi3EjESD_ILi1EjENS0_6memory12LoadWithCastILi3EEENSG_13StoreWithCastILi1EEEEEviT_T0_T2_T3_T4_T5_ --------------------------
	.section	.nv.info._ZN2at6native27unrolled_elementwise_kernelIZZZNS0_44_GLOBAL__N__40a83637_7_Lerp_cu_7dd49032_312918lerp_tensor_kernelERNS_18TensorIteratorBaseEENKUlvE0_clEvENKUlvE2_clEvEUlN3c108BFloat16ES8_S8_E_St5arrayIPcLm4EELi4E23TrivialOffsetCalculatorILi3EjESD_ILi1EjENS0_6memory12LoadWithCastILi3EEENSG_13StoreWithCastILi1EEEEEviT_T0_T2_T3_T4_T5_,"",@"SHT_CUDA_INFO"
	.sectionflags	@""
	.align	4


	//----- nvinfo : EIATTR_CUDA_API_VERSION
	.align		4
        /*0000*/ 	.byte	0x04, 0x37
        /*0002*/ 	.short	(.L_979 - .L_978)
.L_978:
        /*0004*/ 	.word	0x00000082


	//----- nvinfo : EIATTR_KPARAM_INFO
	.align		4
.L_979:
        /*0008*/ 	.byte	0x04, 0x17
        /*000a*/ 	.short	(.L_981 - .L_980)
.L_980:
        /*000c*/ 	.word	0x00000000
        /*0010*/ 	.short	0x0006
        /*0012*/ 	.short	0x003c
        /*0014*/ 	.byte	0x00, 0xf0, 0x21, 0x00


	//----- nvinfo : EIATTR_KPARAM_INFO
	.align		4
.L_981:
        /*0018*/ 	.byte	0x04, 0x17
        /*001a*/ 	.short	(.L_983 - .L_982)
.L_982:
        /*001c*/ 	.word	0x00000000
        /*0020*/ 	.short	0x0005
        /*0022*/ 	.short	0x002c
        /*0024*/ 	.byte	0x00, 0xf0, 0x41, 0x00


	//----- nvinfo : EIATTR_KPARAM_INFO
	.align		4
.L_983:
        /*0028*/ 	.byte	0x04, 0x17
        /*002a*/ 	.short	(.L_985 - .L_984)
.L_984:
        /*002c*/ 	.word	0x00000000
        /*0030*/ 	.short	0x0004
        /*0032*/ 	.short	0x0029
        /*0034*/ 	.byte	0x00, 0xf0, 0x05, 0x00


	//----- nvinfo : EIATTR_KPARAM_INFO
	.align		4
.L_985:
        /*0038*/ 	.byte	0x04, 0x17
        /*003a*/ 	.short	(.L_987 - .L_986)
.L_986:
        /*003c*/ 	.word	0x00000000
        /*0040*/ 	.short	0x0003
        /*0042*/ 	.short	0x0028
        /*0044*/ 	.byte	0x00, 0xf0, 0x05, 0x00


	//----- nvinfo : EIATTR_KPARAM_INFO
	.align		4
.L_987:
        /*0048*/ 	.byte	0x04, 0x17
        /*004a*/ 	.short	(.L_989 - .L_988)
.L_988:
        /*004c*/ 	.word	0x00000000
        /*0050*/ 	.short	0x0002
        /*0052*/ 	.short	0x0008
        /*0054*/ 	.byte	0x00, 0xf0, 0x81, 0x00


	//----- nvinfo : EIATTR_KPARAM_INFO
	.align		4
.L_989:
        /*0058*/ 	.byte	0x04, 0x17
        /*005a*/ 	.short	(.L_991 - .L_990)
.L_990:
        /*005c*/ 	.word	0x00000000
        /*0060*/ 	.short	0x0001
        /*0062*/ 	.short	0x0004
        /*0064*/ 	.byte	0x00, 0xf0, 0x05, 0x00


	//----- nvinfo : EIATTR_KPARAM_INFO
	.align		4
.L_991:
        /*0068*/ 	.byte	0x04, 0x17
        /*006a*/ 	.short	(.L_993 - .L_992)
.L_992:
        /*006c*/ 	.word	0x00000000
        /*0070*/ 	.short	0x0000
        /*0072*/ 	.short	0x0000
        /*0074*/ 	.byte	0x00, 0xf0, 0x11, 0x00


	//----- nvinfo : EIATTR_SPARSE_MMA_MASK
	.align		4
.L_993:
        /*0078*/ 	.byte	0x03, 0x50
        /*007a*/ 	.short	0x0000


	//----- nvinfo : EIATTR_MAXREG_COUNT
	.align		4
        /*007c*/ 	.byte	0x03, 0x1b
        /*007e*/ 	.short	0x00ff


	//----- nvinfo : EIATTR_EXTERNS
	.align		4
        /*0080*/ 	.byte	0x04, 0x0f
        /*0082*/ 	.short	(.L_995 - .L_994)


	//   ....[0]....
	.align		4
.L_994:
        /*0084*/ 	.word	index@(__assertfail)


	//----- nvinfo : EIATTR_MERCURY_ISA_VERSION
	.align		4
.L_995:
        /*0088*/ 	.byte	0x03, 0x5f
        /*008a*/ 	.short	0x0101


	//----- nvinfo : EIATTR_SYSCALL_OFFSETS
	.align		4
        /*008c*/ 	.byte	0x04, 0x46
        /*008e*/ 	.short	(.L_997 - .L_996)


	//   ....[0]....
.L_996:
        /*0090*/ 	.word	0x00001110


	//   ....[1]....
        /*0094*/ 	.word	0x000021d0


	//   ....[2]....
        /*0098*/ 	.word	0x00003290


	//   ....[3]....
        /*009c*/ 	.word	0x000043f0


	//   ....[4]....
        /*00a0*/ 	.word	0x000054b0


	//   ....[5]....
        /*00a4*/ 	.word	0x00006570


	//   ....[6]....
        /*00a8*/ 	.word	0x000076e0


	//   ....[7]....
        /*00ac*/ 	.word	0x000087b0


	//   ....[8]....
        /*00b0*/ 	.word	0x00009880


	//   ....[9]....
        /*00b4*/ 	.word	0x0000aa00


	//   ....[10]....
        /*00b8*/ 	.word	0x0000bad0


	//   ....[11]....
        /*00bc*/ 	.word	0x0000cab0


	//   ....[12]....
        /*00c0*/ 	.word	0x0000df90


	//   ....[13]....
        /*00c4*/ 	.word	0x0000eff0


	//   ....[14]....
        /*00c8*/ 	.word	0x0000ffd0


	//   ....[15]....
        /*00cc*/ 	.word	0x00010fd0


	//----- nvinfo : EIATTR_EXIT_INSTR_OFFSETS
	.align		4
.L_997:
        /*00d0*/ 	.byte	0x04, 0x1c
        /*00d2*/ 	.short	(.L_999 - .L_998)


	//   ....[0]....
.L_998:
        /*00d4*/ 	.word	0x00010090


	//   ....[1]....
        /*00d8*/ 	.word	0x00010200


	//   ....[2]....
        /*00dc*/ 	.word	0x00010240


	//   ....[3]....
        /*00e0*/ 	.word	0x000102e0


	//   ....[4]....
        /*00e4*/ 	.word	0x00010320


	//   ....[5]....
        /*00e8*/ 	.word	0x00010360


	//   ....[6]....
        /*00ec*/ 	.word	0x000103f0


	//   ....[7]....
        /*00f0*/ 	.word	0x00010430


	//   ....[8]....
        /*00f4*/ 	.word	0x000104d0


	//   ....[9]....
        /*00f8*/ 	.word	0x00010520


	//   ....[10]....
        /*00fc*/ 	.word	0x00010570


	//   ....[11]....
        /*0100*/ 	.word	0x00010640


	//   ....[12]....
        /*0104*/ 	.word	0x000106a0


	//   ....[13]....
        /*0108*/ 	.word	0x00010830


	//   ....[14]....
        /*010c*/ 	.word	0x00010990


	//   ....[15]....
        /*0110*/ 	.word	0x000109b0


	//   ....[16]....
        /*0114*/ 	.word	0x00010a70


	//   ....[17]....
        /*0118*/ 	.word	0x00010bf0


	//   ....[18]....
        /*011c*/ 	.word	0x00010d70


	//   ....[19]....
        /*0120*/ 	.word	0x00010ed0


	//   ....[20]....
        /*0124*/ 	.word	0x00010fe0


	//   ....[21]....
        /*0128*/ 	.word	0x00011020


	//   ....[22]....
        /*012c*/ 	.word	0x00011060


	//----- nvinfo : EIATTR_MAX_THREADS
	.align		4
.L_999:
        /*0130*/ 	.byte	0x04, 0x05
        /*0132*/ 	.short	(.L_1001 - .L_1000)
.L_1000:
        /*0134*/ 	.word	0x00000080
        /*0138*/ 	.word	0x00000001
        /*013c*/ 	.word	0x00000001


	//----- nvinfo : EIATTR_CRS_STACK_SIZE
	.align		4
.L_1001:
        /*0140*/ 	.byte	0x04, 0x1e
        /*0142*/ 	.short	(.L_1003 - .L_1002)
.L_1002:
        /*0144*/ 	.word	0x00000000


	//----- nvinfo : EIATTR_CBANK_PARAM_SIZE
	.align		4
.L_1003:
        /*0148*/ 	.byte	0x03, 0x19
        /*014a*/ 	.short	0x0044


	//----- nvinfo : EIATTR_PARAM_CBANK
	.align		4
        /*014c*/ 	.byte	0x04, 0x0a
        /*014e*/ 	.short	(.L_1005 - .L_1004)
	.align		4
.L_1004:
        /*0150*/ 	.word	index@(.nv.constant0._ZN2at6native27unrolled_elementwise_kernelIZZZNS0_44_GLOBAL__N__40a83637_7_Lerp_cu_7dd49032_312918lerp_tensor_kernelERNS_18TensorIteratorBaseEENKUlvE0_clEvENKUlvE2_clEvEUlN3c108BFloat16ES8_S8_E_St5arrayIPcLm4EELi4E23TrivialOffsetCalculatorILi3EjESD_ILi1EjENS0_6memory12LoadWithCastILi3EEENSG_13StoreWithCastILi1EEEEEviT_T0_T2_T3_T4_T5_)
        /*0154*/ 	.short	0x0210
        /*0156*/ 	.short	0x0044


	//----- nvinfo : EIATTR_SW_WAR
	.align		4
.L_1005:
        /*0158*/ 	.byte	0x04, 0x36
        /*015a*/ 	.short	(.L_1007 - .L_1006)
.L_1006:
        /*015c*/ 	.word	0x00000008
.L_1007:


//--------------------- .nv.info._ZN2at6native18elementwise_kernelILi128ELi4EZNS0_22gpu_kernel_impl_nocastIZZZNS0_44_GLOBAL__N__40a83637_7_Lerp_cu_7dd49032_312918lerp_tensor_kernelERNS_18TensorIteratorBaseEENKUlvE0_clEvENKUlvE2_clEvEUlN3c108BFloat16ES9_S9_E_EEvS5_RKT_EUliE_EEviT1_ --------------------------
	.section	.nv.info._ZN2at6native18elementwise_kernelILi128ELi4EZNS0_22gpu_kernel_impl_nocastIZZZNS0_44_GLOBAL__N__40a83637_7_Lerp_cu_7dd49032_312918lerp_tensor_kernelERNS_18TensorIteratorBaseEENKUlvE0_clEvENKUlvE2_clEvEUlN3c108BFloat16ES9_S9_E_EEvS5_RKT_EUliE_EEviT1_,"",@"SHT_CUDA_INFO"
	.sectionflags	@""
	.align	4


	//----- nvinfo : EIATTR_CUDA_API_VERSION
	.align		4
        /*0000*/ 	.byte	0x04, 0x37
        /*0002*/ 	.short	(.L_1009 - .L_1008)
.L_1008:
        /*0004*/ 	.word	0x00000082


	//----- nvinfo : EIATTR_KPARAM_INFO
	.align		4
.L_1009:
        /*0008*/ 	.byte	0x04, 0x17
        /*000a*/ 	.short	(.L_1011 - .L_1010)
.L_1010:
        /*000c*/ 	.word	0x00000000
        /*0010*/ 	.short	0x0001
        /*0012*/ 	.short	0x0008
        /*0014*/ 	.byte	0x00, 0xf0, 0xc1, 0x0b


	//----- nvinfo : EIATTR_KPARAM_INFO
	.align		4
.L_1011:
        /*0018*/ 	.byte	0x04, 0x17
        /*001a*/ 	.short	(.L_1013 - .L_1012)
.L_1012:
        /*001c*/ 	.word	0x00000000
        /*0020*/ 	.short	0x0000
        /*0022*/ 	.short	0x0000
        /*0024*/ 	.byte	0x00, 0xf0, 0x11, 0x00


	//----- nvinfo : EIATTR_SPARSE_MMA_MASK
	.align		4
.L_1013:
        /*0028*/ 	.byte	0x03, 0x50
        /*002a*/ 	.short	0x0000


	//----- nvinfo : EIATTR_MAXREG_COUNT
	.align		4
        /*002c*/ 	.byte	0x03, 0x1b
        /*002e*/ 	.short	0x0080


	//----- nvinfo : EIATTR_MERCURY_ISA_VERSION
	.align		4
        /*0030*/ 	.byte	0x03, 0x5f
        /*0032*/ 	.short	0x0101


	//----- nvinfo : EIATTR_EXIT_INSTR_OFFSETS
	.align		4
        /*0034*/ 	.byte	0x04, 0x1c
        /*0036*/ 	.short	(.L_1015 - .L_1014)


	//   ....[0]....
.L_1014:
        /*0038*/ 	.word	0x00004d10


	//   ....[1]....
        /*003c*/ 	.word	0x00006660


	//----- nvinfo : EIATTR_MAX_THREADS
	.align		4
.L_1015:
        /*0040*/ 	.byte	0x04, 0x05
        /*0042*/ 	.short	(.L_1017 - .L_1016)
.L_1016:
        /*0044*/ 	.word	0x00000080
        /*0048*/ 	.word	0x00000001
        /*004c*/ 	.word	0x00000001


	//----- nvinfo : EIATTR_CRS_STACK_SIZE
	.align		4
.L_1017:
        /*0050*/ 	.byte	0x04, 0x1e
        /*0052*/ 	.short	(.L_1019 - .L_1018)
.L_1018:
        /*0054*/ 	.word	0x00000000


	//----- nvinfo : EIATTR_CBANK_PARAM_SIZE
	.align		4
.L_1019:
        /*0058*/ 	.byte	0x03, 0x19
        /*005a*/ 	.short	0x02f8


	//----- nvinfo : EIATTR_PARAM_CBANK
	.align		4
        /*005c*/ 	.byte	0x04, 0x0a
        /*005e*/ 	.short	(.L_1021 - .L_1020)
	.align		4
.L_1020:
        /*0060*/ 	.word	index@(.nv.constant0._ZN2at6native18elementwise_kernelILi128ELi4EZNS0_22gpu_kernel_impl_nocastIZZZNS0_44_GLOBAL__N__40a83637_7_Lerp_cu_7dd49032_312918lerp_tensor_kernelERNS_18TensorIteratorBaseEENKUlvE0_clEvENKUlvE2_clEvEUlN3c108BFloat16ES9_S9_E_EEvS5_RKT_EUliE_EEviT1_)
        /*0064*/ 	.short	0x0210
        /*0066*/ 	.short	0x02f8


	//----- nvinfo : EIATTR_SW_WAR
	.align		4
.L_1021:
        /*0068*/ 	.byte	0x04, 0x36
        /*006a*/ 	.short	(.L_1023 - .L_1022)
.L_1022:
        /*006c*/ 	.word	0x00000008
.L_1023:


//--------------------- .nv.info._ZN2at6native27unrolled_elementwise_kernelIZZZNS0_44_GLOBAL__N__40a83637_7_Lerp_cu_7dd49032_312918lerp_tensor_kernelERNS_18TensorIteratorBaseEENKUlvE0_clEvENKUlvE2_clEvEUlN3c108BFloat16ES8_S8_E_St5arrayIPcLm4EELi4E23TrivialOffsetCalculatorILi3EjESD_ILi1EjENS0_6memory15LoadWithoutCastENSG_16StoreWithoutCastEEEviT_T0_T2_T3_T4_T5_ --------------------------
	.section	.nv.info._ZN2at6native27unrolled_elementwise_kernelIZZZNS0_44_GLOBAL__N__40a83637_7_Lerp_cu_7dd49032_312918lerp_tensor_kernelERNS_18TensorIteratorBaseEENKUlvE0_clEvENKUlvE2_clEvEUlN3c108BFloat16ES8_S8_E_St5arrayIPcLm4EELi4E23TrivialOffsetCalculatorILi3EjESD_ILi1EjENS0_6memory15LoadWithoutCastENSG_16StoreWithoutCastEEEviT_T0_T2_T3_T4_T5_,"",@"SHT_CUDA_INFO"
	.sectionflags	@""
	.align	4


	//----- nvinfo : EIATTR_CUDA_API_VERSION
	.align		4
        /*0000*/ 	.byte	0x04, 0x37
        /*0002*/ 	.short	(.L_1025 - .L_1024)
.L_1024:
        /*0004*/ 	.word	0x00000082


	//----- nvinfo : EIATTR_KPARAM_INFO
	.align		4
.L_1025:
        /*0008*/ 	.byte	0x04, 0x17
        /*000a*/ 	.short	(.L_1027 - .L_1026)
.L_1026:
        /*000c*/ 	.word	0x00000000
        /*0010*/ 	.short	0x0006
        /*0012*/ 	.short	0x002b
        /*0014*/ 	.byte	0x00, 0xf0, 0x05, 0x00


	//----- nvinfo : EIATTR_KPARAM_INFO
	.align		4
.L_1027:
        /*0018*/ 	.byte	0x04, 0x17
        /*001a*/ 	.short	(.L_1029 - .L_1028)
.L_1028:
        /*001c*/ 	.word	0x00000000
        /*0020*/ 	.short	0x0005
        /*0022*/ 	.short	0x002a
        /*0024*/ 	.byte	0x00, 0xf0, 0x05, 0x00


	//----- nvinfo : EIATTR_KPARAM_INFO
	.align		4
.L_1029:
        /*0028*/ 	.byte	0x04, 0x17
        /*002a*/ 	.short	(.L_1031 - .L_1030)
.L_1030:
        /*002c*/ 	.word	0x00000000
        /*0030*/ 	.short	0x0004
        /*0032*/ 	.short	0x0029
        /*0034*/ 	.byte	0x00, 0xf0, 0x05, 0x00


	//----- nvinfo : EIATTR_KPARAM_INFO
	.align		4
.L_1031:
        /*0038*/ 	.byte	0x04, 0x17
        /*003a*/ 	.short	(.L_1033 - .L_1032)
.L_1032:
        /*003c*/ 	.word	0x00000000
        /*0040*/ 	.short	0x0003
        /*0042*/ 	.short	0x0028
        /*0044*/ 	.byte	0x00, 0xf0, 0x05, 0x00


	//----- nvinfo : EIATTR_KPARAM_INFO
	.align		4
.L_1033:
        /*0048*/ 	.byte	0x04, 0x17
        /*004a*/ 	.short	(.L_1035 - .L_1034)
.L_1034:
        /*004c*/ 	.word	0x00000000
        /*0050*/ 	.short	0x0002
        /*0052*/ 	.short	0x0008
        /*0054*/ 	.byte	0x00, 0xf0, 0x81, 0x00


	//----- nvinfo : EIATTR_KPARAM_INFO
	.align		4
.L_1035:
        /*0058*/ 	.byte	0x04, 0x17
        /*005a*/ 	.short	(.L_1037 - .L_1036)
.L_1036:
        /*005c*/ 	.word	0x00000000
        /*0060*/ 	.short	0x0001
        /*0062*/ 	.short	0x0004
        /*0064*/ 	.byte	0x00, 0xf0, 0x05, 0x00


	//----- nvinfo : EIATTR_KPARAM_INFO
	.align		4
.L_1037:
        /*0068*/ 	.byte	0x04, 0x17
        /*006a*/ 	.short	(.L_1039 - .L_1038)
.L_1038:
        /*006c*/ 	.word	0x00000000
        /*0070*/ 	.short	0x0000
        /*0072*/ 	.short	0x0000
        /*0074*/ 	.byte	0x00, 0xf0, 0x11, 0x00


	//----- nvinfo : EIATTR_SPARSE_MMA_MASK
	.align		4
.L_1039:
        /*0078*/ 	.byte	0x03, 0x50
        /*007a*/ 	.short	0x0000


	//----- nvinfo : EIATTR_MAXREG_COUNT
	.align		4
        /*007c*/ 	.byte	0x03, 0x1b
        /*007e*/ 	.short	0x00ff


	//----- nvinfo : EIATTR_MERCURY_ISA_VERSION
	.align		4
        /*0080*/ 	.byte	0x03, 0x5f
        /*0082*/ 	.short	0x0101


	//----- nvinfo : EIATTR_EXIT_INSTR_OFFSETS
	.align		4
        /*0084*/ 	.byte	0x04, 0x1c
        /*0086*/ 	.short	(.L_1041 - .L_1040)


	//   ....[0]....
.L_1040:
        /*0088*/ 	.word	0x000008d0


	//   ....[1]....
        /*008c*/ 	.word	0x00000920


	//----- nvinfo : EIATTR_MAX_THREADS
	.align		4
.L_1041:
        /*0090*/ 	.byte	0x04, 0x05
        /*0092*/ 	.short	(.L_1043 - .L_1042)
.L_1042:
        /*0094*/ 	.word	0x00000080
        /*0098*/ 	.word	0x00000001
        /*009c*/ 	.word	0x00000001


	//----- nvinfo : EIATTR_CRS_STACK_SIZE
	.align		4
.L_1043:
        /*00a0*/ 	.byte	0x04, 0x1e
        /*00a2*/ 	.short	(.L_1045 - .L_1044)
.L_1044:
        /*00a4*/ 	.word	0x00000000


	//----- nvinfo : EIATTR_CBANK_PARAM_SIZE
	.align		4
.L_1045:
        /*00a8*/ 	.byte	0x03, 0x19
        /*00aa*/ 	.short	0x002c


	//----- nvinfo : EIATTR_PARAM_CBANK
	.align		4
        /*00ac*/ 	.byte	0x04, 0x0a
        /*00ae*/ 	.short	(.L_1047 - .L_1046)
	.align		4
.L_1046:
        /*00b0*/ 	.word	index@(.nv.constant0._ZN2at6native27unrolled_elementwise_kernelIZZZNS0_44_GLOBAL__N__40a83637_7_Lerp_cu_7dd49032_312918lerp_tensor_kernelERNS_18TensorIteratorBaseEENKUlvE0_clEvENKUlvE2_clEvEUlN3c108BFloat16ES8_S8_E_St5arrayIPcLm4EELi4E23TrivialOffsetCalculatorILi3EjESD_ILi1EjENS0_6memory15LoadWithoutCastENSG_16StoreWithoutCastEEEviT_T0_T2_T3_T4_T5_)
        /*00b4*/ 	.short	0x0210
        /*00b6*/ 	.short	0x002c


	//----- nvinfo : EIATTR_SW_WAR
	.align		4
.L_1047:
        /*00b8*/ 	.byte	0x04, 0x36
        /*00ba*/ 	.short	(.L_1049 - .L_1048)
.L_1048:
        /*00bc*/ 	.word	0x00000008
.L_1049:


//--------------------- .nv.info._ZN2at6native29vectorized_elementwise_kernelILi2EZZZNS0_44_GLOBAL__N__40a83637_7_Lerp_cu_7dd49032_312918lerp_tensor_kernelERNS_18TensorIteratorBaseEENKUlvE0_clEvENKUlvE2_clEvEUlN3c108BFloat16ES8_S8_E_St5arrayIPcLm4EEEEviT0_T1_ --------------------------
	.section	.nv.info._ZN2at6native29vectorized_elementwise_kernelILi2EZZZNS0_44_GLOBAL__N__40a83637_7_Lerp_cu_7dd49032_312918lerp_tensor_kernelERNS_18TensorIteratorBaseEENKUlvE0_clEvENKUlvE2_clEvEUlN3c108BFloat16ES8_S8_E_St5arrayIPcLm4EEEEviT0_T1_,"",@"SHT_CUDA_INFO"
	.sectionflags	@""
	.align	4


	//----- nvinfo : EIATTR_CUDA_API_VERSION
	.align		4
        /*0000*/ 	.byte	0x04, 0x37
        /*0002*/ 	.short	(.L_1051 - .L_1050)
.L_1050:
        /*0004*/ 	.word	0x00000082


	//----- nvinfo : EIATTR_KPARAM_INFO
	.align		4
.L_1051:
        /*0008*/ 	.byte	0x04, 0x17
        /*000a*/ 	.short	(.L_1053 - .L_1052)
.L_1052:
        /*000c*/ 	.word	0x00000000
        /*0010*/ 	.short	0x0002
        /*0012*/ 	.short	0x0008
        /*0014*/ 	.byte	0x00, 0xf0, 0x81, 0x00


	//----- nvinfo : EIATTR_KPARAM_INFO
	.align		4
.L_1053:
        /*0018*/ 	.byte	0x04, 0x17
        /*001a*/ 	.short	(.L_1055 - .L_1054)
.L_1054:
        /*001c*/ 	.word	0x00000000
        /*0020*/ 	.short	0x0001
        /*0022*/ 	.short	0x0004
        /*0024*/ 	.byte	0x00, 0xf0, 0x05, 0x00


	//----- nvinfo : EIATTR_KPARAM_INFO
	.align		4
.L_1055:
        /*0028*/ 	.byte	0x04, 0x17
        /*002a*/ 	.short	(.L_1057 - .L_1056)
.L_1056:
        /*002c*/ 	.word	0x00000000
        /*0030*/ 	.short	0x0000
        /*0032*/ 	.short	0x0000
        /*0034*/ 	.byte	0x00, 0xf0, 0x11, 0x00


	//----- nvinfo : EIATTR_SPARSE_MMA_MASK
	.align		4
.L_1057:
        /*0038*/ 	.byte	0x03, 0x50
        /*003a*/ 	.short	0x0000


	//----- nvinfo : EIATTR_MAXREG_COUNT
	.align		4
        /*003c*/ 	.byte	0x03, 0x1b
        /*003e*/ 	.short	0x00ff


	//----- nvinfo : EIATTR_MERCURY_ISA_VERSION
	.align		4
        /*0040*/ 	.byte	0x03, 0x5f
        /*0042*/ 	.short	0x0101


	//----- nvinfo : EIATTR_EXIT_INSTR_OFFSETS
	.align		4
        /*0044*/ 	.byte	0x04, 0x1c
        /*0046*/ 	.short	(.L_1059 - .L_1058)


	//   ....[0]....
.L_1058:
        /*0048*/ 	.word	0x00000750


	//   ....[1]....
        /*004c*/ 	.word	0x00001920


	//   ....[2]....
        /*0050*/ 	.word	0x00001970


	//----- nvinfo : EIATTR_MAX_THREADS
	.align		4
.L_1059:
        /*0054*/ 	.byte	0x04, 0x05
        /*0056*/ 	.short	(.L_1061 - .L_1060)
.L_1060:
        /*0058*/ 	.word	0x00000080
        /*005c*/ 	.word	0x00000001
        /*0060*/ 	.word	0x00000001


	//----- nvinfo : EIATTR_CRS_STACK_SIZE
	.align		4
.L_1061:
        /*0064*/ 	.byte	0x04, 0x1e
        /*0066*/ 	.short	(.L_1063 - .L_1062)
.L_1062:
        /*0068*/ 	.word	0x00000000


	//----- nvinfo : EIATTR_CBANK_PARAM_SIZE
	.align		4
.L_1063:
        /*006c*/ 	.byte	0x03, 0x19
        /*006e*/ 	.short	0x0028


	//----- nvinfo : EIATTR_PARAM_CBANK
	.align		4
        /*0070*/ 	.byte	0x04, 0x0a
        /*0072*/ 	.short	(.L_1065 - .L_1064)
	.align		4
.L_1064:
        /*0074*/ 	.word	index@(.nv.constant0._ZN2at6native29vectorized_elementwise_kernelILi2EZZZNS0_44_GLOBAL__N__40a83637_7_Lerp_cu_7dd49032_312918lerp_tensor_kernelERNS_18TensorIteratorBaseEENKUlvE0_clEvENKUlvE2_clEvEUlN3c108BFloat16ES8_S8_E_St5arrayIPcLm4EEEEviT0_T1_)
        /*0078*/ 	.short	0x0210
        /*007a*/ 	.short	0x0028


	//----- nvinfo : EIATTR_SW_WAR
	.align		4
.L_1065:
        /*007c*/ 	.byte	0x04, 0x36
        /*007e*/ 	.short	(.L_1067 - .L_1066)
.L_1066:
        /*0080*/ 	.word	0x00000008
.L_1067:


//--------------------- .nv.info._ZN2at6native29vectorized_elementwise_kernelILi4EZZZNS0_44_GLOBAL__N__40a83637_7_Lerp_cu_7dd49032_312918lerp_tensor_kernelERNS_18TensorIteratorBaseEENKUlvE0_clEvENKUlvE2_clEvEUlN3c108BFloat16ES8_S8_E_St5arrayIPcLm4EEEEviT0_T1_ --------------------------
	.section	.nv.info._ZN2at6native29vectorized_elementwise_kernelILi4EZZZNS0_44_GLOBAL__N__40a83637_7_Lerp_cu_7dd49032_312918lerp_tensor_kernelERNS_18TensorIteratorBaseEENKUlvE0_clEvENKUlvE2_clEvEUlN3c108BFloat16ES8_S8_E_St5arrayIPcLm4EEEEviT0_T1_,"",@"SHT_CUDA_INFO"
	.sectionflags	@""
	.align	4


	//----- nvinfo : EIATTR_CUDA_API_VERSION
	.align		4
        /*0000*/ 	.byte	0x04, 0x37
        /*0002*/ 	.short	(.L_1069 - .L_1068)
.L_1068:
        /*0004*/ 	.word	0x00000082


	//----- nvinfo : EIATTR_KPARAM_INFO
	.align		4
.L_1069:
        /*0008*/ 	.byte	0x04, 0x17
        /*000a*/ 	.short	(.L_1071 - .L_1070)
.L_1070:
        /*000c*/ 	.word	0x00000000
        /*0010*/ 	.short	0x0002
        /*0012*/ 	.short	0x0008
        /*0014*/ 	.byte	0x00, 0xf0, 0x81, 0x00


	//----- nvinfo : EIATTR_KPARAM_INFO
	.align		4
.L_1071:
        /*0018*/ 	.byte	0x04, 0x17
        /*001a*/ 	.short	(.L_1073 - .L_1072)
.L_1072:
        /*001c*/ 	.word	0x00000000
        /*0020*/ 	.short	0x0001
        /*0022*/ 	.short	0x0004
        /*0024*/ 	.byte	0x00, 0xf0, 0x05, 0x00


	//----- nvinfo : EIATTR_KPARAM_INFO
	.align		4
.L_1073:
        /*0028*/ 	.byte	0x04, 0x17
        /*002a*/ 	.short	(.L_1075 - .L_1074)
.L_1074:
        /*002c*/ 	.word	0x00000000
        /*0030*/ 	.short	0x0000
        /*0032*/ 	.short	0x0000
        /*0034*/ 	.byte	0x00, 0xf0, 0x11, 0x00


	//----- nvinfo : EIATTR_SPARSE_MMA_MASK
	.align		4
.L_1075:
        /*0038*/ 	.byte	0x03, 0x50
        /*003a*/ 	.short	0x0000


	//----- nvinfo : EIATTR_MAXREG_COUNT
	.align		4
        /*003c*/ 	.byte	0x03, 0x1b
        /*003e*/ 	.short	0x00ff


	//----- nvinfo : EIATTR_MERCURY_ISA_VERSION
	.align		4
        /*0040*/ 	.byte	0x03, 0x5f
        /*0042*/ 	.short	0x0101


	//----- nvinfo : EIATTR_EXIT_INSTR_OFFSETS
	.align		4
        /*0044*/ 	.byte	0x04, 0x1c
        /*0046*/ 	.short	(.L_1077 - .L_1076)


	//   ....[0]....
.L_1076:
        /*0048*/ 	.word	0x000006d0


	//   ....[1]....
        /*004c*/ 	.word	0x000018a0


	//   ....[2]....
        /*0050*/ 	.word	0x000018f0


	//----- nvinfo : EIATTR_MAX_THREADS
	.align		4
.L_1077:
        /*0054*/ 	.byte	0x04, 0x05
        /*0056*/ 	.short	(.L_1079 - .L_1078)
.L_1078:
        /*0058*/ 	.word	0x00000080
        /*005c*/ 	.word	0x00000001
        /*0060*/ 	.word	0x00000001


	//----- nvinfo : EIATTR_CRS_STACK_SIZE
	.align		4
.L_1079:
        /*0064*/ 	.byte	0x04, 0x1e
        /*0066*/ 	.short	(.L_1081 - .L_1080)
.L_1080:
        /*0068*/ 	.word	0x00000000


	//----- nvinfo : EIATTR_CBANK_PARAM_SIZE
	.align		4
.L_1081:
        /*006c*/ 	.byte	0x03, 0x19
        /*006e*/ 	.short	0x0028


	//----- nvinfo : EIATTR_PARAM_CBANK
	.align		4
        /*0070*/ 	.byte	0x04, 0x0a
        /*0072*/ 	.short	(.L_1083 - .L_1082)
	.align		4
.L_1082:
        /*0074*/ 	.word	index@(.nv.constant0._ZN2at6native29vectorized_elementwise_kernelILi4EZZZNS0_44_GLOBAL__N__40a83637_7_Lerp_cu_7dd49032_312918lerp_tensor_kernelERNS_18TensorIteratorBaseEENKUlvE0_clEvENKUlvE2_clEvEUlN3c108BFloat16ES8_S8_E_St5arrayIPcLm4EEEEviT0_T1_)
        /*0078*/ 	.short	0x0210
        /*007a*/ 	.short	0x0028


	//----- nvinfo : EIATTR_SW_WAR
	.align		4
.L_1083:
        /*007c*/ 	.byte	0x04, 0x36
        /*007e*/ 	.short	(.L_1085 - .L_1084)
.L_1084:
        /*0080*/ 	.word	0x00000008
.L_1085:


//--------------------- .nv.info._ZN2at6native29vectorized_elementwise_kernelILi8EZZZNS0_44_GLOBAL__N__40a83637_7_Lerp_cu_7dd49032_312918lerp_tensor_kernelERNS_18TensorIteratorBaseEENKUlvE0_clEvENKUlvE2_clEvEUlN3c108BFloat16ES8_S8_E_St5arrayIPcLm4EEEEviT0_T1_ --------------------------
	.section	.nv.info._ZN2at6native29vectorized_elementwise_kernelILi8EZZZNS0_44_GLOBAL__N__40a83637_7_Lerp_cu_7dd49032_312918lerp_tensor_kernelERNS_18TensorIteratorBaseEENKUlvE0_clEvENKUlvE2_clEvEUlN3c108BFloat16ES8_S8_E_St5arrayIPcLm4EEEEviT0_T1_,"",@"SHT_CUDA_INFO"
	.sectionflags	@""
	.align	4


	//----- nvinfo : EIATTR_CUDA_API_VERSION
	.align		4
        /*0000*/ 	.byte	0x04, 0x37
        /*0002*/ 	.short	(.L_1087 - .L_1086)
.L_1086:
        /*0004*/ 	.word	0x00000082


	//----- nvinfo : EIATTR_KPARAM_INFO
	.align		4
.L_1087:
        /*0008*/ 	.byte	0x04, 0x17
        /*000a*/ 	.short	(.L_1089 - .L_1088)
.L_1088:
        /*000c*/ 	.word	0x00000000
        /*0010*/ 	.short	0x0002
        /*0012*/ 	.short	0x0008
        /*0014*/ 	.byte	0x00, 0xf0, 0x81, 0x00


	//----- nvinfo : EIATTR_KPARAM_INFO
	.align		4
.L_1089:
        /*0018*/ 	.byte	0x04, 0x17
        /*001a*/ 	.short	(.L_1091 - .L_1090)
.L_1090:
        /*001c*/ 	.word	0x00000000
        /*0020*/ 	.short	0x0001
        /*0022*/ 	.short	0x0004
        /*0024*/ 	.byte	0x00, 0xf0, 0x05, 0x00


	//----- nvinfo : EIATTR_KPARAM_INFO
	.align		4
.L_1091:
        /*0028*/ 	.byte	0x04, 0x17
        /*002a*/ 	.short	(.L_1093 - .L_1092)
.L_1092:
        /*002c*/ 	.word	0x00000000
        /*0030*/ 	.short	0x0000
        /*0032*/ 	.short	0x0000
        /*0034*/ 	.byte	0x00, 0xf0, 0x11, 0x00


	//----- nvinfo : EIATTR_SPARSE_MMA_MASK
	.align		4
.L_1093:
        /*0038*/ 	.byte	0x03, 0x50
        /*003a*/ 	.short	0x0000


	//----- nvinfo : EIATTR_MAXREG_COUNT
	.align		4
        /*003c*/ 	.byte	0x03, 0x1b
        /*003e*/ 	.short	0x00ff


	//----- nvinfo : EIATTR_MERCURY_ISA_VERSION
	.align		4
        /*0040*/ 	.byte	0x03, 0x5f
        /*0042*/ 	.short	0x0101


	//----- nvinfo : EIATTR_EXIT_INSTR_OFFSETS
	.align		4
        /*0044*/ 	.byte	0x04, 0x1c
        /*0046*/ 	.short	(.L_1095 - .L_1094)


	//   ....[0]....
.L_1094:
        /*0048*/ 	.word	0x00000690


	//   ....[1]....
        /*004c*/ 	.word	0x00001860


	//   ....[2]....
        /*0050*/ 	.word	0x000018b0


	//----- nvinfo : EIATTR_MAX_THREADS
	.align		4
.L_1095:
        /*0054*/ 	.byte	0x04, 0x05
        /*0056*/ 	.short	(.L_1097 - .L_1096)
.L_1096:
        /*0058*/ 	.word	0x00000080
        /*005c*/ 	.word	0x00000001
        /*0060*/ 	.word	0x00000001


	//----- nvinfo : EIATTR_CRS_STACK_SIZE
	.align		4
.L_1097:
        /*0064*/ 	.byte	0x04, 0x1e
        /*0066*/ 	.short	(.L_1099 - .L_1098)
.L_1098:
        /*0068*/ 	.word	0x00000000


	//----- nvinfo : EIATTR_CBANK_PARAM_SIZE
	.align		4
.L_1099:
        /*006c*/ 	.byte	0x03, 0x19
        /*006e*/ 	.short	0x0028


	//----- nvinfo : EIATTR_PARAM_CBANK
	.align		4
        /*0070*/ 	.byte	0x04, 0x0a
        /*0072*/ 	.short	(.L_1101 - .L_1100)
	.align		4
.L_1100:
        /*0074*/ 	.word	index@(.nv.constant0._ZN2at6native29vectorized_elementwise_kernelILi8EZZZNS0_44_GLOBAL__N__40a83637_7_Lerp_cu_7dd49032_312918lerp_tensor_kernelERNS_18TensorIteratorBaseEENKUlvE0_clEvENKUlvE2_clEvEUlN3c108BFloat16ES8_S8_E_St5arrayIPcLm4EEEEviT0_T1_)
        /*0078*/ 	.short	0x0210
        /*007a*/ 	.short	0x0028


	//----- nvinfo : EIATTR_SW_WAR
	.align		4
.L_1101:
        /*007c*/ 	.byte	0x04, 0x36
        /*007e*/ 	.short	(.L_1103 - .L_1102)
.L_1102:
        /*0080*/ 	.word	0x00000008
.L_1103:


//--------------------- .nv.info._ZN2at6native18elementwise_kernelILi128ELi4EZNS0_15gpu_kernel_implIZZZNS0_44_GLOBAL__N__40a83637_7_Lerp_cu_7dd49032_312918lerp_tensor_kernelERNS_18TensorIteratorBaseEENKUlvE0_clEvENKUlvE1_clEvEUlN3c104HalfES9_S9_E_EEvS5_RKT_EUliE_EEviT1_ --------------------------
	.section	.nv.info._ZN2at6native18elementwise_kernelILi128ELi4EZNS0_15gpu_kernel_implIZZZNS0_44_GLOBAL__N__40a83637_7_Lerp_cu_7dd49032_312918lerp_tensor_kernelERNS_18TensorIteratorBaseEENKUlvE0_clEvENKUlvE1_clEvEUlN3c104HalfES9_S9_E_EEvS5_RKT_EUliE_EEviT1_,"",@"SHT_CUDA_INFO"
	.sectionflags	@""
	.align	4


	//----- nvinfo : EIATTR_CUDA_API_VERSION
	.align		4
        /*0000*/ 	.byte	0x04, 0x37
        /*0002*/ 	.short	(.L_1105 - .L_1104)
.L_1104:
        /*0004*/ 	.word	0x00000082


	//----- nvinfo : EIATTR_KPARAM_INFO
	.align		4
.L_1105:
        /*0008*/ 	.byte	0x04, 0x17
        /*000a*/ 	.short	(.L_1107 - .L_1106)
.L_1106:
        /*000c*/ 	.word	0x00000000
        /*0010*/ 	.short	0x0001
        /*0012*/ 	.short	0x0008
        /*0014*/ 	.byte	0x00, 0xf0, 0xc1, 0x0b


	//----- nvinfo : EIATTR_KPARAM_INFO
	.align		4
.L_1107:
        /*0018*/ 	.byte	0x04, 0x17
        /*001a*/ 	.short	(.L_1109 - .L_1108)
.L_1108:
        /*001c*/ 	.word	0x00000000
        /*0020*/ 	.short	0x0000
        /*0022*/ 	.short	0x0000
        /*0024*/ 	.byte	0x00, 0xf0, 0x11, 0x00


	//----- nvinfo : EIATTR_SPARSE_MMA_MASK
	.align		4
.L_1109:
        /*0028*/ 	.byte	0x03, 0x50
        /*002a*/ 	.short	0x0000


	//----- nvinfo : EIATTR_MAXREG_COUNT
	.align		4
        /*002c*/ 	.byte	0x03, 0x1b
        /*002e*/ 	.short	0x0080


	//----- nvinfo : EIATTR_EXTERNS
	.align		4
        /*0030*/ 	.byte	0x04, 0x0f
        /*0032*/ 	.short	(.L_1111 - .L_1110)


	//   ....[0]....
	.align		4
.L_1110:
        /*0034*/ 	.word	index@(__assertfail)


	//----- nvinfo : EIATTR_MERCURY_ISA_VERSION
	.align		4
.L_1111:
        /*0038*/ 	.byte	0x03, 0x5f
        /*003a*/ 	.short	0x0101


	//----- nvinfo : EIATTR_SYSCALL_OFFSETS
	.align		4
        /*003c*/ 	.byte	0x04, 0x46
        /*003e*/ 	.short	(.L_1113 - .L_1112)


	//   ....[0]....
.L_1112:
        /*0040*/ 	.word	0x00002860


	//   ....[1]....
        /*0044*/ 	.word	0x000038e0


	//   ....[2]....
        /*0048*/ 	.word	0x00004890


	//   ....[3]....
        /*004c*/ 	.word	0x00005880


	//   ....[4]....
        /*0050*/ 	.word	0x00008130


	//   ....[5]....
        /*0054*/ 	.word	0x000091b0


	//   ....[6]....
        /*0058*/ 	.word	0x0000a160


	//   ....[7]....
        /*005c*/ 	.word	0x0000b150


	//   ....[8]....
        /*0060*/ 	.word	0x0000d9f0


	//   ....[9]....
        /*0064*/ 	.word	0x0000ea70


	//   ....[10]....
        /*0068*/ 	.word	0x0000fa20


	//   ....[11]....
        /*006c*/ 	.word	0x00010a10


	//   ....[12]....
        /*0070*/ 	.word	0x000132a0


	//   ....[13]....
        /*0074*/ 	.word	0x00014320


	//   ....[14]....
        /*0078*/ 	.word	0x000152d0


	//   ....[15]....
        /*007c*/ 	.word	0x000162c0


	//----- nvinfo : EIATTR_EXIT_INSTR_OFFSETS
	.align		4
.L_1113:
        /*0080*/ 	.byte	0x04, 0x1c
        /*0082*/ 	.short	(.L_1115 - .L_1114)


	//   ....[0]....
.L_1114:
        /*0084*/ 	.word	0x00010ae0


	//   ....[1]....
        /*0088*/ 	.word	0x000154f0


	//   ....[2]....
        /*008c*/ 	.word	0x00015530


	//   ....[3]....
        /*0090*/ 	.word	0x000155d0


	//   ....[4]....
        /*0094*/ 	.word	0x00015610


	//   ....[5]....
        /*0098*/ 	.word	0x00015650


	//   ....[6]....
        /*009c*/ 	.word	0x000156e0


	//   ....[7]....
        /*00a0*/ 	.word	0x00015700


	//   ....[8]....
        /*00a4*/ 	.word	0x000157a0


	//   ....[9]....
        /*00a8*/ 	.word	0x000157f0


	//   ....[10]....
        /*00ac*/ 	.word	0x00015840


	//   ....[11]....
        /*00b0*/ 	.word	0x00015910


	//   ....[12]....
        /*00b4*/ 	.word	0x00015970


	//   ....[13]....
        /*00b8*/ 	.word	0x00015b00


	//   ....[14]....
        /*00bc*/ 	.word	0x00015c60


	//   ....[15]....
        /*00c0*/ 	.word	0x00015ca0


	//   ....[16]....
        /*00c4*/ 	.word	0x00015d60


	//   ....[17]....
        /*00c8*/ 	.word	0x00015ee0


	//   ....[18]....
        /*00cc*/ 	.word	0x00016060


	//   ....[19]....
        /*00d0*/ 	.word	0x000161c0


	//   ....[20]....
        /*00d4*/ 	.word	0x000162d0


	//   ....[21]....
        /*00d8*/ 	.word	0x00016310


	//   ....[22]....
        /*00dc*/ 	.word	0x00016350


	//----- nvinfo : EIATTR_MAX_THREADS
	.align		4
.L_1115:
        /*00e0*/ 	.byte	0x04, 0x05
        /*00e2*/ 	.short	(.L_1117 - .L_1116)
.L_1116:
        /*00e4*/ 	.word	0x00000080
        /*00e8*/ 	.word	0x00000001
        /*00ec*/ 	.word	0x00000001


	//----- nvinfo : EIATTR_CRS_STACK_SIZE
	.align		4
.L_1117:
        /*00f0*/ 	.byte	0x04, 0x1e
        /*00f2*/ 	.short	(.L_1119 - .L_1118)
.L_1118:
        /*00f4*/ 	.word	0x00000000


	//----- nvinfo : EIATTR_CBANK_PARAM_SIZE
	.align		4
.L_1119:
        /*00f8*/ 	.byte	0x03, 0x19
        /*00fa*/ 	.short	0x02f8


	//----- nvinfo : EIATTR_PARAM_CBANK
	.align		4
        /*00fc*/ 	.byte	0x04, 0x0a
        /*00fe*/ 	.short	(.L_1121 - .L_1120)
	.align		4
.L_1120:
        /*0100*/ 	.word	index@(.nv.constant0._ZN2at6native18elementwise_kernelILi128ELi4EZNS0_15gpu_kernel_implIZZZNS0_44_GLOBAL__N__40a83637_7_Lerp_cu_7dd49032_312918lerp_tensor_kernelERNS_18TensorIteratorBaseEENKUlvE0_clEvENKUlvE1_clEvEUlN3c104HalfES9_S9_E_EEvS5_RKT_EUliE_EEviT1_)
        /*0104*/ 	.short	0x0210
        /*0106*/ 	.short	0x02f8


	//----- nvinfo : EIATTR_SW_WAR
	.align		4
.L_1121:
        /*0108*/ 	.byte	0x04, 0x36
        /*010a*/ 	.short	(.L_1123 - .L_1122)
.L_1122:
        /*010c*/ 	.word	0x00000008
.L_1123:


//--------------------- .nv.info._ZN2at6native27unrolled_elementwise_kernelIZZZNS0_44_GLOBAL__N__40a83637_7_Lerp_cu_7dd49032_312918lerp_tensor_kernelERNS_18TensorIteratorBaseEENKUlvE0_clEvENKUlvE1_clEvEUlN3c104HalfES8_S8_E_St5arrayIPcLm4EELi4E23TrivialOffsetCalculatorILi3EjESD_ILi1EjENS0_6memory12LoadWithCastILi3EEENSG_13StoreWithCastILi1EEEEEviT_T0_T2_T3_T4_T5_ --------------------------
	.section	.nv.info._ZN2at6native27unrolled_elementwise_kernelIZZZNS0_44_GLOBAL__N__40a83637_7_Lerp_cu_7dd49032_312918lerp_tensor_kernelERNS_18TensorIteratorBaseEENKUlvE0_clEvENKUlvE1_clEvEUlN3c104HalfES8_S8_E_St5arrayIPcLm4EELi4E23TrivialOffsetCalculatorILi3EjESD_ILi1EjENS0_6memory12LoadWithCastILi3EEENSG_13StoreWithCastILi1EEEEEviT_T0_T2_T3_T4_T5_,"",@"SHT_CUDA_INFO"
	.sectionflags	@""
	.align	4


	//----- nvinfo : EIATTR_CUDA_API_VERSION
	.align		4
        /*0000*/ 	.byte	0x04, 0x37
        /*0002*/ 	.short	(.L_1125 - .L_1124)
.L_1124:
        /*0004*/ 	.word	0x00000082


	//----- nvinfo : EIATTR_KPARAM_INFO
	.align		4
.L_1125:
        /*0008*/ 	.byte	0x04, 0x17
        /*000a*/ 	.short	(.L_1127 - .L_1126)
.L_1126:
        /*000c*/ 	.word	0x00000000
        /*0010*/ 	.short	0x0006
        /*0012*/ 	.short	0x003c
        /*0014*/ 	.byte	0x00, 0xf0, 0x21, 0x00


	//----- nvinfo : EIATTR_KPARAM_INFO
	.align		4
.L_1127:
        /*0018*/ 	.byte	0x04, 0x17
        /*001a*/ 	.short	(.L_1129 - .L_1128)
.L_1128:
        /*001c*/ 	.word	0x00000000
        /*0020*/ 	.short	0x0005
        /*0022*/ 	.short	0x002c
        /*0024*/ 	.byte	0x00, 0xf0, 0x41, 0x00


	//----- nvinfo : EIATTR_KPARAM_INFO
	.align		4
.L_1129:
        /*0028*/ 	.byte	0x04, 0x17
        /*002a*/ 	.short	(.L_1131 - .L_1130)
.L_1130:
        /*002c*/ 	.word	0x00000000
        /*0030*/ 	.short	0x0004
        /*0032*/ 	.short	0x0029
        /*0034*/ 	.byte	0x00, 0xf0, 0x05, 0x00


	//----- nvinfo : EIATTR_KPARAM_INFO
	.align		4
.L_1131:
        /*0038*/ 	.byte	0x04, 0x17
        /*003a*/ 	.short	(.L_1133 - .L_1132)
.L_1132:
        /*003c*/ 	.word	0x00000000
        /*0040*/ 	.short	0x0003
        /*0042*/ 	.short	0x0028
        /*0044*/ 	.byte	0x00, 0xf0, 0x05, 0x00


	//----- nvinfo : EIATTR_KPARAM_INFO
	.align		4
.L_1133:
        /*0048*/ 	.byte	0x04, 0x17
        /*004a*/ 	.short	(.L_1135 - .L_1134)
.L_1134:
        /*004c*/ 	.word	0x00000000
        /*0050*/ 	.short	0x0002
        /*0052*/ 	.short	0x0008
        /*0054*/ 	.byte	0x00, 0xf0, 0x81, 0x00


	//----- nvinfo : EIATTR_KPARAM_INFO
	.align		4
.L_1135:
        /*0058*/ 	.byte	0x04, 0x17
        /*005a*/ 	.short	(.L_1137 - .L_1136)
.L_1136:
        /*005c*/ 	.word	0x00000000
        /*0060*/ 	.short	0x0001
        /*0062*/ 	.short	0x0004
        /*0064*/ 	.byte	0x00, 0xf0, 0x05, 0x00


	//----- nvinfo : EIATTR_KPARAM_INFO
	.align		4
.L_1137:
        /*0068*/ 	.byte	0x04, 0x17
        /*006a*/ 	.short	(.L_1139 - .L_1138)
.L_1138:
        /*006c*/ 	.word	0x00000000
        /*0070*/ 	.short	0x0000
        /*0072*/ 	.short	0x0000
        /*0074*/ 	.byte	0x00, 0xf0, 0x11, 0x00


	//----- nvinfo : EIATTR_SPARSE_MMA_MASK
	.align		4
.L_1139:
        /*0078*/ 	.byte	0x03, 0x50
        /*007a*/ 	.short	0x0000


	//----- nvinfo : EIATTR_MAXREG_COUNT
	.align		4
        /*007c*/ 	.byte	0x03, 0x1b
        /*007e*/ 	.short	0x00ff


	//----- nvinfo : EIATTR_EXTERNS
	.align		4
        /*0080*/ 	.byte	0x04, 0x0f
        /*0082*/ 	.short	(.L_1141 - .L_1140)


	//   ....[0]....
	.align		4
.L_1140:
        /*0084*/ 	.word	index@(__assertfail)


	//----- nvinfo : EIATTR_MERCURY_ISA_VERSION
	.align		4
.L_1141:
        /*0088*/ 	.byte	0x03, 0x5f
        /*008a*/ 	.short	0x0101


	//----- nvinfo : EIATTR_SYSCALL_OFFSETS
	.align		4
        /*008c*/ 	.byte	0x04, 0x46
        /*008e*/ 	.short	(.L_1143 - .L_1142)


	//   ....[0]....
.L_1142:
        /*0090*/ 	.word	0x000010e0


	//   ....[1]....
        /*0094*/ 	.word	0x00002170


	//   ....[2]....
        /*0098*/ 	.word	0x00003200


	//   ....[3]....
        /*009c*/ 	.word	0x00004330


	//   ....[4]....
        /*00a0*/ 	.word	0x000053c0


	//   ....[5]....
        /*00a4*/ 	.word	0x00006450


	//   ....[6]....
        /*00a8*/ 	.word	0x00007590


	//   ....[7]....
        /*00ac*/ 	.word	0x00008630


	//   ....[8]....
        /*00b0*/ 	.word	0x000096d0


	//   ....[9]....
        /*00b4*/ 	.word	0x0000a820


	//   ....[10]....
        /*00b8*/ 	.word	0x0000b8c0


	//   ....[11]....
        /*00bc*/ 	.word	0x0000c880


	//   ....[12]....
        /*00c0*/ 	.word	0x0000dd60


	//   ....[13]....
        /*00c4*/ 	.word	0x0000edc0


	//   ....[14]....
        /*00c8*/ 	.word	0x0000fda0


	//   ....[15]....
        /*00cc*/ 	.word	0x00010da0


	//----- nvinfo : EIATTR_EXIT_INSTR_OFFSETS
	.align		4
.L_1143:
        /*00d0*/ 	.byte	0x04, 0x1c
        /*00d2*/ 	.short	(.L_1145 - .L_1144)


	//   ....[0]....
.L_1144:
        /*00d4*/ 	.word	0x0000fe60


	//   ....[1]....
        /*00d8*/ 	.word	0x0000ffd0


	//   ....[2]....
        /*00dc*/ 	.word	0x00010010


	//   ....[3]....
        /*00e0*/ 	.word	0x000100b0


	//   ....[4]....
        /*00e4*/ 	.word	0x000100f0


	//   ....[5]....
        /*00e8*/ 	.word	0x00010130


	//   ....[6]....
        /*00ec*/ 	.word	0x000101c0


	//   ....[7]....
        /*00f0*/ 	.word	0x000101e0


	//   ....[8]....
        /*00f4*/ 	.word	0x00010280


	//   ....[9]....
        /*00f8*/ 	.word	0x000102d0


	//   ....[10]....
        /*00fc*/ 	.word	0x00010320


	//   ....[11]....
        /*0100*/ 	.word	0x000103f0


	//   ....[12]....
        /*0104*/ 	.word	0x00010450


	//   ....[13]....
        /*0108*/ 	.word	0x000105e0


	//   ....[14]....
        /*010c*/ 	.word	0x00010740


	//   ....[15]....
        /*0110*/ 	.word	0x00010780


	//   ....[16]....
        /*0114*/ 	.word	0x00010840


	//   ....[17]....
        /*0118*/ 	.word	0x000109c0


	//   ....[18]....
        /*011c*/ 	.word	0x00010b40


	//   ....[19]....
        /*0120*/ 	.word	0x00010ca0


	//   ....[20]....
        /*0124*/ 	.word	0x00010db0


	//   ....[21]....
        /*0128*/ 	.word	0x00010df0


	//   ....[22]....
        /*012c*/ 	.word	0x00010e30


	//----- nvinfo : EIATTR_MAX_THREADS
	.align		4
.L_1145:
        /*0130*/ 	.byte	0x04, 0x05
        /*0132*/ 	.short	(.L_1147 - .L_1146)
.L_1146:
        /*0134*/ 	.word	0x00000080
        /*0138*/ 	.word	0x00000001
        /*013c*/ 	.word	0x00000001


	//----- nvinfo : EIATTR_CRS_STACK_SIZE
	.align		4
.L_1147:
        /*0140*/ 	.byte	0x04, 0x1e
        /*0142*/ 	.short	(.L_1149 - .L_1148)
.L_1148:
        /*0144*/ 	.word	0x00000000


	//----- nvinfo : EIATTR_CBANK_PARAM_SIZE
	.align		4
.L_1149:
        /*0148*/ 	.byte	0x03, 0x19
        /*014a*/ 	.short	0x0044


	//----- nvinfo : EIATTR_PARAM_CBANK
	.align		4
        /*014c*/ 	.byte	0x04, 0x0a
        /*014e*/ 	.short	(.L_1151 - .L_1150)
	.align		4
.L_1150:
        /*0150*/ 	.word	index@(.nv.constant0._ZN2at6native27unrolled_elementwise_kernelIZZZNS0_44_GLOBAL__N__40a83637_7_Lerp_cu_7dd49032_312918lerp_tensor_kernelERNS_18TensorIteratorBaseEENKUlvE0_clEvENKUlvE1_clEvEUlN3c104HalfES8_S8_E_St5arrayIPcLm4EELi4E23TrivialOffsetCalculatorILi3EjESD_ILi1EjENS0_6memory12LoadWithCastILi3EEENSG_13StoreWithCastILi1EEEEEviT_T0_T2_T3_T4_T5_)
        /*0154*/ 	.short	0x0210
        /*0156*/ 	.short	0x0044


	//----- nvinfo : EIATTR_SW_WAR
	.align		4
.L_1151:
        /*0158*/ 	.byte	0x04, 0x36
        /*015a*/ 	.short	(.L_1153 - .L_1152)
.L_1152:
        /*015c*/ 	.word	0x00000008
.L_1153:


//--------------------- .nv.info._ZN2at6native18elementwise_kernelILi128ELi4EZNS0_22gpu_kernel_impl_nocastIZZZNS0_44_GLOBAL__N__40a83637_7_Lerp_cu_7dd49032_312918lerp_tensor_kernelERNS_18TensorIteratorBaseEENKUlvE0_clEvENKUlvE1_clEvEUlN3c104HalfES9_S9_E_EEvS5_RKT_EUliE_EEviT1_ --------------------------
	.section	.nv.info._ZN2at6native18elementwise_kernelILi128ELi4EZNS0_22gpu_kernel_impl_nocastIZZZNS0_44_GLOBAL__N__40a83637_7_Lerp_cu_7dd49032_312918lerp_tensor_kernelERNS_18TensorIteratorBaseEENKUlvE0_clEvENKUlvE1_clEvEUlN3c104HalfES9_S9_E_EEvS5_RKT_EUliE_EEviT1_,"",@"SHT_CUDA_INFO"
	.sectionflags	@""
	.align	4


	//----- nvinfo : EIATTR_CUDA_API_VERSION
	.align		4
        /*0000*/ 	.byte	0x04, 0x37
        /*0002*/ 	.short	(.L_1155 - .L_1154)
.L_1154:
        /*0004*/ 	.word	0x00000082


	//----- nvinfo : EIATTR_KPARAM_INFO
	.align		4
.L_1155:
        /*0008*/ 	.byte	0x04, 0x17
        /*000a*/ 	.short	(.L_1157 - .L_1156)
.L_1156:
        /*000c*/ 	.word	0x00000000
        /*0010*/ 	.short	0x0001
        /*0012*/ 	.short	0x0008
        /*0014*/ 	.byte	0x00, 0xf0, 0xc1, 0x0b


	//----- nvinfo : EIATTR_KPARAM_INFO
	.align		4
.L_1157:
        /*0018*/ 	.byte	0x04, 0x17
        /*001a*/ 	.short	(.L_1159 - .L_1158)
.L_1158:
        /*001c*/ 	.word	0x00000000
        /*0020*/ 	.short	0x0000
        /*0022*/ 	.short	0x0000
        /*0024*/ 	.byte	0x00, 0xf0, 0x11, 0x00


	//----- nvinfo : EIATTR_SPARSE_MMA_MASK
	.align		4
.L_1159:
        /*0028*/ 	.byte	0x03, 0x50
        /*002a*/ 	.short	0x0000


	//----- nvinfo : EIATTR_MAXREG_COUNT
	.align		4
        /*002c*/ 	.byte	0x03, 0x1b
        /*002e*/ 	.short	0x0080


	//----- nvinfo : EIATTR_MERCURY_ISA_VERSION
	.align		4
        /*0030*/ 	.byte	0x03, 0x5f
        /*0032*/ 	.short	0x0101


	//----- nvinfo : EIATTR_EXIT_INSTR_OFFSETS
	.align		4
        /*0034*/ 	.byte	0x04, 0x1c
        /*0036*/ 	.short	(.L_1161 - .L_1160)


	//   ....[0]....
.L_1160:
        /*0038*/ 	.word	0x00004d10


	//   ....[1]....
        /*003c*/ 	.word	0x00006660


	//----- nvinfo : EIATTR_MAX_THREADS
	.align		4
.L_1161:
        /*0040*/ 	.byte	0x04, 0x05
        /*0042*/ 	.short	(.L_1163 - .L_1162)
.L_1162:
        /*0044*/ 	.word	0x00000080
        /*0048*/ 	.word	0x00000001
        /*004c*/ 	.word	0x00000001


	//----- nvinfo : EIATTR_CRS_STACK_SIZE
	.align		4
.L_1163:
        /*0050*/ 	.byte	0x04, 0x1e
        /*0052*/ 	.short	(.L_1165 - .L_1164)
.L_1164:
        /*0054*/ 	.word	0x00000000


	//----- nvinfo : EIATTR_CBANK_PARAM_SIZE
	.align		4
.L_1165:
        /*0058*/ 	.byte	0x03, 0x19
        /*005a*/ 	.short	0x02f8


	//----- nvinfo : EIATTR_PARAM_CBANK
	.align		4
        /*005c*/ 	.byte	0x04, 0x0a
        /*005e*/ 	.short	(.L_1167 - .L_1166)
	.align		4
.L_1166:
        /*0060*/ 	.word	index@(.nv.constant0._ZN2at6native18elementwise_kernelILi128ELi4EZNS0_22gpu_kernel_impl_nocastIZZZNS0_44_GLOBAL__N__40a83637_7_Lerp_cu_7dd49032_312918lerp_tensor_kernelERNS_18TensorIteratorBaseEENKUlvE0_clEvENKUlvE1_clEvEUlN3c104HalfES9_S9_E_EEvS5_RKT_EUliE_EEviT1_)
        /*0064*/ 	.short	0x0210
        /*0066*/ 	.short	0x02f8


	//----- nvinfo : EIATTR_SW_WAR
	.align		4
.L_1167:
        /*0068*/ 	.byte	0x04, 0x36
        /*006a*/ 	.short	(.L_1169 - .L_1168)
.L_1168:
        /*006c*/ 	.word	0x00000008
.L_1169:


//--------------------- .nv.info._ZN2at6native27unrolled_elementwise_kernelIZZZNS0_44_GLOBAL__N__40a83637_7_Lerp_cu_7dd49032_312918lerp_tensor_kernelERNS_18TensorIteratorBaseEENKUlvE0_clEvENKUlvE1_clEvEUlN3c104HalfES8_S8_E_St5arrayIPcLm4EELi4E23TrivialOffsetCalculatorILi3EjESD_ILi1EjENS0_6memory15LoadWithoutCastENSG_16StoreWithoutCastEEEviT_T0_T2_T3_T4_T5_ --------------------------
	.section	.nv.info._ZN2at6native27unrolled_elementwise_kernelIZZZNS0_44_GLOBAL__N__40a83637_7_Lerp_cu_7dd49032_312918lerp_tensor_kernelERNS_18TensorIteratorBaseEENKUlvE0_clEvENKUlvE1_clEvEUlN3c104HalfES8_S8_E_St5arrayIPcLm4EELi4E23TrivialOffsetCalculatorILi3EjESD_ILi1EjENS0_6memory15LoadWithoutCastENSG_16StoreWithoutCastEEEviT_T0_T2_T3_T4_T5_,"",@"SHT_CUDA_INFO"
	.sectionflags	@""
	.align	4


	//----- nvinfo : EIATTR_CUDA_API_VERSION
	.align		4
        /*0000*/ 	.byte	0x04, 0x37
        /*0002*/ 	.short	(.L_1171 - .L_1170)
.L_1170:
        /*0004*/ 	.word	0x00000082


	//----- nvinfo : EIATTR_KPARAM_INFO
	.align		4
.L_1171:
        /*0008*/ 	.byte	0x04, 0x17
        /*000a*/ 	.short	(.L_1173 - .L_1172)
.L_1172:
        /*000c*/ 	.word	0x00000000
        /*0010*/ 	.short	0x0006
        /*0012*/ 	.short	0x002b
        /*0014*/ 	.byte	0x00, 0xf0, 0x05, 0x00


	//----- nvinfo : EIATTR_KPARAM_INFO
	.align		4
.L_1173:
        /*0018*/ 	.byte	0x04, 0x17
        /*001a*/ 	.short	(.L_1175 - .L_1174)
.L_1174:
        /*001c*/ 	.word	0x00000000
        /*0020*/ 	.short	0x0005
        /*0022*/ 	.short	0x002a
        /*0024*/ 	.byte	0x00, 0xf0, 0x05, 0x00


	//----- nvinfo : EIATTR_KPARAM_INFO
	.align		4
.L_1175:
        /*0028*/ 	.byte	0x04, 0x17
        /*002a*/ 	.short	(.L_1177 - .L_1176)
.L_1176:
        /*002c*/ 	.word	0x00000000
        /*0030*/ 	.short	0x0004
        /*0032*/ 	.short	0x0029
        /*0034*/ 	.byte	0x00, 0xf0, 0x05, 0x00


	//----- nvinfo : EIATTR_KPARAM_INFO
	.align		4
.L_1177:
        /*0038*/ 	.byte	0x04, 0x17
        /*003a*/ 	.short	(.L_1179 - .L_1178)
.L_1178:
        /*003c*/ 	.word	0x00000000
        /*0040*/ 	.short	0x0003
        /*0042*/ 	.short	0x0028
        /*0044*/ 	.byte	0x00, 0xf0, 0x05, 0x00


	//----- nvinfo : EIATTR_KPARAM_INFO
	.align		4
.L_1179:
        /*0048*/ 	.byte	0x04, 0x17
        /*004a*/ 	.short	(.L_1181 - .L_1180)
.L_1180:
        /*004c*/ 	.word	0x00000000
        /*0050*/ 	.short	0x0002
        /*0052*/ 	.short	0x0008
        /*0054*/ 	.byte	0x00, 0xf0, 0x81, 0x00


	//----- nvinfo : EIATTR_KPARAM_INFO
	.align		4
.L_1181:
        /*0058*/ 	.byte	0x04, 0x17
        /*005a*/ 	.short	(.L_1183 - .L_1182)
.L_1182:
        /*005c*/ 	.word	0x00000000
        /*0060*/ 	.short	0x0001
        /*0062*/ 	.short	0x0004
        /*0064*/ 	.byte	0x00, 0xf0, 0x05, 0x00


	//----- nvinfo : EIATTR_KPARAM_INFO
	.align		4
.L_1183:
        /*0068*/ 	.byte	0x04, 0x17
        /*006a*/ 	.short	(.L_1185 - .L_1184)
.L_1184:
        /*006c*/ 	.word	0x00000000
        /*0070*/ 	.short	0x0000
        /*0072*/ 	.short	0x0000
        /*0074*/ 	.byte	0x00, 0xf0, 0x11, 0x00


	//----- nvinfo : EIATTR_SPARSE_MMA_MASK
	.align		4
.L_1185:
        /*0078*/ 	.byte	0x03, 0x50
        /*007a*/ 	.short	0x0000


	//----- nvinfo : EIATTR_MAXREG_COUNT
	.align		4
        /*007c*/ 	.byte	0x03, 0x1b
        /*007e*/ 	.short	0x00ff


	//----- nvinfo : EIATTR_MERCURY_ISA_VERSION
	.align		4
        /*0080*/ 	.byte	0x03, 0x5f
        /*0082*/ 	.short	0x0101


	//----- nvinfo : EIATTR_EXIT_INSTR_OFFSETS
	.align		4
        /*0084*/ 	.byte	0x04, 0x1c
        /*0086*/ 	.short	(.L_1187 - .L_1186)


	//   ....[0]....
.L_1186:
        /*0088*/ 	.word	0x000008d0


	//   ....[1]....
        /*008c*/ 	.word	0x00000920


	//----- nvinfo : EIATTR_MAX_THREADS
	.align		4
.L_1187:
        /*0090*/ 	.byte	0x04, 0x05
        /*0092*/ 	.short	(.L_1189 - .L_1188)
.L_1188:
        /*0094*/ 	.word	0x00000080
        /*0098*/ 	.word	0x00000001
        /*009c*/ 	.word	0x00000001


	//----- nvinfo : EIATTR_CRS_STACK_SIZE
	.align		4
.L_1189:
        /*00a0*/ 	.byte	0x04, 0x1e
        /*00a2*/ 	.short	(.L_1191 - .L_1190)
.L_1190:
        /*00a4*/ 	.word	0x00000000


	//----- nvinfo : EIATTR_CBANK_PARAM_SIZE
	.align		4
.L_1191:
        /*00a8*/ 	.byte	0x03, 0x19
        /*00aa*/ 	.short	0x002c


	//----- nvinfo : EIATTR_PARAM_CBANK
	.align		4
        /*00ac*/ 	.byte	0x04, 0x0a
        /*00ae*/ 	.short	(.L_1193 - .L_1192)
	.align		4
.L_1192:
        /*00b0*/ 	.word	index@(.nv.constant0._ZN2at6native27unrolled_elementwise_kernelIZZZNS0_44_GLOBAL__N__40a83637_7_Lerp_cu_7dd49032_312918lerp_tensor_kernelERNS_18TensorIteratorBaseEENKUlvE0_clEvENKUlvE1_clEvEUlN3c104HalfES8_S8_E_St5arrayIPcLm4EELi4E23TrivialOffsetCalculatorILi3EjESD_ILi1EjENS0_6memory15LoadWithoutCastENSG_16StoreWithoutCastEEEviT_T0_T2_T3_T4_T5_)
        /*00b4*/ 	.short	0x0210
        /*00b6*/ 	.short	0x002c


	//----- nvinfo : EIATTR_SW_WAR
	.align		4
.L_1193:
        /*00b8*/ 	.byte	0x04, 0x36
        /*00ba*/ 	.short	(.L_1195 - .L_1194)
.L_1194:
        /*00bc*/ 	.word	0x00000008
.L_1195:


//--------------------- .nv.info._ZN2at6native29vectorized_elementwise_kernelILi2EZZZNS0_44_GLOBAL__N__40a83637_7_Lerp_cu_7dd49032_312918lerp_tensor_kernelERNS_18TensorIteratorBaseEENKUlvE0_clEvENKUlvE1_clEvEUlN3c104HalfES8_S8_E_St5arrayIPcLm4EEEEviT0_T1_ --------------------------
	.section	.nv.info._ZN2at6native29vectorized_elementwise_kernelILi2EZZZNS0_44_GLOBAL__N__40a83637_7_Lerp_cu_7dd49032_312918lerp_tensor_kernelERNS_18TensorIteratorBaseEENKUlvE0_clEvENKUlvE1_clEvEUlN3c104HalfES8_S8_E_St5arrayIPcLm4EEEEviT0_T1_,"",@"SHT_CUDA_INFO"
	.sectionflags	@""
	.align	4


	//----- nvinfo : EIATTR_CUDA_API_VERSION
	.align		4
        /*0000*/ 	.byte	0x04, 0x37
        /*0002*/ 	.short	(.L_1197 - .L_1196)
.L_1196:
        /*0004*/ 	.word	0x00000082


	//----- nvinfo : EIATTR_KPARAM_INFO
	.align		4
.L_1197:
        /*0008*/ 	.byte	0x04, 0x17
        /*000a*/ 	.short	(.L_1199 - .L_1198)
.L_1198:
        /*000c*/ 	.word	0x00000000
        /*0010*/ 	.short	0x0002
        /*0012*/ 	.short	0x0008
        /*0014*/ 	.byte	0x00, 0xf0, 0x81, 0x00


	//----- nvinfo : EIATTR_KPARAM_INFO
	.align		4
.L_1199:
        /*0018*/ 	.byte	0x04, 0x17
        /*001a*/ 	.short	(.L_1201 - .L_1200)
.L_1200:
        /*001c*/ 	.word	0x00000000
        /*0020*/ 	.short	0x0001
        /*0022*/ 	.short	0x0004
        /*0024*/ 	.byte	0x00, 0xf0, 0x05, 0x00


	//----- nvinfo : EIATTR_KPARAM_INFO
	.align		4
.L_1201:
        /*0028*/ 	.byte	0x04, 0x17
        /*002a*/ 	.short	(.L_1203 - .L_1202)
.L_1202:
        /*002c*/ 	.word	0x00000000
        /*0030*/ 	.short	0x0000
        /*0032*/ 	.short	0x0000
        /*0034*/ 	.byte	0x00, 0xf0, 0x11, 0x00


	//----- nvinfo : EIATTR_SPARSE_MMA_MASK
	.align		4
.L_1203:
        /*0038*/ 	.byte	0x03, 0x50
        /*003a*/ 	.short	0x0000


	//----- nvinfo : EIATTR_MAXREG_COUNT
	.align		4
        /*003c*/ 	.byte	0x03, 0x1b
        /*003e*/ 	.short	0x00ff


	//----- nvinfo : EIATTR_MERCURY_ISA_VERSION
	.align		4
        /*0040*/ 	.byte	0x03, 0x5f
        /*0042*/ 	.short	0x0101


	//----- nvinfo : EIATTR_EXIT_INSTR_OFFSETS
	.align		4
        /*0044*/ 	.byte	0x04, 0x1c
        /*0046*/ 	.short	(.L_1205 - .L_1204)


	//   ....[0]....
.L_1204:
        /*0048*/ 	.word	0x00000690


	//   ....[1]....
        /*004c*/ 	.word	0x00001860


	//   ....[2]....
        /*0050*/ 	.word	0x000018b0


	//----- nvinfo : EIATTR_MAX_THREADS
	.align		4
.L_1205:
        /*0054*/ 	.byte	0x04, 0x05
        /*0056*/ 	.short	(.L_1207 - .L_1206)
.L_1206:
        /*0058*/ 	.word	0x00000080
        /*005c*/ 	.word	0x00000001
        /*0060*/ 	.word	0x00000001


	//----- nvinfo : EIATTR_CRS_STACK_SIZE
	.align		4
.L_1207:
        /*0064*/ 	.byte	0x04, 0x1e
        /*0066*/ 	.short	(.L_1209 - .L_1208)
.L_1208:
        /*0068*/ 	.word	0x00000000


	//----- nvinfo : EIATTR_CBANK_PARAM_SIZE
	.align		4
.L_1209:
        /*006c*/ 	.byte	0x03, 0x19
        /*006e*/ 	.short	0x0028


	//----- nvinfo : EIATTR_PARAM_CBANK
	.align		4
        /*0070*/ 	.byte	0x04, 0x0a
        /*0072*/ 	.short	(.L_1211 - .L_1210)
	.align		4
.L_1210:
        /*0074*/ 	.word	index@(.nv.constant0._ZN2at6native29vectorized_elementwise_kernelILi2EZZZNS0_44_GLOBAL__N__40a83637_7_Lerp_cu_7dd49032_312918lerp_tensor_kernelERNS_18TensorIteratorBaseEENKUlvE0_clEvENKUlvE1_clEvEUlN3c104HalfES8_S8_E_St5arrayIPcLm4EEEEviT0_T1_)
        /*0078*/ 	.short	0x0210
        /*007a*/ 	.short	0x0028


	//----- nvinfo : EIATTR_SW_WAR
	.align		4
.L_1211:
        /*007c*/ 	.byte	0x04, 0x36
        /*007e*/ 	.short	(.L_1213 - .L_1212)
.L_1212:
        /*0080*/ 	.word	0x00000008
.L_1213:


//--------------------- .nv.info._ZN2at6native29vectorized_elementwise_kernelILi4EZZZNS0_44_GLOBAL__N__40a83637_7_Lerp_cu_7dd49032_312918lerp_tensor_kernelERNS_18TensorIteratorBaseEENKUlvE0_clEvENKUlvE1_clEvEUlN3c104HalfES8_S8_E_St5arrayIPcLm4EEEEviT0_T1_ --------------------------
	.section	.nv.info._ZN2at6native29vectorized_elementwise_kernelILi4EZZZNS0_44_GLOBAL__N__40a83637_7_Lerp_cu_7dd49032_312918lerp_tensor_kernelERNS_18TensorIteratorBaseEENKUlvE0_clEvENKUlvE1_clEvEUlN3c104HalfES8_S8_E_St5arrayIPcLm4EEEEviT0_T1_,"",@"SHT_CUDA_INFO"
	.sectionflags	@""
	.align	4


	//----- nvinfo : EIATTR_CUDA_API_VERSION
	.align		4
        /*0000*/ 	.byte	0x04, 0x37
        /*0002*/ 	.short	(.L_1215 - .L_1214)
.L_1214:
        /*0004*/ 	.word	0x00000082


	//----- nvinfo : EIATTR_KPARAM_INFO
	.align		4
.L_1215:
        /*0008*/ 	.byte	0x04, 0x17
        /*000a*/ 	.short	(.L_1217 - .L_1216)
.L_1216:
        /*000c*/ 	.word	0x00000000
        /*0010*/ 	.short	0x0002
        /*0012*/ 	.short	0x0008
        /*0014*/ 	.byte	0x00, 0xf0, 0x81, 0x00


	//----- nvinfo : EIATTR_KPARAM_INFO
	.align		4
.L_1217:
        /*0018*/ 	.byte	0x04, 0x17
        /*001a*/ 	.short	(.L_1219 - .L_1218)
.L_1218:
        /*001c*/ 	.word	0x00000000
        /*0020*/ 	.short	0x0001
        /*0022*/ 	.short	0x0004
        /*0024*/ 	.byte	0x00, 0xf0, 0x05, 0x00


	//----- nvinfo : EIATTR_KPARAM_INFO
	.align		4
.L_1219:
        /*0028*/ 	.byte	0x04, 0x17
        /*002a*/ 	.short	(.L_1221 - .L_1220)
.L_1220:
        /*002c*/ 	.word	0x00000000
        /*0030*/ 	.short	0x0000
        /*0032*/ 	.short	0x0000
        /*0034*/ 	.byte	0x00, 0xf0, 0x11, 0x00


	//----- nvinfo : EIATTR_SPARSE_MMA_MASK
	.align		4
.L_1221:
        /*0038*/ 	.byte	0x03, 0x50
        /*003a*/ 	.short	0x0000


	//----- nvinfo : EIATTR_MAXREG_COUNT
	.align		4
        /*003c*/ 	.byte	0x03, 0x1b
        /*003e*/ 	.short	0x00ff


	//----- nvinfo : EIATTR_MERCURY_ISA_VERSION
	.align		4
        /*0040*/ 	.byte	0x03, 0x5f
        /*0042*/ 	.short	0x0101


	//----- nvinfo : EIATTR_EXIT_INSTR_OFFSETS
	.align		4
        /*0044*/ 	.byte	0x04, 0x1c
        /*0046*/ 	.short	(.L_1223 - .L_1222)


	//   ....[0]....
.L_1222:
        /*0048*/ 	.word	0x00000610


	//   ....[1]....
        /*004c*/ 	.word	0x000017e0


	//   ....[2]....
        /*0050*/ 	.word	0x00001830


	//----- nvinfo : EIATTR_MAX_THREADS
	.align		4
.L_1223:
        /*0054*/ 	.byte	0x04, 0x05
        /*0056*/ 	.short	(.L_1225 - .L_1224)
.L_1224:
        /*0058*/ 	.word	0x00000080
        /*005c*/ 	.word	0x00000001
        /*0060*/ 	.word	0x00000001


	//----- nvinfo : EIATTR_CRS_STACK_SIZE
	.align		4
.L_1225:
        /*0064*/ 	.byte	0x04, 0x1e
        /*0066*/ 	.short	(.L_1227 - .L_1226)
.L_1226:
        /*0068*/ 	.word	0x00000000


	//----- nvinfo : EIATTR_CBANK_PARAM_SIZE
	.align		4
.L_1227:
        /*006c*/ 	.byte	0x03, 0x19
        /*006e*/ 	.short	0x0028


	//----- nvinfo : EIATTR_PARAM_CBANK
	.align		4
        /*0070*/ 	.byte	0x04, 0x0a
        /*0072*/ 	.short	(.L_1229 - .L_1228)
	.align		4
.L_1228:
        /*0074*/ 	.word	index@(.nv.constant0._ZN2at6native29vectorized_elementwise_kernelILi4EZZZNS0_44_GLOBAL__N__40a83637_7_Lerp_cu_7dd49032_312918lerp_tensor_kernelERNS_18TensorIteratorBaseEENKUlvE0_clEvENKUlvE1_clEvEUlN3c104HalfES8_S8_E_St5arrayIPcLm4EEEEviT0_T1_)
        /*0078*/ 	.short	0x0210
        /*007a*/ 	.short	0x0028


	//----- nvinfo : EIATTR_SW_WAR
	.align		4
.L_1229:
        /*007c*/ 	.byte	0x04, 0x36
        /*007e*/ 	.short	(.L_1231 - .L_1230)
.L_1230:
        /*0080*/ 	.word	0x00000008
.L_1231:


//--------------------- .nv.info._ZN2at6native29vectorized_elementwise_kernelILi8EZZZNS0_44_GLOBAL__N__40a83637_7_Lerp_cu_7dd49032_312918lerp_tensor_kernelERNS_18TensorIteratorBaseEENKUlvE0_clEvENKUlvE1_clEvEUlN3c104HalfES8_S8_E_St5arrayIPcLm4EEEEviT0_T1_ --------------------------
	.section	.nv.info._ZN2at6native29vectorized_elementwise_kernelILi8EZZZNS0_44_GLOBAL__N__40a83637_7_Lerp_cu_7dd49032_312918lerp_tensor_kernelERNS_18TensorIteratorBaseEENKUlvE0_clEvENKUlvE1_clEvEUlN3c104HalfES8_S8_E_St5arrayIPcLm4EEEEviT0_T1_,"",@"SHT_CUDA_INFO"
	.sectionflags	@""
	.align	4


	//----- nvinfo : EIATTR_CUDA_API_VERSION
	.align		4
        /*0000*/ 	.byte	0x04, 0x37
        /*0002*/ 	.short	(.L_1233 - .L_1232)
.L_1232:
        /*0004*/ 	.word	0x00000082


	//----- nvinfo : EIATTR_KPARAM_INFO
	.align		4
.L_1233:
        /*0008*/ 	.byte	0x04, 0x17
        /*000a*/ 	.short	(.L_1235 - .L_1234)
.L_1234:
        /*000c*/ 	.word	0x00000000
        /*0010*/ 	.short	0x0002
        /*0012*/ 	.short	0x0008
        /*0014*/ 	.byte	0x00, 0xf0, 0x81, 0x00


	//----- nvinfo : EIATTR_KPARAM_INFO
	.align		4
.L_1235:
        /*0018*/ 	.byte	0x04, 0x17
        /*001a*/ 	.short	(.L_1237 - .L_1236)
.L_1236:
        /*001c*/ 	.word	0x00000000
        /*0020*/ 	.short	0x0001
        /*0022*/ 	.short	0x0004
        /*0024*/ 	.byte	0x00, 0xf0, 0x05, 0x00


	//----- nvinfo : EIATTR_KPARAM_INFO
	.align		4
.L_1237:
        /*0028*/ 	.byte	0x04, 0x17
        /*002a*/ 	.short	(.L_1239 - .L_1238)
.L_1238:
        /*002c*/ 	.word	0x00000000
        /*0030*/ 	.short	0x0000
        /*0032*/ 	.short	0x0000
        /*0034*/ 	.byte	0x00, 0xf0, 0x11, 0x00


	//----- nvinfo : EIATTR_SPARSE_MMA_MASK
	.align		4
.L_1239:
        /*0038*/ 	.byte	0x03, 0x50
        /*003a*/ 	.short	0x0000


	//----- nvinfo : EIATTR_MAXREG_COUNT
	.align		4
        /*003c*/ 	.byte	0x03, 0x1b
        /*003e*/ 	.short	0x00ff


	//----- nvinfo : EIATTR_MERCURY_ISA_VERSION
	.align		4
        /*0040*/ 	.byte	0x03, 0x5f
        /*0042*/ 	.short	0x0101


	//----- nvinfo : EIATTR_EXIT_INSTR_OFFSETS
	.align		4
        /*0044*/ 	.byte	0x04, 0x1c
        /*0046*/ 	.short	(.L_1241 - .L_1240)


	//   ....[0]....
.L_1240:
        /*0048*/ 	.word	0x000005d0


	//   ....[1]....
        /*004c*/ 	.word	0x000017a0


	//   ....[2]....
        /*0050*/ 	.word	0x000017f0


	//----- nvinfo : EIATTR_MAX_THREADS
	.align		4
.L_1241:
        /*0054*/ 	.byte	0x04, 0x05
        /*0056*/ 	.short	(.L_1243 - .L_1242)
.L_1242:
        /*0058*/ 	.word	0x00000080
        /*005c*/ 	.word	0x00000001
        /*0060*/ 	.word	0x00000001


	//----- nvinfo : EIATTR_CRS_STACK_SIZE
	.align		4
.L_1243:
        /*0064*/ 	.byte	0x04, 0x1e
        /*0066*/ 	.short	(.L_1245 - .L_1244)
.L_1244:
        /*0068*/ 	.word	0x00000000


	//----- nvinfo : EIATTR_CBANK_PARAM_SIZE
	.align		4
.L_1245:
        /*006c*/ 	.byte	0x03, 0x19
        /*006e*/ 	.short	0x0028


	//----- nvinfo : EIATTR_PARAM_CBANK
	.align		4
        /*0070*/ 	.byte	0x04, 0x0a
        /*0072*/ 	.short	(.L_1247 - .L_1246)
	.align		4
.L_1246:
        /*0074*/ 	.word	index@(.nv.constant0._ZN2at6native29vectorized_elementwise_kernelILi8EZZZNS0_44_GLOBAL__N__40a83637_7_Lerp_cu_7dd49032_312918lerp_tensor_kernelERNS_18TensorIteratorBaseEENKUlvE0_clEvENKUlvE1_clEvEUlN3c104HalfES8_S8_E_St5arrayIPcLm4EEEEviT0_T1_)
        /*0078*/ 	.short	0x0210
        /*007a*/ 	.short	0x0028


	//----- nvinfo : EIATTR_SW_WAR
	.align		4
.L_1247:
        /*007c*/ 	.byte	0x04, 0x36
        /*007e*/ 	.short	(.L_1249 - .L_1248)
.L_1248:
        /*0080*/ 	.word	0x00000008
.L_1249:


//--------------------- .nv.info._ZN2at6native18elementwise_kernelILi128ELi4EZNS0_15gpu_kernel_implIZZZNS0_44_GLOBAL__N__40a83637_7_Lerp_cu_7dd49032_312918lerp_tensor_kernelERNS_18TensorIteratorBaseEENKUlvE0_clEvENKUlvE0_clEvEUlfffE_EEvS5_RKT_EUliE_EEviT1_ --------------------------
	.section	.nv.info._ZN2at6native18elementwise_kernelILi128ELi4EZNS0_15gpu_kernel_implIZZZNS0_44_GLOBAL__N__40a83637_7_Lerp_cu_7dd49032_312918lerp_tensor_kernelERNS_18TensorIteratorBaseEENKUlvE0_clEvENKUlvE0_clEvEUlfffE_EEvS5_RKT_EUliE_EEviT1_,"",@"SHT_CUDA_INFO"
	.sectionflags	@""
	.align	4


	//----- nvinfo : EIATTR_CUDA_API_VERSION
	.align		4
        /*0000*/ 	.byte	0x04, 0x37
        /*0002*/ 	.short	(.L_1251 - .L_1250)
.L_1250:
        /*0004*/ 	.word	0x00000082


	//----- nvinfo : EIATTR_KPARAM_INFO
	.align		4
.L_1251:
        /*0008*/ 	.byte	0x04, 0x17
        /*000a*/ 	.short	(.L_1253 - .L_1252)
.L_1252:
        /*000c*/ 	.word	0x00000000
        /*0010*/ 	.short	0x0001
        /*0012*/ 	.short	0x0008
        /*0014*/ 	.byte	0x00, 0xf0, 0xc1, 0x0b


	//----- nvinfo : EIATTR_KPARAM_INFO
	.align		4
.L_1253:
        /*0018*/ 	.byte	0x04, 0x17
        /*001a*/ 	.short	(.L_1255 - .L_1254)
.L_1254:
        /*001c*/ 	.word	0x00000000
        /*0020*/ 	.short	0x0000
        /*0022*/ 	.short	0x0000
        /*0024*/ 	.byte	0x00, 0xf0, 0x11, 0x00


	//----- nvinfo : EIATTR_SPARSE_MMA_MASK
	.align		4
.L_1255:
        /*0028*/ 	.byte	0x03, 0x50
        /*002a*/ 	.short	0x0000


	//----- nvinfo : EIATTR_MAXREG_COUNT
	.align		4
        /*002c*/ 	.byte	0x03, 0x1b
        /*002e*/ 	.short	0x0080


	//----- nvinfo : EIATTR_EXTERNS
	.align		4
        /*0030*/ 	.byte	0x04, 0x0f
        /*0032*/ 	.short	(.L_1257 - .L_1256)


	//   ....[0]....
	.align		4
.L_1256:
        /*0034*/ 	.word	index@(__assertfail)


	//----- nvinfo : EIATTR_MERCURY_ISA_VERSION
	.align		4
.L_1257:
        /*0038*/ 	.byte	0x03, 0x5f
        /*003a*/ 	.short	0x0101


	//----- nvinfo : EIATTR_SYSCALL_OFFSETS
	.align		4
        /*003c*/ 	.byte	0x04, 0x46
        /*003e*/ 	.short	(.L_1259 - .L_1258)


	//   ....[0]....
.L_1258:
        /*0040*/ 	.word	0x00002630


	//   ....[1]....
        /*0044*/ 	.word	0x00003450


	//   ....[2]....
        /*0048*/ 	.word	0x00004270


	//   ....[3]....
        /*004c*/ 	.word	0x00005110


	//   ....[4]....
        /*0050*/ 	.word	0x00007770


	//   ....[5]....
        /*0054*/ 	.word	0x00008590


	//   ....[6]....
        /*0058*/ 	.word	0x000093b0


	//   ....[7]....
        /*005c*/ 	.word	0x0000a250


	//   ....[8]....
        /*0060*/ 	.word	0x0000c8a0


	//   ....[9]....
        /*0064*/ 	.word	0x0000d6c0


	//   ....[10]....
        /*0068*/ 	.word	0x0000e4e0


	//   ....[11]....
        /*006c*/ 	.word	0x0000f380


	//   ....[12]....
        /*0070*/ 	.word	0x000119c0


	//   ....[13]....
        /*0074*/ 	.word	0x000127e0


	//   ....[14]....
        /*0078*/ 	.word	0x00013600


	//   ....[15]....
        /*007c*/ 	.word	0x000144a0


	//----- nvinfo : EIATTR_EXIT_INSTR_OFFSETS
	.align		4
.L_1259:
        /*0080*/ 	.byte	0x04, 0x1c
        /*0082*/ 	.short	(.L_1261 - .L_1260)


	//   ....[0]....
.L_1260:
        /*0084*/ 	.word	0x0000f430


	//   ....[1]....
        /*0088*/ 	.word	0x000137c0


	//   ....[2]....
        /*008c*/ 	.word	0x00013800


	//   ....[3]....
        /*0090*/ 	.word	0x00013890


	//   ....[4]....
        /*0094*/ 	.word	0x000138c0


	//   ....[5]....
        /*0098*/ 	.word	0x000138f0


	//   ....[6]....
        /*009c*/ 	.word	0x00013970


	//   ....[7]....
        /*00a0*/ 	.word	0x000139a0


	//   ....[8]....
        /*00a4*/ 	.word	0x00013a30


	//   ....[9]....
        /*00a8*/ 	.word	0x00013a70


	//   ....[10]....
        /*00ac*/ 	.word	0x00013ab0


	//   ....[11]....
        /*00b0*/ 	.word	0x00013b70


	//   ....[12]....
        /*00b4*/ 	.word	0x00013bc0


	//   ....[13]....
        /*00b8*/ 	.word	0x00013d40


	//   ....[14]....
        /*00bc*/ 	.word	0x00013e90


	//   ....[15]....
        /*00c0*/ 	.word	0x00013ec0


	//   ....[16]....
        /*00c4*/ 	.word	0x00013f70


	//   ....[17]....
        /*00c8*/ 	.word	0x000140e0


	//   ....[18]....
        /*00cc*/ 	.word	0x00014250


	//   ....[19]....
        /*00d0*/ 	.word	0x000143a0


	//   ....[20]....
        /*00d4*/ 	.word	0x000144b0


	//   ....[21]....
        /*00d8*/ 	.word	0x000144e0


	//   ....[22]....
        /*00dc*/ 	.word	0x00014510


	//----- nvinfo : EIATTR_MAX_THREADS
	.align		4
.L_1261:
        /*00e0*/ 	.byte	0x04, 0x05
        /*00e2*/ 	.short	(.L_1263 - .L_1262)
.L_1262:
        /*00e4*/ 	.word	0x00000080
        /*00e8*/ 	.word	0x00000001
        /*00ec*/ 	.word	0x00000001


	//----- nvinfo : EIATTR_CRS_STACK_SIZE
	.align		4
.L_1263:
        /*00f0*/ 	.byte	0x04, 0x1e
        /*00f2*/ 	.short	(.L_1265 - .L_1264)
.L_1264:
        /*00f4*/ 	.word	0x00000000


	//----- nvinfo : EIATTR_CBANK_PARAM_SIZE
	.align		4
.L_1265:
        /*00f8*/ 	.byte	0x03, 0x19
        /*00fa*/ 	.short	0x02f8


	//----- nvinfo : EIATTR_PARAM_CBANK
	.align		4
        /*00fc*/ 	.byte	0x04, 0x0a
        /*00fe*/ 	.short	(.L_1267 - .L_1266)
	.align		4
.L_1266:
        /*0100*/ 	.word	index@(.nv.constant0._ZN2at6native18elementwise_kernelILi128ELi4EZNS0_15gpu_kernel_implIZZZNS0_44_GLOBAL__N__40a83637_7_Lerp_cu_7dd49032_312918lerp_tensor_kernelERNS_18TensorIteratorBaseEENKUlvE0_clEvENKUlvE0_clEvEUlfffE_EEvS5_RKT_EUliE_EEviT1_)
        /*0104*/ 	.short	0x0210
        /*0106*/ 	.short	0x02f8


	//----- nvinfo : EIATTR_SW_WAR
	.align		4
.L_1267:
        /*0108*/ 	.byte	0x04, 0x36
        /*010a*/ 	.short	(.L_1269 - .L_1268)
.L_1268:
        /*010c*/ 	.word	0x00000008
.L_1269:


//--------------------- .nv.info._ZN2at6native27unrolled_elementwise_kernelIZZZNS0_44_GLOBAL__N__40a83637_7_Lerp_cu_7dd49032_312918lerp_tensor_kernelERNS_18TensorIteratorBaseEENKUlvE0_clEvENKUlvE0_clEvEUlfffE_St5arrayIPcLm4EELi4E23TrivialOffsetCalculatorILi3EjESB_ILi1EjENS0_6memory12LoadWithCastILi3EEENSE_13StoreWithCastILi1EEEEEviT_T0_T2_T3_T4_T5_ --------------------------
	.section	.nv.info._ZN2at6native27unrolled_elementwise_kernelIZZZNS0_44_GLOBAL__N__40a83637_7_Lerp_cu_7dd49032_312918lerp_tensor_kernelERNS_18TensorIteratorBaseEENKUlvE0_clEvENKUlvE0_clEvEUlfffE_St5arrayIPcLm4EELi4E23TrivialOffsetCalculatorILi3EjESB_ILi1EjENS0_6memory12LoadWithCastILi3EEENSE_13StoreWithCastILi1EEEEEviT_T0_T2_T3_T4_T5_,"",@"SHT_CUDA_INFO"
	.sectionflags	@""
	.align	4


	//----- nvinfo : EIATTR_CUDA_API_VERSION
	.align		4
        /*0000*/ 	.byte	0x04, 0x37
        /*0002*/ 	.short	(.L_1271 - .L_1270)
.L_1270:
        /*0004*/ 	.word	0x00000082


	//----- nvinfo : EIATTR_KPARAM_INFO
	.align		4
.L_1271:
        /*0008*/ 	.byte	0x04, 0x17
        /*000a*/ 	.short	(.L_1273 - .L_1272)
.L_1272:
        /*000c*/ 	.word	0x00000000
        /*0010*/ 	.short	0x0006
        /*0012*/ 	.short	0x003c
        /*0014*/ 	.byte	0x00, 0xf0, 0x21, 0x00


	//----- nvinfo : EIATTR_KPARAM_INFO
	.align		4
.L_1273:
        /*0018*/ 	.byte	0x04, 0x17
        /*001a*/ 	.short	(.L_1275 - .L_1274)
.L_1274:
        /*001c*/ 	.word	0x00000000
        /*0020*/ 	.short	0x0005
        /*0022*/ 	.short	0x002c
        /*0024*/ 	.byte	0x00, 0xf0, 0x41, 0x00


	//----- nvinfo : EIATTR_KPARAM_INFO
	.align		4
.L_1275:
        /*0028*/ 	.byte	0x04, 0x17
        /*002a*/ 	.short	(.L_1277 - .L_1276)
.L_1276:
        /*002c*/ 	.word	0x00000000
        /*0030*/ 	.short	0x0004
        /*0032*/ 	.short	0x0029
        /*0034*/ 	.byte	0x00, 0xf0, 0x05, 0x00


	//----- nvinfo : EIATTR_KPARAM_INFO
	.align		4
.L_1277:
        /*0038*/ 	.byte	0x04, 0x17
        /*003a*/ 	.short	(.L_1279 - .L_1278)
.L_1278:
        /*003c*/ 	.word	0x00000000
        /*0040*/ 	.short	0x0003
        /*0042*/ 	.short	0x0028
        /*0044*/ 	.byte	0x00, 0xf0, 0x05, 0x00


	//----- nvinfo : EIATTR_KPARAM_INFO
	.align		4
.L_1279:
        /*0048*/ 	.byte	0x04, 0x17
        /*004a*/ 	.short	(.L_1281 - .L_1280)
.L_1280:
        /*004c*/ 	.word	0x00000000
        /*0050*/ 	.short	0x0002
        /*0052*/ 	.short	0x0008
        /*0054*/ 	.byte	0x00, 0xf0, 0x81, 0x00


	//----- nvinfo : EIATTR_KPARAM_INFO
	.align		4
.L_1281:
        /*0058*/ 	.byte	0x04, 0x17
        /*005a*/ 	.short	(.L_1283 - .L_1282)
.L_1282:
        /*005c*/ 	.word	0x00000000
        /*0060*/ 	.short	0x0001
        /*0062*/ 	.short	0x0004
        /*0064*/ 	.byte	0x00, 0xf0, 0x05, 0x00


	//----- nvinfo : EIATTR_KPARAM_INFO
	.align		4
.L_1283:
        /*0068*/ 	.byte	0x04, 0x17
        /*006a*/ 	.short	(.L_1285 - .L_1284)
.L_1284:
        /*006c*/ 	.word	0x00000000
        /*0070*/ 	.short	0x0000
        /*0072*/ 	.short	0x0000
        /*0074*/ 	.byte	0x00, 0xf0, 0x11, 0x00


	//----- nvinfo : EIATTR_SPARSE_MMA_MASK
	.align		4
.L_1285:
        /*0078*/ 	.byte	0x03, 0x50
        /*007a*/ 	.short	0x0000


	//----- nvinfo : EIATTR_MAXREG_COUNT
	.align		4
        /*007c*/ 	.byte	0x03, 0x1b
        /*007e*/ 	.short	0x00ff


	//----- nvinfo : EIATTR_EXTERNS
	.align		4
        /*0080*/ 	.byte	0x04, 0x0f
        /*0082*/ 	.short	(.L_1287 - .L_1286)


	//   ....[0]....
	.align		4
.L_1286:
        /*0084*/ 	.word	index@(__assertfail)


	//----- nvinfo : EIATTR_MERCURY_ISA_VERSION
	.align		4
.L_1287:
        /*0088*/ 	.byte	0x03, 0x5f
        /*008a*/ 	.short	0x0101


	//----- nvinfo : EIATTR_SYSCALL_OFFSETS
	.align		4
        /*008c*/ 	.byte	0x04, 0x46
        /*008e*/ 	.short	(.L_1289 - .L_1288)


	//   ....[0]....
.L_1288:
        /*0090*/ 	.word	0x00000ea0


	//   ....[1]....
        /*0094*/ 	.word	0x00001cd0


	//   ....[2]....
        /*0098*/ 	.word	0x00002b00


	//   ....[3]....
        /*009c*/ 	.word	0x000039b0


	//   ....[4]....
        /*00a0*/ 	.word	0x000047e0


	//   ....[5]....
        /*00a4*/ 	.word	0x00005610


	//   ....[6]....
        /*00a8*/ 	.word	0x000064d0


	//   ....[7]....
        /*00ac*/ 	.word	0x00007310


	//   ....[8]....
        /*00b0*/ 	.word	0x00008150


	//   ....[9]....
        /*00b4*/ 	.word	0x00009000


	//   ....[10]....
        /*00b8*/ 	.word	0x00009e40


	//   ....[11]....
        /*00bc*/ 	.word	0x0000ac50


	//   ....[12]....
        /*00c0*/ 	.word	0x0000be60


	//   ....[13]....
        /*00c4*/ 	.word	0x0000cd60


	//   ....[14]....
        /*00c8*/ 	.word	0x0000dc20


	//   ....[15]....
        /*00cc*/ 	.word	0x0000eae0


	//----- nvinfo : EIATTR_EXIT_INSTR_OFFSETS
	.align		4
.L_1289:
        /*00d0*/ 	.byte	0x04, 0x1c
        /*00d2*/ 	.short	(.L_1291 - .L_1290)


	//   ....[0]....
.L_1290:
        /*00d4*/ 	.word	0x0000dcc0


	//   ....[1]....
        /*00d8*/ 	.word	0x0000de00


	//   ....[2]....
        /*00dc*/ 	.word	0x0000de40


	//   ....[3]....
        /*00e0*/ 	.word	0x0000ded0


	//   ....[4]....
        /*00e4*/ 	.word	0x0000df00


	//   ....[5]....
        /*00e8*/ 	.word	0x0000df30


	//   ....[6]....
        /*00ec*/ 	.word	0x0000dfb0


	//   ....[7]....
        /*00f0*/ 	.word	0x0000dfe0


	//   ....[8]....
        /*00f4*/ 	.word	0x0000e070


	//   ....[9]....
        /*00f8*/ 	.word	0x0000e0b0


	//   ....[10]....
        /*00fc*/ 	.word	0x0000e0f0


	//   ....[11]....
        /*0100*/ 	.word	0x0000e1b0


	//   ....[12]....
        /*0104*/ 	.word	0x0000e200


	//   ....[13]....
        /*0108*/ 	.word	0x0000e380


	//   ....[14]....
        /*010c*/ 	.word	0x0000e4d0


	//   ....[15]....
        /*0110*/ 	.word	0x0000e500


	//   ....[16]....
        /*0114*/ 	.word	0x0000e5b0


	//   ....[17]....
        /*0118*/ 	.word	0x0000e720


	//   ....[18]....
        /*011c*/ 	.word	0x0000e890


	//   ....[19]....
        /*0120*/ 	.word	0x0000e9e0


	//   ....[20]....
        /*0124*/ 	.word	0x0000eaf0


	//   ....[21]....
        /*0128*/ 	.word	0x0000eb20


	//   ....[22]....
        /*012c*/ 	.word	0x0000eb50


	//----- nvinfo : EIATTR_MAX_THREADS
	.align		4
.L_1291:
        /*0130*/ 	.byte	0x04, 0x05
        /*0132*/ 	.short	(.L_1293 - .L_1292)
.L_1292:
        /*0134*/ 	.word	0x00000080
        /*0138*/ 	.word	0x00000001
        /*013c*/ 	.word	0x00000001


	//----- nvinfo : EIATTR_CRS_STACK_SIZE
	.align		4
.L_1293:
        /*0140*/ 	.byte	0x04, 0x1e
        /*0142*/ 	.short	(.L_1295 - .L_1294)
.L_1294:
        /*0144*/ 	.word	0x00000000


	//----- nvinfo : EIATTR_CBANK_PARAM_SIZE
	.align		4
.L_1295:
        /*0148*/ 	.byte	0x03, 0x19
        /*014a*/ 	.short	0x0044


	//----- nvinfo : EIATTR_PARAM_CBANK
	.align		4
        /*014c*/ 	.byte	0x04, 0x0a
        /*014e*/ 	.short	(.L_1297 - .L_1296)
	.align		4
.L_1296:
        /*0150*/ 	.word	index@(.nv.constant0._ZN2at6native27unrolled_elementwise_kernelIZZZNS0_44_GLOBAL__N__40a83637_7_Lerp_cu_7dd49032_312918lerp_tensor_kernelERNS_18TensorIteratorBaseEENKUlvE0_clEvENKUlvE0_clEvEUlfffE_St5arrayIPcLm4EELi4E23TrivialOffsetCalculatorILi3EjESB_ILi1EjENS0_6memory12LoadWithCastILi3EEENSE_13StoreWithCastILi1EEEEEviT_T0_T2_T3_T4_T5_)
        /*0154*/ 	.short	0x0210
        /*0156*/ 	.short	0x0044


	//----- nvinfo : EIATTR_SW_WAR
	.align		4
.L_1297:
        /*0158*/ 	.byte	0x04, 0x36
        /*015a*/ 	.short	(.L_1299 - .L_1298)
.L_1298:
        /*015c*/ 	.word	0x00000008
.L_1299:


//--------------------- .nv.info._ZN2at6native18elementwise_kernelILi128ELi2EZNS0_22gpu_kernel_impl_nocastIZZZNS0_44_GLOBAL__N__40a83637_7_Lerp_cu_7dd49032_312918lerp_tensor_kernelERNS_18TensorIteratorBaseEENKUlvE0_clEvENKUlvE0_clEvEUlfffE_EEvS5_RKT_EUliE_EEviT1_ --------------------------
	.section	.nv.info._ZN2at6native18elementwise_kernelILi128ELi2EZNS0_22gpu_kernel_impl_nocastIZZZNS0_44_GLOBAL__N__40a83637_7_Lerp_cu_7dd49032_312918lerp_tensor_kernelERNS_18TensorIteratorBaseEENKUlvE0_clEvENKUlvE0_clEvEUlfffE_EEvS5_RKT_EUliE_EEviT1_,"",@"SHT_CUDA_INFO"
	.sectionflags	@""
	.align	4


	//----- nvinfo : EIATTR_CUDA_API_VERSION
	.align		4
        /*0000*/ 	.byte	0x04, 0x37
        /*0002*/ 	.short	(.L_1301 - .L_1300)
.L_1300:
        /*0004*/ 	.word	0x00000082


	//----- nvinfo : EIATTR_KPARAM_INFO
	.align		4
.L_1301:
        /*0008*/ 	.byte	0x04, 0x17
        /*000a*/ 	.short	(.L_1303 - .L_1302)
.L_1302:
        /*000c*/ 	.word	0x00000000
        /*0010*/ 	.short	0x0001
        /*0012*/ 	.short	0x0008
        /*0014*/ 	.byte	0x00, 0xf0, 0xc1, 0x0b


	//----- nvinfo : EIATTR_KPARAM_INFO
	.align		4
.L_1303:
        /*0018*/ 	.byte	0x04, 0x17
        /*001a*/ 	.short	(.L_1305 - .L_1304)
.L_1304:
        /*001c*/ 	.word	0x00000000
        /*0020*/ 	.short	0x0000
        /*0022*/ 	.short	0x0000
        /*0024*/ 	.byte	0x00, 0xf0, 0x11, 0x00


	//----- nvinfo : EIATTR_SPARSE_MMA_MASK
	.align		4
.L_1305:
        /*0028*/ 	.byte	0x03, 0x50
        /*002a*/ 	.short	0x0000


	//----- nvinfo : EIATTR_MAXREG_COUNT
	.align		4
        /*002c*/ 	.byte	0x03, 0x1b
        /*002e*/ 	.short	0x0080


	//----- nvinfo : EIATTR_MERCURY_ISA_VERSION
	.align		4
        /*0030*/ 	.byte	0x03, 0x5f
        /*0032*/ 	.short	0x0101


	//----- nvinfo : EIATTR_EXIT_INSTR_OFFSETS
	.align		4
        /*0034*/ 	.byte	0x04, 0x1c
        /*0036*/ 	.short	(.L_1307 - .L_1306)


	//   ....[0]....
.L_1306:
        /*0038*/ 	.word	0x000019c0


	//   ....[1]....
        /*003c*/ 	.word	0x000032d0


	//----- nvinfo : EIATTR_MAX_THREADS
	.align		4
.L_1307:
        /*0040*/ 	.byte	0x04, 0x05
        /*0042*/ 	.short	(.L_1309 - .L_1308)
.L_1308:
        /*0044*/ 	.word	0x00000080
        /*0048*/ 	.word	0x00000001
        /*004c*/ 	.word	0x00000001


	//----- nvinfo : EIATTR_CRS_STACK_SIZE
	.align		4
.L_1309:
        /*0050*/ 	.byte	0x04, 0x1e
        /*0052*/ 	.short	(.L_1311 - .L_1310)
.L_1310:
        /*0054*/ 	.word	0x00000000


	//----- nvinfo : EIATTR_CBANK_PARAM_SIZE
	.align		4
.L_1311:
        /*0058*/ 	.byte	0x03, 0x19
        /*005a*/ 	.short	0x02f8


	//----- nvinfo : EIATTR_PARAM_CBANK
	.align		4
        /*005c*/ 	.byte	0x04, 0x0a
        /*005e*/ 	.short	(.L_1313 - .L_1312)
	.align		4
.L_1312:
        /*0060*/ 	.word	index@(.nv.constant0._ZN2at6native18elementwise_kernelILi128ELi2EZNS0_22gpu_kernel_impl_nocastIZZZNS0_44_GLOBAL__N__40a83637_7_Lerp_cu_7dd49032_312918lerp_tensor_kernelERNS_18TensorIteratorBaseEENKUlvE0_clEvENKUlvE0_clEvEUlfffE_EEvS5_RKT_EUliE_EEviT1_)
        /*0064*/ 	.short	0x0210
        /*0066*/ 	.short	0x02f8


	//----- nvinfo : EIATTR_SW_WAR
	.align		4
.L_1313:
        /*0068*/ 	.byte	0x04, 0x36
        /*006a*/ 	.short	(.L_1315 - .L_1314)
.L_1314:
        /*006c*/ 	.word	0x00000008
.L_1315:


//--------------------- .nv.info._ZN2at6native27unrolled_elementwise_kernelIZZZNS0_44_GLOBAL__N__40a83637_7_Lerp_cu_7dd49032_312918lerp_tensor_kernelERNS_18TensorIteratorBaseEENKUlvE0_clEvENKUlvE0_clEvEUlfffE_St5arrayIPcLm4EELi4E23TrivialOffsetCalculatorILi3EjESB_ILi1EjENS0_6memory15LoadWithoutCastENSE_16StoreWithoutCastEEEviT_T0_T2_T3_T4_T5_ --------------------------
	.section	.nv.info._ZN2at6native27unrolled_elementwise_kernelIZZZNS0_44_GLOBAL__N__40a83637_7_Lerp_cu_7dd49032_312918lerp_tensor_kernelERNS_18TensorIteratorBaseEENKUlvE0_clEvENKUlvE0_clEvEUlfffE_St5arrayIPcLm4EELi4E23TrivialOffsetCalculatorILi3EjESB_ILi1EjENS0_6memory15LoadWithoutCastENSE_16StoreWithoutCastEEEviT_T0_T2_T3_T4_T5_,"",@"SHT_CUDA_INFO"
	.sectionflags	@""
	.align	4


	//----- nvinfo : EIATTR_CUDA_API_VERSION
	.align		4
        /*0000*/ 	.byte	0x04, 0x37
        /*0002*/ 	.short	(.L_1317 - .L_1316)
.L_1316:
        /*0004*/ 	.word	0x00000082


	//----- nvinfo : EIATTR_KPARAM_INFO
	.align		4
.L_1317:
        /*0008*/ 	.byte	0x04, 0x17
        /*000a*/ 	.short	(.L_1319 - .L_1318)
.L_1318:
        /*000c*/ 	.word	0x00000000
        /*0010*/ 	.short	0x0006
        /*0012*/ 	.short	0x002b
        /*0014*/ 	.byte	0x00, 0xf0, 0x05, 0x00


	//----- nvinfo : EIATTR_KPARAM_INFO
	.align		4
.L_1319:
        /*0018*/ 	.byte	0x04, 0x17
        /*001a*/ 	.short	(.L_1321 - .L_1320)
.L_1320:
        /*001c*/ 	.word	0x00000000
        /*0020*/ 	.short	0x0005
        /*0022*/ 	.short	0x002a
        /*0024*/ 	.byte	0x00, 0xf0, 0x05, 0x00


	//----- nvinfo : EIATTR_KPARAM_INFO
	.align		4
.L_1321:
        /*0028*/ 	.byte	0x04, 0x17
        /*002a*/ 	.short	(.L_1323 - .L_1322)
.L_1322:
        /*002c*/ 	.word	0x00000000
        /*0030*/ 	.short	0x0004
        /*0032*/ 	.short	0x0029
        /*0034*/ 	.byte	0x00, 0xf0, 0x05, 0x00


	//----- nvinfo : EIATTR_KPARAM_INFO
	.align		4
.L_1323:
        /*0038*/ 	.byte	0x04, 0x17
        /*003a*/ 	.short	(.L_1325 - .L_1324)
.L_1324:
        /*003c*/ 	.word	0x00000000
        /*0040*/ 	.short	0x0003
        /*0042*/ 	.short	0x0028
        /*0044*/ 	.byte	0x00, 0xf0, 0x05, 0x00


	//----- nvinfo : EIATTR_KPARAM_INFO
	.align		4
.L_1325:
        /*0048*/ 	.byte	0x04, 0x17
        /*004a*/ 	.short	(.L_1327 - .L_1326)
.L_1326:
        /*004c*/ 	.word	0x00000000
        /*0050*/ 	.short	0x0002
        /*0052*/ 	.short	0x0008
        /*0054*/ 	.byte	0x00, 0xf0, 0x81, 0x00


	//----- nvinfo : EIATTR_KPARAM_INFO
	.align		4
.L_1327:
        /*0058*/ 	.byte	0x04, 0x17
        /*005a*/ 	.short	(.L_1329 - .L_1328)
.L_1328:
        /*005c*/ 	.word	0x00000000
        /*0060*/ 	.short	0x0001
        /*0062*/ 	.short	0x0004
        /*0064*/ 	.byte	0x00, 0xf0, 0x05, 0x00


	//----- nvinfo : EIATTR_KPARAM_INFO
	.align		4
.L_1329:
        /*0068*/ 	.byte	0x04, 0x17
        /*006a*/ 	.short	(.L_1331 - .L_1330)
.L_1330:
        /*006c*/ 	.word	0x00000000
        /*0070*/ 	.short	0x0000
        /*0072*/ 	.short	0x0000
        /*0074*/ 	.byte	0x00, 0xf0, 0x11, 0x00


	//----- nvinfo : EIATTR_SPARSE_MMA_MASK
	.align		4
.L_1331:
        /*0078*/ 	.byte	0x03, 0x50
        /*007a*/ 	.short	0x0000


	//----- nvinfo : EIATTR_MAXREG_COUNT
	.align		4
        /*007c*/ 	.byte	0x03, 0x1b
        /*007e*/ 	.short	0x00ff


	//----- nvinfo : EIATTR_MERCURY_ISA_VERSION
	.align		4
        /*0080*/ 	.byte	0x03, 0x5f
        /*0082*/ 	.short	0x0101


	//----- nvinfo : EIATTR_EXIT_INSTR_OFFSETS
	.align		4
        /*0084*/ 	.byte	0x04, 0x1c
        /*0086*/ 	.short	(.L_1333 - .L_1332)


	//   ....[0]....
.L_1332:
        /*0088*/ 	.word	0x000006b0


	//   ....[1]....
        /*008c*/ 	.word	0x00000760


	//----- nvinfo : EIATTR_MAX_THREADS
	.align		4
.L_1333:
        /*0090*/ 	.byte	0x04, 0x05
        /*0092*/ 	.short	(.L_1335 - .L_1334)
.L_1334:
        /*0094*/ 	.word	0x00000080
        /*0098*/ 	.word	0x00000001
        /*009c*/ 	.word	0x00000001


	//----- nvinfo : EIATTR_CRS_STACK_SIZE
	.align		4
.L_1335:
        /*00a0*/ 	.byte	0x04, 0x1e
        /*00a2*/ 	.short	(.L_1337 - .L_1336)
.L_1336:
        /*00a4*/ 	.word	0x00000000


	//----- nvinfo : EIATTR_CBANK_PARAM_SIZE
	.align		4
.L_1337:
        /*00a8*/ 	.byte	0x03, 0x19
        /*00aa*/ 	.short	0x002c


	//----- nvinfo : EIATTR_PARAM_CBANK
	.align		4
        /*00ac*/ 	.byte	0x04, 0x0a
        /*00ae*/ 	.short	(.L_1339 - .L_1338)
	.align		4
.L_1338:
        /*00b0*/ 	.word	index@(.nv.constant0._ZN2at6native27unrolled_elementwise_kernelIZZZNS0_44_GLOBAL__N__40a83637_7_Lerp_cu_7dd49032_312918lerp_tensor_kernelERNS_18TensorIteratorBaseEENKUlvE0_clEvENKUlvE0_clEvEUlfffE_St5arrayIPcLm4EELi4E23TrivialOffsetCalculatorILi3EjESB_ILi1EjENS0_6memory15LoadWithoutCastENSE_16StoreWithoutCastEEEviT_T0_T2_T3_T4_T5_)
        /*00b4*/ 	.short	0x0210
        /*00b6*/ 	.short	0x002c


	//----- nvinfo : EIATTR_SW_WAR
	.align		4
.L_1339:
        /*00b8*/ 	.byte	0x04, 0x36
        /*00ba*/ 	.short	(.L_1341 - .L_1340)
.L_1340:
        /*00bc*/ 	.word	0x00000008
.L_1341:


//--------------------- .nv.info._ZN2at6native29vectorized_elementwise_kernelILi2EZZZNS0_44_GLOBAL__N__40a83637_7_Lerp_cu_7dd49032_312918lerp_tensor_kernelERNS_18TensorIteratorBaseEENKUlvE0_clEvENKUlvE0_clEvEUlfffE_St5arrayIPcLm4EEEEviT0_T1_ --------------------------
	.section	.nv.info._ZN2at6native29vectorized_elementwise_kernelILi2EZZZNS0_44_GLOBAL__N__40a83637_7_Lerp_cu_7dd49032_312918lerp_tensor_kernelERNS_18TensorIteratorBaseEENKUlvE0_clEvENKUlvE0_clEvEUlfffE_St5arrayIPcLm4EEEEviT0_T1_,"",@"SHT_CUDA_INFO"
	.sectionflags	@""
	.align	4


	//----- nvinfo : EIATTR_CUDA_API_VERSION
	.align		4
        /*0000*/ 	.byte	0x04, 0x37
        /*0002*/ 	.short	(.L_1343 - .L_1342)
.L_1342:
        /*0004*/ 	.word	0x00000082


	//----- nvinfo : EIATTR_KPARAM_INFO
	.align		4
.L_1343:
        /*0008*/ 	.byte	0x04, 0x17
        /*000a*/ 	.short	(.L_1345 - .L_1344)
.L_1344:
        /*000c*/ 	.word	0x00000000
        /*0010*/ 	.short	0x0002
        /*0012*/ 	.short	0x0008
        /*0014*/ 	.byte	0x00, 0xf0, 0x81, 0x00


	//----- nvinfo : EIATTR_KPARAM_INFO
	.align		4
.L_1345:
        /*0018*/ 	.byte	0x04, 0x17
        /*001a*/ 	.short	(.L_1347 - .L_1346)
.L_1346:
        /*001c*/ 	.word	0x00000000
        /*0020*/ 	.short	0x0001
        /*0022*/ 	.short	0x0004
        /*0024*/ 	.byte	0x00, 0xf0, 0x05, 0x00


	//----- nvinfo : EIATTR_KPARAM_INFO
	.align		4
.L_1347:
        /*0028*/ 	.byte	0x04, 0x17
        /*002a*/ 	.short	(.L_1349 - .L_1348)
.L_1348:
        /*002c*/ 	.word	0x00000000
        /*0030*/ 	.short	0x0000
        /*0032*/ 	.short	0x0000
        /*0034*/ 	.byte	0x00, 0xf0, 0x11, 0x00


	//----- nvinfo : EIATTR_SPARSE_MMA_MASK
	.align		4
.L_1349:
        /*0038*/ 	.byte	0x03, 0x50
        /*003a*/ 	.short	0x0000


	//----- nvinfo : EIATTR_MAXREG_COUNT
	.align		4
        /*003c*/ 	.byte	0x03, 0x1b
        /*003e*/ 	.short	0x00ff


	//----- nvinfo : EIATTR_MERCURY_ISA_VERSION
	.align		4
        /*0040*/ 	.byte	0x03, 0x5f
        /*0042*/ 	.short	0x0101


	//----- nvinfo : EIATTR_EXIT_INSTR_OFFSETS
	.align		4
        /*0044*/ 	.byte	0x04, 0x1c
        /*0046*/ 	.short	(.L_1351 - .L_1350)


	//   ....[0]....
.L_1350:
        /*0048*/ 	.word	0x000004d0


	//   ....[1]....
        /*004c*/ 	.word	0x00001350


	//   ....[2]....
        /*0050*/ 	.word	0x000013a0


	//----- nvinfo : EIATTR_MAX_THREADS
	.align		4
.L_1351:
        /*0054*/ 	.byte	0x04, 0x05
        /*0056*/ 	.short	(.L_1353 - .L_1352)
.L_1352:
        /*0058*/ 	.word	0x00000080
        /*005c*/ 	.word	0x00000001
        /*0060*/ 	.word	0x00000001


	//----- nvinfo : EIATTR_CRS_STACK_SIZE
	.align		4
.L_1353:
        /*0064*/ 	.byte	0x04, 0x1e
        /*0066*/ 	.short	(.L_1355 - .L_1354)
.L_1354:
        /*0068*/ 	.word	0x00000000


	//----- nvinfo : EIATTR_CBANK_PARAM_SIZE
	.align		4
.L_1355:
        /*006c*/ 	.byte	0x03, 0x19
        /*006e*/ 	.short	0x0028


	//----- nvinfo : EIATTR_PARAM_CBANK
	.align		4
        /*0070*/ 	.byte	0x04, 0x0a
        /*0072*/ 	.short	(.L_1357 - .L_1356)
	.align		4
.L_1356:
        /*0074*/ 	.word	index@(.nv.constant0._ZN2at6native29vectorized_elementwise_kernelILi2EZZZNS0_44_GLOBAL__N__40a83637_7_Lerp_cu_7dd49032_312918lerp_tensor_kernelERNS_18TensorIteratorBaseEENKUlvE0_clEvENKUlvE0_clEvEUlfffE_St5arrayIPcLm4EEEEviT0_T1_)
        /*0078*/ 	.short	0x0210
        /*007a*/ 	.short	0x0028


	//----- nvinfo : EIATTR_SW_WAR
	.align		4
.L_1357:
        /*007c*/ 	.byte	0x04, 0x36
        /*007e*/ 	.short	(.L_1359 - .L_1358)
.L_1358:
        /*0080*/ 	.word	0x00000008
.L_1359:


//--------------------- .nv.info._ZN2at6native29vectorized_elementwise_kernelILi4EZZZNS0_44_GLOBAL__N__40a83637_7_Lerp_cu_7dd49032_312918lerp_tensor_kernelERNS_18TensorIteratorBaseEENKUlvE0_clEvENKUlvE0_clEvEUlfffE_St5arrayIPcLm4EEEEviT0_T1_ --------------------------
	.section	.nv.info._ZN2at6native29vectorized_elementwise_kernelILi4EZZZNS0_44_GLOBAL__N__40a83637_7_Lerp_cu_7dd49032_312918lerp_tensor_kernelERNS_18TensorIteratorBaseEENKUlvE0_clEvENKUlvE0_clEvEUlfffE_St5arrayIPcLm4EEEEviT0_T1_,"",@"SHT_CUDA_INFO"
	.sectionflags	@""
	.align	4


	//----- nvinfo : EIATTR_CUDA_API_VERSION
	.align		4
        /*0000*/ 	.byte	0x04, 0x37
        /*0002*/ 	.short	(.L_1361 - .L_1360)
.L_1360:
        /*0004*/ 	.word	0x00000082


	//----- nvinfo : EIATTR_KPARAM_INFO
	.align		4
.L_1361:
        /*0008*/ 	.byte	0x04, 0x17
        /*000a*/ 	.short	(.L_1363 - .L_1362)
.L_1362:
        /*000c*/ 	.word	0x00000000
        /*0010*/ 	.short	0x0002
        /*0012*/ 	.short	0x0008
        /*0014*/ 	.byte	0x00, 0xf0, 0x81, 0x00


	//----- nvinfo : EIATTR_KPARAM_INFO
	.align		4
.L_1363:
        /*0018*/ 	.byte	0x04, 0x17
        /*001a*/ 	.short	(.L_1365 - .L_1364)
.L_1364:
        /*001c*/ 	.word	0x00000000
        /*0020*/ 	.short	0x0001
        /*0022*/ 	.short	0x0004
        /*0024*/ 	.byte	0x00, 0xf0, 0x05, 0x00


	//----- nvinfo : EIATTR_KPARAM_INFO
	.align		4
.L_1365:
        /*0028*/ 	.byte	0x04, 0x17
        /*002a*/ 	.short	(.L_1367 - .L_1366)
.L_1366:
        /*002c*/ 	.word	0x00000000
        /*0030*/ 	.short	0x0000
        /*0032*/ 	.short	0x0000
        /*0034*/ 	.byte	0x00, 0xf0, 0x11, 0x00


	//----- nvinfo : EIATTR_SPARSE_MMA_MASK
	.align		4
.L_1367:
        /*0038*/ 	.byte	0x03, 0x50
        /*003a*/ 	.short	0x0000


	//----- nvinfo : EIATTR_MAXREG_COUNT
	.align		4
        /*003c*/ 	.byte	0x03, 0x1b
        /*003e*/ 	.short	0x00ff


	//----- nvinfo : EIATTR_MERCURY_ISA_VERSION
	.align		4
        /*0040*/ 	.byte	0x03, 0x5f
        /*0042*/ 	.short	0x0101


	//----- nvinfo : EIATTR_EXIT_INSTR_OFFSETS
	.align		4
        /*0044*/ 	.byte	0x04, 0x1c
        /*0046*/ 	.short	(.L_1369 - .L_1368)


	//   ....[0]....
.L_1368:
        /*0048*/ 	.word	0x00000450


	//   ....[1]....
        /*004c*/ 	.word	0x000012d0


	//   ....[2]....
        /*0050*/ 	.word	0x00001320


	//----- nvinfo : EIATTR_MAX_THREADS
	.align		4
.L_1369:
        /*0054*/ 	.byte	0x04, 0x05
        /*0056*/ 	.short	(.L_1371 - .L_1370)
.L_1370:
        /*0058*/ 	.word	0x00000080
        /*005c*/ 	.word	0x00000001
        /*0060*/ 	.word	0x00000001


	//----- nvinfo : EIATTR_CRS_STACK_SIZE
	.align		4
.L_1371:
        /*0064*/ 	.byte	0x04, 0x1e
        /*0066*/ 	.short	(.L_1373 - .L_1372)
.L_1372:
        /*0068*/ 	.word	0x00000000


	//----- nvinfo : EIATTR_CBANK_PARAM_SIZE
	.align		4
.L_1373:
        /*006c*/ 	.byte	0x03, 0x19
        /*006e*/ 	.short	0x0028


	//----- nvinfo : EIATTR_PARAM_CBANK
	.align		4
        /*0070*/ 	.byte	0x04, 0x0a
        /*0072*/ 	.short	(.L_1375 - .L_1374)
	.align		4
.L_1374:
        /*0074*/ 	.word	index@(.nv.constant0._ZN2at6native29vectorized_elementwise_kernelILi4EZZZNS0_44_GLOBAL__N__40a83637_7_Lerp_cu_7dd49032_312918lerp_tensor_kernelERNS_18TensorIteratorBaseEENKUlvE0_clEvENKUlvE0_clEvEUlfffE_St5arrayIPcLm4EEEEviT0_T1_)
        /*0078*/ 	.short	0x0210
        /*007a*/ 	.short	0x0028


	//----- nvinfo : EIATTR_SW_WAR
	.align		4
.L_1375:
        /*007c*/ 	.byte	0x04, 0x36
        /*007e*/ 	.short	(.L_1377 - .L_1376)
.L_1376:
        /*0080*/ 	.word	0x00000008
.L_1377:


//--------------------- .nv.info._ZN2at6native29vectorized_elementwise_kernelILi8EZZZNS0_44_GLOBAL__N__40a83637_7_Lerp_cu_7dd49032_312918lerp_tensor_kernelERNS_18TensorIteratorBaseEENKUlvE0_clEvENKUlvE0_clEvEUlfffE_St5arrayIPcLm4EEEEviT0_T1_ --------------------------
	.section	.nv.info._ZN2at6native29vectorized_elementwise_kernelILi8EZZZNS0_44_GLOBAL__N__40a83637_7_Lerp_cu_7dd49032_312918lerp_tensor_kernelERNS_18TensorIteratorBaseEENKUlvE0_clEvENKUlvE0_clEvEUlfffE_St5arrayIPcLm4EEEEviT0_T1_,"",@"SHT_CUDA_INFO"
	.sectionflags	@""
	.align	4


	//----- nvinfo : EIATTR_CUDA_API_VERSION
	.align		4
        /*0000*/ 	.byte	0x04, 0x37
        /*0002*/ 	.short	(.L_1379 - .L_1378)
.L_1378:
        /*0004*/ 	.word	0x00000082


	//----- nvinfo : EIATTR_KPARAM_INFO
	.align		4
.L_1379:
        /*0008*/ 	.byte	0x04, 0x17
        /*000a*/ 	.short	(.L_1381 - .L_1380)
.L_1380:
        /*000c*/ 	.word	0x00000000
        /*0010*/ 	.short	0x0002
        /*0012*/ 	.short	0x0008
        /*0014*/ 	.byte	0x00, 0xf0, 0x81, 0x00


	//----- nvinfo : EIATTR_KPARAM_INFO
	.align		4
.L_1381:
        /*0018*/ 	.byte	0x04, 0x17
        /*001a*/ 	.short	(.L_1383 - .L_1382)
.L_1382:
        /*001c*/ 	.word	0x00000000
        /*0020*/ 	.short	0x0001
        /*0022*/ 	.short	0x0004
        /*0024*/ 	.byte	0x00, 0xf0, 0x05, 0x00


	//----- nvinfo : EIATTR_KPARAM_INFO
	.align		4
.L_1383:
        /*0028*/ 	.byte	0x04, 0x17
        /*002a*/ 	.short	(.L_1385 - .L_1384)
.L_1384:
        /*002c*/ 	.word	0x00000000
        /*0030*/ 	.short	0x0000
        /*0032*/ 	.short	0x0000
        /*0034*/ 	.byte	0x00, 0xf0, 0x11, 0x00


	//----- nvinfo : EIATTR_SPARSE_MMA_MASK
	.align		4
.L_1385:
        /*0038*/ 	.byte	0x03, 0x50
        /*003a*/ 	.short	0x0000


	//----- nvinfo : EIATTR_MAXREG_COUNT
	.align		4
        /*003c*/ 	.byte	0x03, 0x1b
        /*003e*/ 	.short	0x00ff


	//----- nvinfo : EIATTR_MERCURY_ISA_VERSION
	.align		4
        /*0040*/ 	.byte	0x03, 0x5f
        /*0042*/ 	.short	0x0101


	//----- nvinfo : EIATTR_EXIT_INSTR_OFFSETS
	.align		4
        /*0044*/ 	.byte	0x04, 0x1c
        /*0046*/ 	.short	(.L_1387 - .L_1386)


	//   ....[0]....
.L_1386:
        /*0048*/ 	.word	0x00000450


	//   ....[1]....
        /*004c*/ 	.word	0x000012d0


	//   ....[2]....
        /*0050*/ 	.word	0x00001320


	//----- nvinfo : EIATTR_MAX_THREADS
	.align		4
.L_1387:
        /*0054*/ 	.byte	0x04, 0x05
        /*0056*/ 	.short	(.L_1389 - .L_1388)
.L_1388:
        /*0058*/ 	.word	0x00000080
        /*005c*/ 	.word	0x00000001
        /*0060*/ 	.word	0x00000001


	//----- nvinfo : EIATTR_CRS_STACK_SIZE
	.align		4
.L_1389:
        /*0064*/ 	.byte	0x04, 0x1e
        /*0066*/ 	.short	(.L_1391 - .L_1390)
.L_1390:
        /*0068*/ 	.word	0x00000000


	//----- nvinfo : EIATTR_CBANK_PARAM_SIZE
	.align		4
.L_1391:
        /*006c*/ 	.byte	0x03, 0x19
        /*006e*/ 	.short	0x0028


	//----- nvinfo : EIATTR_PARAM_CBANK
	.align		4
        /*0070*/ 	.byte	0x04, 0x0a
        /*0072*/ 	.short	(.L_1393 - .L_1392)
	.align		4
.L_1392:
        /*0074*/ 	.word	index@(.nv.constant0._ZN2at6native29vectorized_elementwise_kernelILi8EZZZNS0_44_GLOBAL__N__40a83637_7_Lerp_cu_7dd49032_312918lerp_tensor_kernelERNS_18TensorIteratorBaseEENKUlvE0_clEvENKUlvE0_clEvEUlfffE_St5arrayIPcLm4EEEEviT0_T1_)
        /*0078*/ 	.short	0x0210
        /*007a*/ 	.short	0x0028


	//----- nvinfo : EIATTR_SW_WAR
	.align		4
.L_1393:
        /*007c*/ 	.byte	0x04, 0x36
        /*007e*/ 	.short	(.L_1395 - .L_1394)
.L_1394:
        /*0080*/ 	.word	0x00000008
.L_1395:


//--------------------- .nv.info._ZN2at6native18elementwise_kernelILi128ELi4EZNS0_15gpu_kernel_implIZZZNS0_44_GLOBAL__N__40a83637_7_Lerp_cu_7dd49032_312918lerp_tensor_kernelERNS_18TensorIteratorBaseEENKUlvE0_clEvENKUlvE_clEvEUldddE_EEvS5_RKT_EUliE_EEviT1_ --------------------------
	.section	.nv.info._ZN2at6native18elementwise_kernelILi128ELi4EZNS0_15gpu_kernel_implIZZZNS0_44_GLOBAL__N__40a83637_7_Lerp_cu_7dd49032_312918lerp_tensor_kernelERNS_18TensorIteratorBaseEENKUlvE0_clEvENKUlvE_clEvEUldddE_EEvS5_RKT_EUliE_EEviT1_,"",@"SHT_CUDA_INFO"
	.sectionflags	@""
	.align	4


	//----- nvinfo : EIATTR_CUDA_API_VERSION
	.align		4
        /*0000*/ 	.byte	0x04, 0x37
        /*0002*/ 	.short	(.L_1397 - .L_1396)
.L_1396:
        /*0004*/ 	.word	0x00000082


	//----- nvinfo : EIATTR_KPARAM_INFO
	.align		4
.L_1397:
        /*0008*/ 	.byte	0x04, 0x17
        /*000a*/ 	.short	(.L_1399 - .L_1398)
.L_1398:
        /*000c*/ 	.word	0x00000000
        /*0010*/ 	.short	0x0001
        /*0012*/ 	.short	0x0008
        /*0014*/ 	.byte	0x00, 0xf0, 0xc1, 0x0b


	//----- nvinfo : EIATTR_KPARAM_INFO
	.align		4
.L_1399:
        /*0018*/ 	.byte	0x04, 0x17
        /*001a*/ 	.short	(.L_1401 - .L_1400)
.L_1400:
        /*001c*/ 	.word	0x00000000
        /*0020*/ 	.short	0x0000
        /*0022*/ 	.short	0x0000
        /*0024*/ 	.byte	0x00, 0xf0, 0x11, 0x00


	//----- nvinfo : EIATTR_SPARSE_MMA_MASK
	.align		4
.L_1401:
        /*0028*/ 	.byte	0x03, 0x50
        /*002a*/ 	.short	0x0000


	//----- nvinfo : EIATTR_MAXREG_COUNT
	.align		4
        /*002c*/ 	.byte	0x03, 0x1b
        /*002e*/ 	.short	0x0080


	//----- nvinfo : EIATTR_EXTERNS
	.align		4
        /*0030*/ 	.byte	0x04, 0x0f
        /*0032*/ 	.short	(.L_1403 - .L_1402)


	//   ....[0]....
	.align		4
.L_1402:
        /*0034*/ 	.word	index@(__assertfail)


	//----- nvinfo : EIATTR_MERCURY_ISA_VERSION
	.align		4
.L_1403:
        /*0038*/ 	.byte	0x03, 0x5f
        /*003a*/ 	.short	0x0101


	//----- nvinfo : EIATTR_SYSCALL_OFFSETS
	.align		4
        /*003c*/ 	.byte	0x04, 0x46
        /*003e*/ 	.short	(.L_1405 - .L_1404)


	//   ....[0]....
.L_1404:
        /*0040*/ 	.word	0x00002730


	//   ....[1]....
        /*0044*/ 	.word	0x00003640


	//   ....[2]....
        /*0048*/ 	.word	0x00004550


	//   ....[3]....
        /*004c*/ 	.word	0x000056e0


	//   ....[4]....
        /*0050*/ 	.word	0x00007e40


	//   ....[5]....
        /*0054*/ 	.word	0x00008d50


	//   ....[6]....
        /*0058*/ 	.word	0x00009c60


	//   ....[7]....
        /*005c*/ 	.word	0x0000adf0


	//   ....[8]....
        /*0060*/ 	.word	0x0000d540


	//   ....[9]....
        /*0064*/ 	.word	0x0000e450


	//   ....[10]....
        /*0068*/ 	.word	0x0000f360


	//   ....[11]....
        /*006c*/ 	.word	0x000104f0


	//   ....[12]....
        /*0070*/ 	.word	0x00012c30


	//   ....[13]....
        /*0074*/ 	.word	0x00013b40


	//   ....[14]....
        /*0078*/ 	.word	0x00014a50


	//   ....[15]....
        /*007c*/ 	.word	0x00015be0


	//----- nvinfo : EIATTR_EXIT_INSTR_OFFSETS
	.align		4
.L_1405:
        /*0080*/ 	.byte	0x04, 0x1c
        /*0082*/ 	.short	(.L_1407 - .L_1406)


	//   ....[0]....
.L_1406:
        /*0084*/ 	.word	0x000105a0


	//   ....[1]....
        /*0088*/ 	.word	0x00014c20


	//   ....[2]....
        /*008c*/ 	.word	0x00014c60


	//   ....[3]....
        /*0090*/ 	.word	0x00014cf0


	//   ....[4]....
        /*0094*/ 	.word	0x00014d20


	//   ....[5]....
        /*0098*/ 	.word	0x00014d50


	//   ....[6]....
        /*009c*/ 	.word	0x00014e20


	//   ....[7]....
        /*00a0*/ 	.word	0x00014ea0


	//   ....[8]....
        /*00a4*/ 	.word	0x00014f80


	//   ....[9]....
        /*00a8*/ 	.word	0x00015010


	//   ....[10]....
        /*00ac*/ 	.word	0x00015030


	//   ....[11]....
        /*00b0*/ 	.word	0x000150f0


	//   ....[12]....
        /*00b4*/ 	.word	0x00015120


	//   ....[13]....
        /*00b8*/ 	.word	0x000152f0


	//   ....[14]....
        /*00bc*/ 	.word	0x00015490


	//   ....[15]....
        /*00c0*/ 	.word	0x00015510


	//   ....[16]....
        /*00c4*/ 	.word	0x000155c0


	//   ....[17]....
        /*00c8*/ 	.word	0x00015780


	//   ....[18]....
        /*00cc*/ 	.word	0x00015940


	//   ....[19]....
        /*00d0*/ 	.word	0x00015ae0


	//   ....[20]....
        /*00d4*/ 	.word	0x00015bf0


	//   ....[21]....
        /*00d8*/ 	.word	0x00015c20


	//   ....[22]....
        /*00dc*/ 	.word	0x00015c50


	//----- nvinfo : EIATTR_MAX_THREADS
	.align		4
.L_1407:
        /*00e0*/ 	.byte	0x04, 0x05
        /*00e2*/ 	.short	(.L_1409 - .L_1408)
.L_1408:
        /*00e4*/ 	.word	0x00000080
        /*00e8*/ 	.word	0x00000001
        /*00ec*/ 	.word	0x00000001


	//----- nvinfo : EIATTR_CRS_STACK_SIZE
	.align		4
.L_1409:
        /*00f0*/ 	.byte	0x04, 0x1e
        /*00f2*/ 	.short	(.L_1411 - .L_1410)
.L_1410:
        /*00f4*/ 	.word	0x00000000


	//----- nvinfo : EIATTR_CBANK_PARAM_SIZE
	.align		4
.L_1411:
        /*00f8*/ 	.byte	0x03, 0x19
        /*00fa*/ 	.short	0x02f8


	//----- nvinfo : EIATTR_PARAM_CBANK
	.align		4
        /*00fc*/ 	.byte	0x04, 0x0a
        /*00fe*/ 	.short	(.L_1413 - .L_1412)
	.align		4
.L_1412:
        /*0100*/ 	.word	index@(.nv.constant0._ZN2at6native18elementwise_kernelILi128ELi4EZNS0_15gpu_kernel_implIZZZNS0_44_GLOBAL__N__40a83637_7_Lerp_cu_7dd49032_312918lerp_tensor_kernelERNS_18TensorIteratorBaseEENKUlvE0_clEvENKUlvE_clEvEUldddE_EEvS5_RKT_EUliE_EEviT1_)
        /*0104*/ 	.short	0x0210
        /*0106*/ 	.short	0x02f8


	//----- nvinfo : EIATTR_SW_WAR
	.align		4
.L_1413:
        /*0108*/ 	.byte	0x04, 0x36
        /*010a*/ 	.short	(.L_1415 - .L_1414)
.L_1414:
        /*010c*/ 	.word	0x00000008
.L_1415:


//--------------------- .nv.info._ZN2at6native27unrolled_elementwise_kernelIZZZNS0_44_GLOBAL__N__40a83637_7_Lerp_cu_7dd49032_312918lerp_tensor_kernelERNS_18TensorIteratorBaseEENKUlvE0_clEvENKUlvE_clEvEUldddE_St5arrayIPcLm4EELi4E23TrivialOffsetCalculatorILi3EjESB_ILi1EjENS0_6memory12LoadWithCastILi3EEENSE_13StoreWithCastILi1EEEEEviT_T0_T2_T3_T4_T5_ --------------------------
	.section	.nv.info._ZN2at6native27unrolled_elementwise_kernelIZZZNS0_44_GLOBAL__N__40a83637_7_Lerp_cu_7dd49032_312918lerp_tensor_kernelERNS_18TensorIteratorBaseEENKUlvE0_clEvENKUlvE_clEvEUldddE_St5arrayIPcLm4EELi4E23TrivialOffsetCalculatorILi3EjESB_ILi1EjENS0_6memory12LoadWithCastILi3EEENSE_13StoreWithCastILi1EEEEEviT_T0_T2_T3_T4_T5_,"",@"SHT_CUDA_INFO"
	.sectionflags	@""
	.align	4


	//----- nvinfo : EIATTR_CUDA_API_VERSION
	.align		4
        /*0000*/ 	.byte	0x04, 0x37
        /*0002*/ 	.short	(.L_1417 - .L_1416)
.L_1416:
        /*0004*/ 	.word	0x00000082


	//----- nvinfo : EIATTR_KPARAM_INFO
	.align		4
.L_1417:
        /*0008*/ 	.byte	0x04, 0x17
        /*000a*/ 	.short	(.L_1419 - .L_1418)
.L_1418:
        /*000c*/ 	.word	0x00000000
        /*0010*/ 	.short	0x0006
        /*0012*/ 	.short	0x003c
        /*0014*/ 	.byte	0x00, 0xf0, 0x21, 0x00


	//----- nvinfo : EIATTR_KPARAM_INFO
	.align		4
.L_1419:
        /*0018*/ 	.byte	0x04, 0x17
        /*001a*/ 	.short	(.L_1421 - .L_1420)
.L_1420:
        /*001c*/ 	.word	0x00000000
        /*0020*/ 	.short	0x0005
        /*0022*/ 	.short	0x002c
        /*0024*/ 	.byte	0x00, 0xf0, 0x41, 0x00


	//----- nvinfo : EIATTR_KPARAM_INFO
	.align		4
.L_1421:
        /*0028*/ 	.byte	0x04, 0x17
        /*002a*/ 	.short	(.L_1423 - .L_1422)
.L_1422:
        /*002c*/ 	.word	0x00000000
        /*0030*/ 	.short	0x0004
        /*0032*/ 	.short	0x0029
        /*0034*/ 	.byte	0x00, 0xf0, 0x05, 0x00


	//----- nvinfo : EIATTR_KPARAM_INFO
	.align		4
.L_1423:
        /*0038*/ 	.byte	0x04, 0x17
        /*003a*/ 	.short	(.L_1425 - .L_1424)
.L_1424:
        /*003c*/ 	.word	0x00000000
        /*0040*/ 	.short	0x0003
        /*0042*/ 	.short	0x0028
        /*0044*/ 	.byte	0x00, 0xf0, 0x05, 0x00


	//----- nvinfo : EIATTR_KPARAM_INFO
	.align		4
.L_1425:
        /*0048*/ 	.byte	0x04, 0x17
        /*004a*/ 	.short	(.L_1427 - .L_1426)
.L_1426:
        /*004c*/ 	.word	0x00000000
        /*0050*/ 	.short	0x0002
        /*0052*/ 	.short	0x0008
        /*0054*/ 	.byte	0x00, 0xf0, 0x81, 0x00


	//----- nvinfo : EIATTR_KPARAM_INFO
	.align		4
.L_1427:
        /*0058*/ 	.byte	0x04, 0x17
        /*005a*/ 	.short	(.L_1429 - .L_1428)
.L_1428:
        /*005c*/ 	.word	0x00000000
        /*0060*/ 	.short	0x0001
        /*0062*/ 	.short	0x0004
        /*0064*/ 	.byte	0x00, 0xf0, 0x05, 0x00


	//----- nvinfo : EIATTR_KPARAM_INFO
	.align		4
.L_1429:
        /*0068*/ 	.byte	0x04, 0x17
        /*006a*/ 	.short	(.L_1431 - .L_1430)
.L_1430:
        /*006c*/ 	.word	0x00000000
        /*0070*/ 	.short	0x0000
        /*0072*/ 	.short	0x0000
        /*0074*/ 	.byte	0x00, 0xf0, 0x11, 0x00


	//----- nvinfo : EIATTR_SPARSE_MMA_MASK
	.align		4
.L_1431:
        /*0078*/ 	.byte	0x03, 0x50
        /*007a*/ 	.short	0x0000


	//----- nvinfo : EIATTR_MAXREG_COUNT
	.align		4
        /*007c*/ 	.byte	0x03, 0x1b
        /*007e*/ 	.short	0x00ff


	//----- nvinfo : EIATTR_EXTERNS
	.align		4
        /*0080*/ 	.byte	0x04, 0x0f
        /*0082*/ 	.short	(.L_1433 - .L_1432)


	//   ....[0]....
	.align		4
.L_1432:
        /*0084*/ 	.word	index@(__assertfail)


	//----- nvinfo : EIATTR_MERCURY_ISA_VERSION
	.align		4
.L_1433:
        /*0088*/ 	.byte	0x03, 0x5f
        /*008a*/ 	.short	0x0101


	//----- nvinfo : EIATTR_SYSCALL_OFFSETS
	.align		4
        /*008c*/ 	.byte	0x04, 0x46
        /*008e*/ 	.short	(.L_1435 - .L_1434)


	//   ....[0]....
.L_1434:
        /*0090*/ 	.word	0x00000fb0


	//   ....[1]....
        /*0094*/ 	.word	0x00001ed0


	//   ....[2]....
        /*0098*/ 	.word	0x00002df0


	//   ....[3]....
        /*009c*/ 	.word	0x00003d90


	//   ....[4]....
        /*00a0*/ 	.word	0x00004cb0


	//   ....[5]....
        /*00a4*/ 	.word	0x00005bd0


	//   ....[6]....
        /*00a8*/ 	.word	0x00006b90


	//   ....[7]....
        /*00ac*/ 	.word	0x00007ab0


	//   ....[8]....
        /*00b0*/ 	.word	0x000089d0


	//   ....[9]....
        /*00b4*/ 	.word	0x00009970


	//   ....[10]....
        /*00b8*/ 	.word	0x0000a8a0


	//   ....[11]....
        /*00bc*/ 	.word	0x0000b7c0


	//   ....[12]....
        /*00c0*/ 	.word	0x0000cd30


	//   ....[13]....
        /*00c4*/ 	.word	0x0000def0


	//   ....[14]....
        /*00c8*/ 	.word	0x0000f070


	//   ....[15]....
        /*00cc*/ 	.word	0x00010210


	//----- nvinfo : EIATTR_EXIT_INSTR_OFFSETS
	.align		4
.L_1435:
        /*00d0*/ 	.byte	0x04, 0x1c
        /*00d2*/ 	.short	(.L_1437 - .L_1436)


	//   ....[0]....
.L_1436:
        /*00d4*/ 	.word	0x0000f110


	//   ....[1]....
        /*00d8*/ 	.word	0x0000f250


	//   ....[2]....
        /*00dc*/ 	.word	0x0000f290


	//   ....[3]....
        /*00e0*/ 	.word	0x0000f320


	//   ....[4]....
        /*00e4*/ 	.word	0x0000f350


	//   ....[5]....
        /*00e8*/ 	.word	0x0000f380


	//   ....[6]....
        /*00ec*/ 	.word	0x0000f450


	//   ....[7]....
        /*00f0*/ 	.word	0x0000f4d0


	//   ....[8]....
        /*00f4*/ 	.word	0x0000f5b0


	//   ....[9]....
        /*00f8*/ 	.word	0x0000f640


	//   ....[10]....
        /*00fc*/ 	.word	0x0000f660


	//   ....[11]....
        /*0100*/ 	.word	0x0000f720


	//   ....[12]....
        /*0104*/ 	.word	0x0000f750


	//   ....[13]....
        /*0108*/ 	.word	0x0000f920


	//   ....[14]....
        /*010c*/ 	.word	0x0000fac0


	//   ....[15]....
        /*0110*/ 	.word	0x0000fb40


	//   ....[16]....
        /*0114*/ 	.word	0x0000fbf0


	//   ....[17]....
        /*0118*/ 	.word	0x0000fdb0


	//   ....[18]....
        /*011c*/ 	.word	0x0000ff70


	//   ....[19]....
        /*0120*/ 	.word	0x00010110


	//   ....[20]....
        /*0124*/ 	.word	0x00010220


	//   ....[21]....
        /*0128*/ 	.word	0x00010250


	//   ....[22]....
        /*012c*/ 	.word	0x00010280


	//----- nvinfo : EIATTR_MAX_THREADS
	.align		4
.L_1437:
        /*0130*/ 	.byte	0x04, 0x05
        /*0132*/ 	.short	(.L_1439 - .L_1438)
.L_1438:
        /*0134*/ 	.word	0x00000080
        /*0138*/ 	.word	0x00000001
        /*013c*/ 	.word	0x00000001


	//----- nvinfo : EIATTR_CRS_STACK_SIZE
	.align		4
.L_1439:
        /*0140*/ 	.byte	0x04, 0x1e
        /*0142*/ 	.short	(.L_1441 - .L_1440)
.L_1440:
        /*0144*/ 	.word	0x00000000


	//----- nvinfo : EIATTR_CBANK_PARAM_SIZE
	.align		4
.L_1441:
        /*0148*/ 	.byte	0x03, 0x19
        /*014a*/ 	.short	0x0044


	//----- nvinfo : EIATTR_PARAM_CBANK
	.align		4
        /*014c*/ 	.byte	0x04, 0x0a
        /*014e*/ 	.short	(.L_1443 - .L_1442)
	.align		4
.L_1442:
        /*0150*/ 	.word	index@(.nv.constant0._ZN2at6native27unrolled_elementwise_kernelIZZZNS0_44_GLOBAL__N__40a83637_7_Lerp_cu_7dd49032_312918lerp_tensor_kernelERNS_18TensorIteratorBaseEENKUlvE0_clEvENKUlvE_clEvEUldddE_St5arrayIPcLm4EELi4E23TrivialOffsetCalculatorILi3EjESB_ILi1EjENS0_6memory12LoadWithCastILi3EEENSE_13StoreWithCastILi1EEEEEviT_T0_T2_T3_T4_T5_)
        /*0154*/ 	.short	0x0210
        /*0156*/ 	.short	0x0044


	//----- nvinfo : EIATTR_SW_WAR
	.align		4
.L_1443:
        /*0158*/ 	.byte	0x04, 0x36
        /*015a*/ 	.short	(.L_1445 - .L_1444)
.L_1444:
        /*015c*/ 	.word	0x00000008
.L_1445:


//--------------------- .nv.info._ZN2at6native18elementwise_kernelILi128ELi2EZNS0_22gpu_kernel_impl_nocastIZZZNS0_44_GLOBAL__N__40a83637_7_Lerp_cu_7dd49032_312918lerp_tensor_kernelERNS_18TensorIteratorBaseEENKUlvE0_clEvENKUlvE_clEvEUldddE_EEvS5_RKT_EUliE_EEviT1_ --------------------------
	.section	.nv.info._ZN2at6native18elementwise_kernelILi128ELi2EZNS0_22gpu_kernel_impl_nocastIZZZNS0_44_GLOBAL__N__40a83637_7_Lerp_cu_7dd49032_312918lerp_tensor_kernelERNS_18TensorIteratorBaseEENKUlvE0_clEvENKUlvE_clEvEUldddE_EEvS5_RKT_EUliE_EEviT1_,"",@"SHT_CUDA_INFO"
	.sectionflags	@""
	.align	4


	//----- nvinfo : EIATTR_CUDA_API_VERSION
	.align		4
        /*0000*/ 	.byte	0x04, 0x37
        /*0002*/ 	.short	(.L_1447 - .L_1446)
.L_1446:
        /*0004*/ 	.word	0x00000082


	//----- nvinfo : EIATTR_KPARAM_INFO
	.align		4
.L_1447:
        /*0008*/ 	.byte	0x04, 0x17
        /*000a*/ 	.short	(.L_1449 - .L_1448)
.L_1448:
        /*000c*/ 	.word	0x00000000
        /*0010*/ 	.short	0x0001
        /*0012*/ 	.short	0x0008
        /*0014*/ 	.byte	0x00, 0xf0, 0xc1, 0x0b


	//----- nvinfo : EIATTR_KPARAM_INFO
	.align		4
.L_1449:
        /*0018*/ 	.byte	0x04, 0x17
        /*001a*/ 	.short	(.L_1451 - .L_1450)
.L_1450:
        /*001c*/ 	.word	0x00000000
        /*0020*/ 	.short	0x0000
        /*0022*/ 	.short	0x0000
        /*0024*/ 	.byte	0x00, 0xf0, 0x11, 0x00


	//----- nvinfo : EIATTR_SPARSE_MMA_MASK
	.align		4
.L_1451:
        /*0028*/ 	.byte	0x03, 0x50
        /*002a*/ 	.short	0x0000


	//----- nvinfo : EIATTR_MAXREG_COUNT
	.align		4
        /*002c*/ 	.byte	0x03, 0x1b
        /*002e*/ 	.short	0x0080


	//----- nvinfo : EIATTR_MERCURY_ISA_VERSION
	.align		4
        /*0030*/ 	.byte	0x03, 0x5f
        /*0032*/ 	.short	0x0101


	//----- nvinfo : EIATTR_EXIT_INSTR_OFFSETS
	.align		4
        /*0034*/ 	.byte	0x04, 0x1c
        /*0036*/ 	.short	(.L_1453 - .L_1452)


	//   ....[0]....
.L_1452:
        /*0038*/ 	.word	0x000019e0


	//   ....[1]....
        /*003c*/ 	.word	0x00003310


	//----- nvinfo : EIATTR_MAX_THREADS
	.align		4
.L_1453:
        /*0040*/ 	.byte	0x04, 0x05
        /*0042*/ 	.short	(.L_1455 - .L_1454)
.L_1454:
        /*0044*/ 	.word	0x00000080
        /*0048*/ 	.word	0x00000001
        /*004c*/ 	.word	0x00000001


	//----- nvinfo : EIATTR_CRS_STACK_SIZE
	.align		4
.L_1455:
        /*0050*/ 	.byte	0x04, 0x1e
        /*0052*/ 	.short	(.L_1457 - .L_1456)
.L_1456:
        /*0054*/ 	.word	0x00000000


	//----- nvinfo : EIATTR_CBANK_PARAM_SIZE
	.align		4
.L_1457:
        /*0058*/ 	.byte	0x03, 0x19
        /*005a*/ 	.short	0x02f8


	//----- nvinfo : EIATTR_PARAM_CBANK
	.align		4
        /*005c*/ 	.byte	0x04, 0x0a
        /*005e*/ 	.short	(.L_1459 - .L_1458)
	.align		4
.L_1458:
        /*0060*/ 	.word	index@(.nv.constant0._ZN2at6native18elementwise_kernelILi128ELi2EZNS0_22gpu_kernel_impl_nocastIZZZNS0_44_GLOBAL__N__40a83637_7_Lerp_cu_7dd49032_312918lerp_tensor_kernelERNS_18TensorIteratorBaseEENKUlvE0_clEvENKUlvE_clEvEUldddE_EEvS5_RKT_EUliE_EEviT1_)
        /*0064*/ 	.short	0x0210
        /*0066*/ 	.short	0x02f8


	//----- nvinfo : EIATTR_SW_WAR
	.align		4
.L_1459:
        /*0068*/ 	.byte	0x04, 0x36
        /*006a*/ 	.short	(.L_1461 - .L_1460)
.L_1460:
        /*006c*/ 	.word	0x00000008
.L_1461:


//--------------------- .nv.info._ZN2at6native27unrolled_elementwise_kernelIZZZNS0_44_GLOBAL__N__40a83637_7_Lerp_cu_7dd49032_312918lerp_tensor_kernelERNS_18TensorIteratorBaseEENKUlvE0_clEvENKUlvE_clEvEUldddE_St5arrayIPcLm4EELi4E23TrivialOffsetCalculatorILi3EjESB_ILi1EjENS0_6memory15LoadWithoutCastENSE_16StoreWithoutCastEEEviT_T0_T2_T3_T4_T5_ --------------------------
	.section	.nv.info._ZN2at6native27unrolled_elementwise_kernelIZZZNS0_44_GLOBAL__N__40a83637_7_Lerp_cu_7dd49032_312918lerp_tensor_kernelERNS_18TensorIteratorBaseEENKUlvE0_clEvENKUlvE_clEvEUldddE_St5arrayIPcLm4EELi4E23TrivialOffsetCalculatorILi3EjESB_ILi1EjENS0_6memory15LoadWithoutCastENSE_16StoreWithoutCastEEEviT_T0_T2_T3_T4_T5_,"",@"SHT_CUDA_INFO"
	.sectionflags	@""
	.align	4


	//----- nvinfo : EIATTR_CUDA_API_VERSION
	.align		4
        /*0000*/ 	.byte	0x04, 0x37
        /*0002*/ 	.short	(.L_1463 - .L_1462)
.L_1462:
        /*0004*/ 	.word	0x00000082


	//----- nvinfo : EIATTR_KPARAM_INFO
	.align		4
.L_1463:
        /*0008*/ 	.byte	0x04, 0x17
        /*000a*/ 	.short	(.L_1465 - .L_1464)
.L_1464:
        /*000c*/ 	.word	0x00000000
        /*0010*/ 	.short	0x0006
        /*0012*/ 	.short	0x002b
        /*0014*/ 	.byte	0x00, 0xf0, 0x05, 0x00


	//----- nvinfo : EIATTR_KPARAM_INFO
	.align		4
.L_1465:
        /*0018*/ 	.byte	0x04, 0x17
        /*001a*/ 	.short	(.L_1467 - .L_1466)
.L_1466:
        /*001c*/ 	.word	0x00000000
        /*0020*/ 	.short	0x0005
        /*0022*/ 	.short	0x002a
        /*0024*/ 	.byte	0x00, 0xf0, 0x05, 0x00


	//----- nvinfo : EIATTR_KPARAM_INFO
	.align		4
.L_1467:
        /*0028*/ 	.byte	0x04, 0x17
        /*002a*/ 	.short	(.L_1469 - .L_1468)
.L_1468:
        /*002c*/ 	.word	0x00000000
        /*0030*/ 	.short	0x0004
        /*0032*/ 	.short	0x0029
        /*0034*/ 	.byte	0x00, 0xf0, 0x05, 0x00


	//----- nvinfo : EIATTR_KPARAM_INFO
	.align		4
.L_1469:
        /*0038*/ 	.byte	0x04, 0x17
        /*003a*/ 	.short	(.L_1471 - .L_1470)
.L_1470:
        /*003c*/ 	.word	0x00000000
        /*0040*/ 	.short	0x0003
        /*0042*/ 	.short	0x0028
        /*0044*/ 	.byte	0x00, 0xf0, 0x05, 0x00


	//----- nvinfo : EIATTR_KPARAM_INFO
	.align		4
.L_1471:
        /*0048*/ 	.byte	0x04, 0x17
        /*004a*/ 	.short	(.L_1473 - .L_1472)
.L_1472:
        /*004c*/ 	.word	0x00000000
        /*0050*/ 	.short	0x0002
        /*0052*/ 	.short	0x0008
        /*0054*/ 	.byte	0x00, 0xf0, 0x81, 0x00


	//----- nvinfo : EIATTR_KPARAM_INFO
	.align		4
.L_1473:
        /*0058*/ 	.byte	0x04, 0x17
        /*005a*/ 	.short	(.L_1475 - .L_1474)
.L_1474:
        /*005c*/ 	.word	0x00000000
        /*0060*/ 	.short	0x0001
        /*0062*/ 	.short	0x0004
        /*0064*/ 	.byte	0x00, 0xf0, 0x05, 0x00


	//----- nvinfo : EIATTR_KPARAM_INFO
	.align		4
.L_1475:
        /*0068*/ 	.byte	0x04, 0x17
        /*006a*/ 	.short	(.L_1477 - .L_1476)
.L_1476:
        /*006c*/ 	.word	0x00000000
        /*0070*/ 	.short	0x0000
        /*0072*/ 	.short	0x0000
        /*0074*/ 	.byte	0x00, 0xf0, 0x11, 0x00


	//----- nvinfo : EIATTR_SPARSE_MMA_MASK
	.align		4
.L_1477:
        /*0078*/ 	.byte	0x03, 0x50
        /*007a*/ 	.short	0x0000


	//----- nvinfo : EIATTR_MAXREG_COUNT
	.align		4
        /*007c*/ 	.byte	0x03, 0x1b
        /*007e*/ 	.short	0x00ff


	//----- nvinfo : EIATTR_MERCURY_ISA_VERSION
	.align		4
        /*0080*/ 	.byte	0x03, 0x5f
        /*0082*/ 	.short	0x0101


	//----- nvinfo : EIATTR_EXIT_INSTR_OFFSETS
	.align		4
        /*0084*/ 	.byte	0x04, 0x1c
        /*0086*/ 	.short	(.L_1479 - .L_1478)


	//   ....[0]....
.L_1478:
        /*0088*/ 	.word	0x00000740


	//   ....[1]....
        /*008c*/ 	.word	0x00000820


	//----- nvinfo : EIATTR_MAX_THREADS
	.align		4
.L_1479:
        /*0090*/ 	.byte	0x04, 0x05
        /*0092*/ 	.short	(.L_1481 - .L_1480)
.L_1480:
        /*0094*/ 	.word	0x00000080
        /*0098*/ 	.word	0x00000001
        /*009c*/ 	.word	0x00000001


	//----- nvinfo : EIATTR_CRS_STACK_SIZE
	.align		4
.L_1481:
        /*00a0*/ 	.byte	0x04, 0x1e
        /*00a2*/ 	.short	(.L_1483 - .L_1482)
.L_1482:
        /*00a4*/ 	.word	0x00000000


	//----- nvinfo : EIATTR_CBANK_PARAM_SIZE
	.align		4
.L_1483:
        /*00a8*/ 	.byte	0x03, 0x19
        /*00aa*/ 	.short	0x002c


	//----- nvinfo : EIATTR_PARAM_CBANK
	.align		4
        /*00ac*/ 	.byte	0x04, 0x0a
        /*00ae*/ 	.short	(.L_1485 - .L_1484)
	.align		4
.L_1484:
        /*00b0*/ 	.word	index@(.nv.constant0._ZN2at6native27unrolled_elementwise_kernelIZZZNS0_44_GLOBAL__N__40a83637_7_Lerp_cu_7dd49032_312918lerp_tensor_kernelERNS_18TensorIteratorBaseEENKUlvE0_clEvENKUlvE_clEvEUldddE_St5arrayIPcLm4EELi4E23TrivialOffsetCalculatorILi3EjESB_ILi1EjENS0_6memory15LoadWithoutCastENSE_16StoreWithoutCastEEEviT_T0_T2_T3_T4_T5_)
        /*00b4*/ 	.short	0x0210
        /*00b6*/ 	.short	0x002c


	//----- nvinfo : EIATTR_SW_WAR
	.align		4
.L_1485:
        /*00b8*/ 	.byte	0x04, 0x36
        /*00ba*/ 	.short	(.L_1487 - .L_1486)
.L_1486:
        /*00bc*/ 	.word	0x00000008
.L_1487:


//--------------------- .nv.info._ZN2at6native29vectorized_elementwise_kernelILi2EZZZNS0_44_GLOBAL__N__40a83637_7_Lerp_cu_7dd49032_312918lerp_tensor_kernelERNS_18TensorIteratorBaseEENKUlvE0_clEvENKUlvE_clEvEUldddE_St5arrayIPcLm4EEEEviT0_T1_ --------------------------
	.section	.nv.info._ZN2at6native29vectorized_elementwise_kernelILi2EZZZNS0_44_GLOBAL__N__40a83637_7_Lerp_cu_7dd49032_312918lerp_tensor_kernelERNS_18TensorIteratorBaseEENKUlvE0_clEvENKUlvE_clEvEUldddE_St5arrayIPcLm4EEEEviT0_T1_,"",@"SHT_CUDA_INFO"
	.sectionflags	@""
	.align	4


	//----- nvinfo : EIATTR_CUDA_API_VERSION
	.align		4
        /*0000*/ 	.byte	0x04, 0x37
        /*0002*/ 	.short	(.L_1489 - .L_1488)
.L_1488:
        /*0004*/ 	.word	0x00000082


	//----- nvinfo : EIATTR_KPARAM_INFO
	.align		4
.L_1489:
        /*0008*/ 	.byte	0x04, 0x17
        /*000a*/ 	.short	(.L_1491 - .L_1490)
.L_1490:
        /*000c*/ 	.word	0x00000000
        /*0010*/ 	.short	0x0002
        /*0012*/ 	.short	0x0008
        /*0014*/ 	.byte	0x00, 0xf0, 0x81, 0x00


	//----- nvinfo : EIATTR_KPARAM_INFO
	.align		4
.L_1491:
        /*0018*/ 	.byte	0x04, 0x17
        /*001a*/ 	.short	(.L_1493 - .L_1492)
.L_1492:
        /*001c*/ 	.word	0x00000000
        /*0020*/ 	.short	0x0001
        /*0022*/ 	.short	0x0004
        /*0024*/ 	.byte	0x00, 0xf0, 0x05, 0x00


	//----- nvinfo : EIATTR_KPARAM_INFO
	.align		4
.L_1493:
        /*0028*/ 	.byte	0x04, 0x17
        /*002a*/ 	.short	(.L_1495 - .L_1494)
.L_1494:
        /*002c*/ 	.word	0x00000000
        /*0030*/ 	.short	0x0000
        /*0032*/ 	.short	0x0000
        /*0034*/ 	.byte	0x00, 0xf0, 0x11, 0x00


	//----- nvinfo : EIATTR_SPARSE_MMA_MASK
	.align		4
.L_1495:
        /*0038*/ 	.byte	0x03, 0x50
        /*003a*/ 	.short	0x0000


	//----- nvinfo : EIATTR_MAXREG_COUNT
	.align		4
        /*003c*/ 	.byte	0x03, 0x1b
        /*003e*/ 	.short	0x00ff


	//----- nvinfo : EIATTR_MERCURY_ISA_VERSION
	.align		4
        /*0040*/ 	.byte	0x03, 0x5f
        /*0042*/ 	.short	0x0101


	//----- nvinfo : EIATTR_EXIT_INSTR_OFFSETS
	.align		4
        /*0044*/ 	.byte	0x04, 0x1c
        /*0046*/ 	.short	(.L_1497 - .L_1496)


	//   ....[0]....
.L_1496:
        /*0048*/ 	.word	0x00000680


	//   ....[1]....
        /*004c*/ 	.word	0x00001650


	//   ....[2]....
        /*0050*/ 	.word	0x000016b0


	//----- nvinfo : EIATTR_MAX_THREADS
	.align		4
.L_1497:
        /*0054*/ 	.byte	0x04, 0x05
        /*0056*/ 	.short	(.L_1499 - .L_1498)
.L_1498:
        /*0058*/ 	.word	0x00000080
        /*005c*/ 	.word	0x00000001
        /*0060*/ 	.word	0x00000001


	//----- nvinfo : EIATTR_CRS_STACK_SIZE
	.align		4
.L_1499:
        /*0064*/ 	.byte	0x04, 0x1e
        /*0066*/ 	.short	(.L_1501 - .L_1500)
.L_1500:
        /*0068*/ 	.word	0x00000000


	//----- nvinfo : EIATTR_CBANK_PARAM_SIZE
	.align		4
.L_1501:
        /*006c*/ 	.byte	0x03, 0x19
        /*006e*/ 	.short	0x0028


	//----- nvinfo : EIATTR_PARAM_CBANK
	.align		4
        /*0070*/ 	.byte	0x04, 0x0a
        /*0072*/ 	.short	(.L_1503 - .L_1502)
	.align		4
.L_1502:
        /*0074*/ 	.word	index@(.nv.constant0._ZN2at6native29vectorized_elementwise_kernelILi2EZZZNS0_44_GLOBAL__N__40a83637_7_Lerp_cu_7dd49032_312918lerp_tensor_kernelERNS_18TensorIteratorBaseEENKUlvE0_clEvENKUlvE_clEvEUldddE_St5arrayIPcLm4EEEEviT0_T1_)
        /*0078*/ 	.short	0x0210
        /*007a*/ 	.short	0x0028


	//----- nvinfo : EIATTR_SW_WAR
	.align		4
.L_1503:
        /*007c*/ 	.byte	0x04, 0x36
        /*007e*/ 	.short	(.L_1505 - .L_1504)
.L_1504:
        /*0080*/ 	.word	0x00000008
.L_1505:


//--------------------- .nv.info._ZN2at6native29vectorized_elementwise_kernelILi4EZZZNS0_44_GLOBAL__N__40a83637_7_Lerp_cu_7dd49032_312918lerp_tensor_kernelERNS_18TensorIteratorBaseEENKUlvE0_clEvENKUlvE_clEvEUldddE_St5arrayIPcLm4EEEEviT0_T1_ --------------------------
	.section	.nv.info._ZN2at6native29vectorized_elementwise_kernelILi4EZZZNS0_44_GLOBAL__N__40a83637_7_Lerp_cu_7dd49032_312918lerp_tensor_kernelERNS_18TensorIteratorBaseEENKUlvE0_clEvENKUlvE_clEvEUldddE_St5arrayIPcLm4EEEEviT0_T1_,"",@"SHT_CUDA_INFO"
	.sectionflags	@""
	.align	4


	//----- nvinfo : EIATTR_CUDA_API_VERSION
	.align		4
        /*0000*/ 	.byte	0x04, 0x37
        /*0002*/ 	.short	(.L_1507 - .L_1506)
.L_1506:
        /*0004*/ 	.word	0x00000082


	//----- nvinfo : EIATTR_KPARAM_INFO
	.align		4
.L_1507:
        /*0008*/ 	.byte	0x04, 0x17
        /*000a*/ 	.short	(.L_1509 - .L_1508)
.L_1508:
        /*000c*/ 	.word	0x00000000
        /*0010*/ 	.short	0x0002
        /*0012*/ 	.short	0x0008
        /*0014*/ 	.byte	0x00, 0xf0, 0x81, 0x00


	//----- nvinfo : EIATTR_KPARAM_INFO
	.align		4
.L_1509:
        /*0018*/ 	.byte	0x04, 0x17
        /*001a*/ 	.short	(.L_1511 - .L_1510)
.L_1510:
        /*001c*/ 	.word	0x00000000
        /*0020*/ 	.short	0x0001
        /*0022*/ 	.short	0x0004
        /*0024*/ 	.byte	0x00, 0xf0, 0x05, 0x00


	//----- nvinfo : EIATTR_KPARAM_INFO
	.align		4
.L_1511:
        /*0028*/ 	.byte	0x04, 0x17
        /*002a*/ 	.short	(.L_1513 - .L_1512)
.L_1512:
        /*002c*/ 	.word	0x00000000
        /*0030*/ 	.short	0x0000
        /*0032*/ 	.short	0x0000
        /*0034*/ 	.byte	0x00, 0xf0, 0x11, 0x00


	//----- nvinfo : EIATTR_SPARSE_MMA_MASK
	.align		4
.L_1513:
        /*0038*/ 	.byte	0x03, 0x50
        /*003a*/ 	.short	0x0000


	//----- nvinfo : EIATTR_MAXREG_COUNT
	.align		4
        /*003c*/ 	.byte	0x03, 0x1b
        /*003e*/ 	.short	0x00ff


	//----- nvinfo : EIATTR_MERCURY_ISA_VERSION
	.align		4
        /*0040*/ 	.byte	0x03, 0x5f
        /*0042*/ 	.short	0x0101


	//----- nvinfo : EIATTR_EXIT_INSTR_OFFSETS
	.align		4
        /*0044*/ 	.byte	0x04, 0x1c
        /*0046*/ 	.short	(.L_1515 - .L_1514)


	//   ....[0]....
.L_1514:
        /*0048*/ 	.word	0x00000680


	//   ....[1]....
        /*004c*/ 	.word	0x00001650


	//   ....[2]....
        /*0050*/ 	.word	0x000016b0


	//----- nvinfo : EIATTR_MAX_THREADS
	.align		4
.L_1515:
        /*0054*/ 	.byte	0x04, 0x05
        /*0056*/ 	.short	(.L_1517 - .L_1516)
.L_1516:
        /*0058*/ 	.word	0x00000080
        /*005c*/ 	.word	0x00000001
        /*0060*/ 	.word	0x00000001


	//----- nvinfo : EIATTR_CRS_STACK_SIZE
	.align		4
.L_1517:
        /*0064*/ 	.byte	0x04, 0x1e
        /*0066*/ 	.short	(.L_1519 - .L_1518)
.L_1518:
        /*0068*/ 	.word	0x00000000


	//----- nvinfo : EIATTR_CBANK_PARAM_SIZE
	.align		4
.L_1519:
        /*006c*/ 	.byte	0x03, 0x19
        /*006e*/ 	.short	0x0028


	//----- nvinfo : EIATTR_PARAM_CBANK
	.align		4
        /*0070*/ 	.byte	0x04, 0x0a
        /*0072*/ 	.short	(.L_1521 - .L_1520)
	.align		4
.L_1520:
        /*0074*/ 	.word	index@(.nv.constant0._ZN2at6native29vectorized_elementwise_kernelILi4EZZZNS0_44_GLOBAL__N__40a83637_7_Lerp_cu_7dd49032_312918lerp_tensor_kernelERNS_18TensorIteratorBaseEENKUlvE0_clEvENKUlvE_clEvEUldddE_St5arrayIPcLm4EEEEviT0_T1_)
        /*0078*/ 	.short	0x0210
        /*007a*/ 	.short	0x0028


	//----- nvinfo : EIATTR_SW_WAR
	.align		4
.L_1521:
        /*007c*/ 	.byte	0x04, 0x36
        /*007e*/ 	.short	(.L_1523 - .L_1522)
.L_1522:
        /*0080*/ 	.word	0x00000008
.L_1523:


//--------------------- .nv.info._ZN2at6native29vectorized_elementwise_kernelILi8EZZZNS0_44_GLOBAL__N__40a83637_7_Lerp_cu_7dd49032_312918lerp_tensor_kernelERNS_18TensorIteratorBaseEENKUlvE0_clEvENKUlvE_clEvEUldddE_St5arrayIPcLm4EEEEviT0_T1_ --------------------------
	.section	.nv.info._ZN2at6native29vectorized_elementwise_kernelILi8EZZZNS0_44_GLOBAL__N__40a83637_7_Lerp_cu_7dd49032_312918lerp_tensor_kernelERNS_18TensorIteratorBaseEENKUlvE0_clEvENKUlvE_clEvEUldddE_St5arrayIPcLm4EEEEviT0_T1_,"",@"SHT_CUDA_INFO"
	.sectionflags	@""
	.align	4


	//----- nvinfo : EIATTR_CUDA_API_VERSION
	.align		4
        /*0000*/ 	.byte	0x04, 0x37
        /*0002*/ 	.short	(.L_1525 - .L_1524)
.L_1524:
        /*0004*/ 	.word	0x00000082


	//----- nvinfo : EIATTR_KPARAM_INFO
	.align		4
.L_1525:
        /*0008*/ 	.byte	0x04, 0x17
        /*000a*/ 	.short	(.L_1527 - .L_1526)
.L_1526:
        /*000c*/ 	.word	0x00000000
        /*0010*/ 	.short	0x0002
        /*0012*/ 	.short	0x0008
        /*0014*/ 	.byte	0x00, 0xf0, 0x81, 0x00


	//----- nvinfo : EIATTR_KPARAM_INFO
	.align		4
.L_1527:
        /*0018*/ 	.byte	0x04, 0x17
        /*001a*/ 	.short	(.L_1529 - .L_1528)
.L_1528:
        /*001c*/ 	.word	0x00000000
        /*0020*/ 	.short	0x0001
        /*0022*/ 	.short	0x0004
        /*0024*/ 	.byte	0x00, 0xf0, 0x05, 0x00


	//----- nvinfo : EIATTR_KPARAM_INFO
	.align		4
.L_1529:
        /*0028*/ 	.byte	0x04, 0x17
        /*002a*/ 	.short	(.L_1531 - .L_1530)
.L_1530:
        /*002c*/ 	.word	0x00000000
        /*0030*/ 	.short	0x0000
        /*0032*/ 	.short	0x0000
        /*0034*/ 	.byte	0x00, 0xf0, 0x11, 0x00


	//----- nvinfo : EIATTR_SPARSE_MMA_MASK
	.align		4
.L_1531:
        /*0038*/ 	.byte	0x03, 0x50
        /*003a*/ 	.short	0x0000


	//----- nvinfo : EIATTR_MAXREG_COUNT
	.align		4
        /*003c*/ 	.byte	0x03, 0x1b
        /*003e*/ 	.short	0x00ff


	//----- nvinfo : EIATTR_MERCURY_ISA_VERSION
	.align		4
        /*0040*/ 	.byte	0x03, 0x5f
        /*0042*/ 	.short	0x0101


	//----- nvinfo : EIATTR_EXIT_INSTR_OFFSETS
	.align		4
        /*0044*/ 	.byte	0x04, 0x1c
        /*0046*/ 	.short	(.L_1533 - .L_1532)


	//   ....[0]....
.L_1532:
        /*0048*/ 	.word	0x00000680


	//   ....[1]....
        /*004c*/ 	.word	0x00001650


	//   ....[2]....
        /*0050*/ 	.word	0x000016b0


	//----- nvinfo : EIATTR_MAX_THREADS
	.align		4
.L_1533:
        /*0054*/ 	.byte	0x04, 0x05
        /*0056*/ 	.short	(.L_1535 - .L_1534)
.L_1534:
        /*0058*/ 	.word	0x00000080
        /*005c*/ 	.word	0x00000001
        /*0060*/ 	.word	0x00000001


	//----- nvinfo : EIATTR_CRS_STACK_SIZE
	.align		4
.L_1535:
        /*0064*/ 	.byte	0x04, 0x1e
        /*0066*/ 	.short	(.L_1537 - .L_1536)
.L_1536:
        /*0068*/ 	.word	0x00000000


	//----- nvinfo : EIATTR_CBANK_PARAM_SIZE
	.align		4
.L_1537:
        /*006c*/ 	.byte	0x03, 0x19
        /*006e*/ 	.short	0x0028


	//----- nvinfo : EIATTR_PARAM_CBANK
	.align		4
        /*0070*/ 	.byte	0x04, 0x0a
        /*0072*/ 	.short	(.L_1539 - .L_1538)
	.align		4
.L_1538:
        /*0074*/ 	.word	index@(.nv.constant0._ZN2at6native29vectorized_elementwise_kernelILi8EZZZNS0_44_GLOBAL__N__40a83637_7_Lerp_cu_7dd49032_312918lerp_tensor_kernelERNS_18TensorIteratorBaseEENKUlvE0_clEvENKUlvE_clEvEUldddE_St5arrayIPcLm4EEEEviT0_T1_)
        /*0078*/ 	.short	0x0210
        /*007a*/ 	.short	0x0028


	//----- nvinfo : EIATTR_SW_WAR
	.align		4
.L_1539:
        /*007c*/ 	.byte	0x04, 0x36
        /*007e*/ 	.short	(.L_1541 - .L_1540)
.L_1540:
        /*0080*/ 	.word	0x00000008
.L_1541:


//--------------------- .nv.callgraph             --------------------------
	.section	.nv.callgraph,"",@"SHT_CUDA_CALLGRAPH"
	.align	4
	.sectionentsize	8
	.align		4
        /*0000*/ 	.word	0x00000000
	.align		4
        /*0004*/ 	.word	0xffffffff
	.align		4
        /*0008*/ 	.word	index@(_ZN2at6native18elementwise_kernelILi128ELi4EZNS0_15gpu_kernel_implIZZZNS0_44_GLOBAL__N__40a83637_7_Lerp_cu_7dd49032_312918lerp_scalar_kernelERNS_18TensorIteratorBaseERKN3c106ScalarEENKUlvE0_clEvENKUlvE2_clEvEUlNS6_8BFloat16ESC_E_EEvS5_RKT_EUliE_EEviT1_)
	.align		4
        /*000c*/ 	.word	index@(__assertfail)
	.align		4
        /*0010*/ 	.word	index@(_ZN2at6native27unrolled_elementwise_kernelIZZZNS0_44_GLOBAL__N__40a83637_7_Lerp_cu_7dd49032_312918lerp_scalar_kernelERNS_18TensorIteratorBaseERKN3c106ScalarEENKUlvE0_clEvENKUlvE2_clEvEUlNS5_8BFloat16ESB_E_St5arrayIPcLm3EELi4E23TrivialOffsetCalculatorILi2EjESG_ILi1EjENS0_6memory12LoadWithCastILi2EEENSJ_13StoreWithCastILi1EEEEEviT_T0_T2_T3_T4_T5_)
	.align		4
        /*0014*/ 	.word	index@(__assertfail)
	.align		4
        /*0018*/ 	.word	index@(_ZN2at6native18elementwise_kernelILi128ELi4EZNS0_15gpu_kernel_implIZZZNS0_44_GLOBAL__N__40a83637_7_Lerp_cu_7dd49032_312918lerp_scalar_kernelERNS_18TensorIteratorBaseERKN3c106ScalarEENKUlvE0_clEvENKUlvE1_clEvEUlNS6_4HalfESC_E_EEvS5_RKT_EUliE_EEviT1_)
	.align		4
        /*001c*/ 	.word	index@(__assertfail)
	.align		4
        /*0020*/ 	.word	index@(_ZN2at6native27unrolled_elementwise_kernelIZZZNS0_44_GLOBAL__N__40a83637_7_Lerp_cu_7dd49032_312918lerp_scalar_kernelERNS_18TensorIteratorBaseERKN3c106ScalarEENKUlvE0_clEvENKUlvE1_clEvEUlNS5_4HalfESB_E_St5arrayIPcLm3EELi4E23TrivialOffsetCalculatorILi2EjESG_ILi1EjENS0_6memory12LoadWithCastILi2EEENSJ_13StoreWithCastILi1EEEEEviT_T0_T2_T3_T4_T5_)
	.align		4
        /*0024*/ 	.word	index@(__assertfail)
	.align		4
        /*0028*/ 	.word	index@(_ZN2at6native18elementwise_kernelILi128ELi4EZNS0_15gpu_kernel_implIZZZNS0_44_GLOBAL__N__40a83637_7_Lerp_cu_7dd49032_312918lerp_scalar_kernelERNS_18TensorIteratorBaseERKN3c106ScalarEENKUlvE0_clEvENKUlvE0_clEvEUlffE_EEvS5_RKT_EUliE_EEviT1_)
	.align		4
        /*002c*/ 	.word	index@(__assertfail)
	.align		4
        /*0030*/ 	.word	index@(_ZN2at6native27unrolled_elementwise_kernelIZZZNS0_44_GLOBAL__N__40a83637_7_Lerp_cu_7dd49032_312918lerp_scalar_kernelERNS_18TensorIteratorBaseERKN3c106ScalarEENKUlvE0_clEvENKUlvE0_clEvEUlffE_St5arrayIPcLm3EELi4E23TrivialOffsetCalculatorILi2EjESF_ILi1EjENS0_6memory12LoadWithCastILi2EEENSI_13StoreWithCastILi1EEEEEviT_T0_T2_T3_T4_T5_)
	.align		4
        /*0034*/ 	.word	index@(__assertfail)
	.align		4
        /*0038*/ 	.word	index@(_ZN2at6native18elementwise_kernelILi128ELi4EZNS0_15gpu_kernel_implIZZZNS0_44_GLOBAL__N__40a83637_7_Lerp_cu_7dd49032_312918lerp_scalar_kernelERNS_18TensorIteratorBaseERKN3c106ScalarEENKUlvE0_clEvENKUlvE_clEvEUlddE_EEvS5_RKT_EUliE_EEviT1_)
	.align		4
        /*003c*/ 	.word	index@(__assertfail)
	.align		4
        /*0040*/ 	.word	index@(_ZN2at6native27unrolled_elementwise_kernelIZZZNS0_44_GLOBAL__N__40a83637_7_Lerp_cu_7dd49032_312918lerp_scalar_kernelERNS_18TensorIteratorBaseERKN3c106ScalarEENKUlvE0_clEvENKUlvE_clEvEUlddE_St5arrayIPcLm3EELi4E23TrivialOffsetCalculatorILi2EjESF_ILi1EjENS0_6memory12LoadWithCastILi2EEENSI_13StoreWithCastILi1EEEEEviT_T0_T2_T3_T4_T5_)
	.align		4
        /*0044*/ 	.word	index@(__assertfail)
	.align		4
        /*0048*/ 	.word	index@(_ZN2at6native18elementwise_kernelILi128ELi4EZNS0_15gpu_kernel_implIZZZNS0_44_GLOBAL__N__40a83637_7_Lerp_cu_7dd49032_312918lerp_tensor_kernelERNS_18TensorIteratorBaseEENKUlvE0_clEvENKUlvE2_clEvEUlN3c108BFloat16ES9_S9_E_EEvS5_RKT_EUliE_EEviT1_)
	.align		4
        /*004c*/ 	.word	index@(__assertfail)
	.align		4
        /*0050*/ 	.word	index@(_ZN2at6native27unrolled_elementwise_kernelIZZZNS0_44_GLOBAL__N__40a83637_7_Lerp_cu_7dd49032_312918lerp_tensor_kernelERNS_18TensorIteratorBaseEENKUlvE0_clEvENKUlvE2_clEvEUlN3c108BFloat16ES8_S8_E_St5arrayIPcLm4EELi4E23TrivialOffsetCalculatorILi3EjESD_ILi1EjENS0_6memory12LoadWithCastILi3EEENSG_13StoreWithCastILi1EEEEEviT_T0_T2_T3_T4_T5_)
	.align		4
        /*0054*/ 	.word	index@(__assertfail)
	.align		4
        /*0058*/ 	.word	index@(_ZN2at6native18elementwise_kernelILi128ELi4EZNS0_15gpu_kernel_implIZZZNS0_44_GLOBAL__N__40a83637_7_Lerp_cu_7dd49032_312918lerp_tensor_kernelERNS_18TensorIteratorBaseEENKUlvE0_clEvENKUlvE1_clEvEUlN3c104HalfES9_S9_E_EEvS5_RKT_EUliE_EEviT1_)
	.align		4
        /*005c*/ 	.word	index@(__assertfail)
	.align		4
        /*0060*/ 	.word	index@(_ZN2at6native27unrolled_elementwise_kernelIZZZNS0_44_GLOBAL__N__40a83637_7_Lerp_cu_7dd49032_312918lerp_tensor_kernelERNS_18TensorIteratorBaseEENKUlvE0_clEvENKUlvE1_clEvEUlN3c104HalfES8_S8_E_St5arrayIPcLm4EELi4E23TrivialOffsetCalculatorILi3EjESD_ILi1EjENS0_6memory12LoadWithCastILi3EEENSG_13StoreWithCastILi1EEEEEviT_T0_T2_T3_T4_T5_)
	.align		4
        /*0064*/ 	.word	index@(__assertfail)
	.align		4
        /*0068*/ 	.word	index@(_ZN2at6native18elementwise_kernelILi128ELi4EZNS0_15gpu_kernel_implIZZZNS0_44_GLOBAL__N__40a83637_7_Lerp_cu_7dd49032_312918lerp_tensor_kernelERNS_18TensorIteratorBaseEENKUlvE0_clEvENKUlvE0_clEvEUlfffE_EEvS5_RKT_EUliE_EEviT1_)
	.align		4
        /*006c*/ 	.word	index@(__assertfail)
	.align		4
        /*0070*/ 	.word	index@(_ZN2at6native27unrolled_elementwise_kernelIZZZNS0_44_GLOBAL__N__40a83637_7_Lerp_cu_7dd49032_312918lerp_tensor_kernelERNS_18TensorIteratorBaseEENKUlvE0_clEvENKUlvE0_clEvEUlfffE_St5arrayIPcLm4EELi4E23TrivialOffsetCalculatorILi3EjESB_ILi1EjENS0_6memory12LoadWithCastILi3EEENSE_13StoreWithCastILi1EEEEEviT_T0_T2_T3_T4_T5_)
	.align		4
        /*0074*/ 	.word	index@(__assertfail)
	.align		4
        /*0078*/ 	.word	index@(_ZN2at6native18elementwise_kernelILi128ELi4EZNS0_15gpu_kernel_implIZZZNS0_44_GLOBAL__N__40a83637_7_Lerp_cu_7dd49032_312918lerp_tensor_kernelERNS_18TensorIteratorBaseEENKUlvE0_clEvENKUlvE_clEvEUldddE_EEvS5_RKT_EUliE_EEviT1_)
	.align		4
        /*007c*/ 	.word	index@(__assertfail)
	.align		4
        /*0080*/ 	.word	index@(_ZN2at6native27unrolled_elementwise_kernelIZZZNS0_44_GLOBAL__N__40a83637_7_Lerp_cu_7dd49032_312918lerp_tensor_kernelERNS_18TensorIteratorBaseEENKUlvE0_clEvENKUlvE_clEvEUldddE_St5arrayIPcLm4EELi4E23TrivialOffsetCalculatorILi3EjESB_ILi1EjENS0_6memory12LoadWithCastILi3EEENSE_13StoreWithCastILi1EEEEEviT_T0_T2_T3_T4_T5_)
	.align		4
        /*0084*/ 	.word	index@(__assertfail)
	.align		4
        /*0088*/ 	.word	0x00000000
	.align		4
        /*008c*/ 	.word	0xfffffffe
	.align		4
        /*0090*/ 	.word	0x00000000
	.align		4
        /*0094*/ 	.word	0xfffffffd
	.align		4
        /*0098*/ 	.word	0x00000000
	.align		4
        /*009c*/ 	.word	0xfffffffc


//--------------------- .nv.constant4             --------------------------
	.section	.nv.constant4,"a",@progbits
	.align	8
	.align		8
.nv.constant4:
        /*0000*/ 	.dword	__assertfail
	.align		8
        /*0008*/ 	.dword	__unnamed_1
	.align		8
        /*0010*/ 	.dword	__unnamed_2
	.align		8
        /*0018*/ 	.dword	__unnamed_3
	.align		8
        /*0020*/ 	.dword	__unnamed_4
	.align		8
        /*0028*/ 	.dword	__unnamed_5
	.align		8
        /*0030*/ 	.dword	__unnamed_6
	.align		8
        /*0038*/ 	.dword	__unnamed_7
	.align		8
        /*0040*/ 	.dword	__unnamed_8
	.align		8
        /*0048*/ 	.dword	_ZN42_INTERNAL_40a83637_7_Lerp_cu_7dd49032_31294cuda3std3__45__cpo5beginE
	.align		8
        /*0050*/ 	.dword	_ZN42_INTERNAL_40a83637_7_Lerp_cu_7dd49032_31294cuda3std3__45__cpo3endE
	.align		8
        /*0058*/ 	.dword	_ZN42_INTERNAL_40a83637_7_Lerp_cu_7dd49032_31294cuda3std3__45__cpo6cbeginE
	.align		8
        /*0060*/ 	.dword	_ZN42_INTERNAL_40a83637_7_Lerp_cu_7dd49032_31294cuda3std3__45__cpo4cendE
	.align		8
        /*0068*/ 	.dword	_ZN42_INTERNAL_40a83637_7_Lerp_cu_7dd49032_31294cuda3std3__45__cpo6rbeginE
	.align		8
        /*0070*/ 	.dword	_ZN42_INTERNAL_40a83637_7_Lerp_cu_7dd49032_31294cuda3std3__45__cpo4rendE
	.align		8
        /*0078*/ 	.dword	_ZN42_INTERNAL_40a83637_7_Lerp_cu_7dd49032_31294cuda3std3__45__cpo7crbeginE
	.align		8
        /*0080*/ 	.dword	_ZN42_INTERNAL_40a83637_7_Lerp_cu_7dd49032_31294cuda3std3__45__cpo5crendE
	.align		8
        /*0088*/ 	.dword	_ZN42_INTERNAL_40a83637_7_Lerp_cu_7dd49032_31294cuda3std3__444_GLOBAL__N__40a83637_7_Lerp_cu_7dd49032_31296ignoreE
	.align		8
        /*0090*/ 	.dword	_ZN42_INTERNAL_40a83637_7_Lerp_cu_7dd49032_31294cuda3std3__419piecewise_constructE
	.align		8
        /*0098*/ 	.dword	_ZN42_INTERNAL_40a83637_7_Lerp_cu_7dd49032_31294cuda3std3__48in_placeE
	.align		8
        /*00a0*/ 	.dword	_ZN42_INTERNAL_40a83637_7_Lerp_cu_7dd49032_31294cuda3std3__420unreachable_sentinelE
	.align		8
        /*00a8*/ 	.dword	_ZN42_INTERNAL_40a83637_7_Lerp_cu_7dd49032_31294cuda3std6ranges3__45__cpo4swapE
	.align		8
        /*00b0*/ 	.dword	_ZN42_INTERNAL_40a83637_7_Lerp_cu_7dd49032_31294cuda3std6ranges3__45__cpo9iter_moveE
	.align		8
        /*00b8*/ 	.dword	_ZN42_INTERNAL_40a83637_7_Lerp_cu_7dd49032_31294cuda3std6ranges3__45__cpo5beginE
	.align		8
        /*00c0*/ 	.dword	_ZN42_INTERNAL_40a83637_7_Lerp_cu_7dd49032_31294cuda3std6ranges3__45__cpo3endE
	.align		8
        /*00c8*/ 	.dword	_ZN42_INTERNAL_40a83637_7_Lerp_cu_7dd49032_31294cuda3std6ranges3__45__cpo6cbeginE
	.align		8
        /*00d0*/ 	.dword	_ZN42_INTERNAL_40a83637_7_Lerp_cu_7dd49032_31294cuda3std6ranges3__45__cpo4cendE
	.align		8
        /*00d8*/ 	.dword	_ZN42_INTERNAL_40a83637_7_Lerp_cu_7dd49032_31294cuda3std6ranges3__45__cpo7advanceE
	.align		8
        /*00e0*/ 	.dword	_ZN42_INTERNAL_40a83637_7_Lerp_cu_7dd49032_31294cuda3std6ranges3__45__cpo9iter_swapE
	.align		8
        /*00e8*/ 	.dword	_ZN42_INTERNAL_40a83637_7_Lerp_cu_7dd49032_31294cuda3std6ranges3__45__cpo4nextE
	.align		8
        /*00f0*/ 	.dword	_ZN42_INTERNAL_40a83637_7_Lerp_cu_7dd49032_31294cuda3std6ranges3__45__cpo4prevE
	.align		8
        /*00f8*/ 	.dword	_ZN42_INTERNAL_40a83637_7_Lerp_cu_7dd49032_31294cuda3std6ranges3__45__cpo4dataE
	.align		8
        /*0100*/ 	.dword	_ZN42_INTERNAL_40a83637_7_Lerp_cu_7dd49032_31294cuda3std6ranges3__45__cpo5cdataE
	.align		8
        /*0108*/ 	.dword	_ZN42_INTERNAL_40a83637_7_Lerp_cu_7dd49032_31294cuda3std6ranges3__45__cpo4sizeE
	.align		8
        /*0110*/ 	.dword	_ZN42_INTERNAL_40a83637_7_Lerp_cu_7dd49032_31294cuda3std6ranges3__45__cpo5ssizeE
	.align		8
        /*0118*/ 	.dword	_ZN42_INTERNAL_40a83637_7_Lerp_cu_7dd49032_31294cuda3std6ranges3__45__cpo8distanceE
	.align		8
        /*0120*/ 	.dword	_ZN42_INTERNAL_40a83637_7_Lerp_cu_7dd49032_31296thrust23THRUST_300001_SM_900_NS6system6detail10sequential3seqE
	.align		8
        /*0128*/ 	.dword	$str$5
	.align		8
        /*0130*/ 	.dword	$str$6


//--------------------- .text._ZN2at6native18elementwise_kernelILi128ELi4EZNS0_15gpu_kernel_implIZZZNS0_44_GLOBAL__N__40a83637_7_Lerp_cu_7dd49032_312918lerp_scalar_kernelERNS_18TensorIteratorBaseERKN3c106ScalarEENKUlvE0_clEvENKUlvE2_clEvEUlNS6_8BFloat16ESC_E_EEvS5_RKT_EUliE_EEviT1_ --------------------------
	.section	.text._ZN2at6native18elementwise_kernelILi128ELi4EZNS0_15gpu_kernel_implIZZZNS0_44_GLOBAL__N__40a83637_7_Lerp_cu_7dd49032_312918lerp_scalar_kernelERNS_18TensorIteratorBaseERKN3c106ScalarEENKUlvE0_clEvENKUlvE2_clEvEUlNS6_8BFloat16ESC_E_EEvS5_RKT_EUliE_EEviT1_,"ax",@progbits
	.align	128
        .global         _ZN2at6native18elementwise_kernelILi128ELi4EZNS0_15gpu_kernel_implIZZZNS0_44_GLOBAL__N__40a83637_7_Lerp_cu_7dd49032_312918lerp_scalar_kernelERNS_18TensorIteratorBaseERKN3c106ScalarEENKUlvE0_clEvENKUlvE2_clEvEUlNS6_8BFloat16ESC_E_EEvS5_RKT_EUliE_EEviT1_
        .type           _ZN2at6native18elementwise_kernelILi128ELi4EZNS0_15gpu_kernel_implIZZZNS0_44_GLOBAL__N__40a83637_7_Lerp_cu_7dd49032_312918lerp_scalar_kernelERNS_18TensorIteratorBaseERKN3c106ScalarEENKUlvE0_clEvENKUlvE2_clEvEUlNS6_8BFloat16ESC_E_EEvS5_RKT_EUliE_EEviT1_,@function
        .size           _ZN2at6native18elementwise_kernelILi128ELi4EZNS0_15gpu_kernel_implIZZZNS0_44_GLOBAL__N__40a83637_7_Lerp_cu_7dd49032_312918lerp_scalar_kernelERNS_18TensorIteratorBaseERKN3c106ScalarEENKUlvE0_clEvENKUlvE2_clEvEUlNS6_8BFloat16ESC_E_EEvS5_RKT_EUliE_EEviT1_,(.L_x_7962 - _ZN2at6native18elementwise_kernelILi128ELi4EZNS0_15gpu_kernel_implIZZZNS0_44_GLOBAL__N__40a83637_7_Lerp_cu_7dd49032_312918lerp_scalar_kernelERNS_18TensorIteratorBaseERKN3c106ScalarEENKUlvE0_clEvENKUlvE2_clEvEUlNS6_8BFloat16ESC_E_EEvS5_RKT_EUliE_EEviT1_)
        .other          _ZN2at6native18elementwise_kernelILi128ELi4EZNS0_15gpu_kernel_implIZZZNS0_44_GLOBAL__N__40a83637_7_Lerp_cu_7dd49032_312918lerp_scalar_kernelERNS_18TensorIteratorBaseERKN3c106ScalarEENKUlvE0_clEvENKUlvE2_clEvEUlNS6_8BFloat16ESC_E_EEvS5_RKT_EUliE_EEviT1_,@"STO_CUDA_ENTRY STV_DEFAULT"
_ZN2at6native18elementwise_kernelILi128ELi4EZNS0_15gpu_kernel_implIZZZNS0_44_GLOBAL__N__40a83637_7_Lerp_cu_7dd49032_312918lerp_scalar_kernelERNS_18TensorIteratorBaseERKN3c106ScalarEENKUlvE0_clEvENKUlvE2_clEvEUlNS6_8BFloat16ESC_E_EEvS5_RKT_EUliE_EEviT1_:
.text._ZN2at6native18elementwise_kernelILi128ELi4EZNS0_15gpu_kernel_implIZZZNS0_44_GLOBAL__N__40a83637_7_Lerp_cu_7dd49032_312918lerp_scalar_kernelERNS_18TensorIteratorBaseERKN3c106ScalarEENKUlvE0_clEvENKUlvE2_clEvEUlNS6_8BFloat16ESC_E_EEvS5_RKT_EUliE_EEviT1_:
[----:B------:R-:W0:Y:S01]  /*0000*/  LDC R1, c[0x0][0x28] ;  /* 0x00000a00ff017b82 */ /* 0x000e220000000800 */
[----:B------:R-:W1:Y:S01]  /*0010*/  S2R R18, SR_CTAID.X ;  /* 0x0000000000127919 */ /* 0x000e620000002500 */
[----:B------:R-:W-:Y:S01]  /*0020*/  ULDC UR4, c[0x0][0x210] ;  /* 0x0000840000047ab9 */ /* 0x000fe20000000800 */
[----:B------:R-:W-:Y:S01]  /*0030*/  ULDC.64 UR36, c[0x0][0x208] ;  /* 0x0000820000247ab9 */ /* 0x000fe20000000a00 */
[----:B------:R-:W-:Y:S01]  /*0040*/  BSSY B6, `(.L_x_0) ;  /* 0x0000473000067945 */ /* 0x000fe20003800000 */
[----:B------:R-:W1:Y:S02]  /*0050*/  S2R R23, SR_TID.X ;  /* 0x0000000000177919 */ /* 0x000e640000002100 */
[----:B-1----:R-:W-:-:S05]  /*0060*/  IMAD R19, R18, 0x200, R23 ;  /* 0x0000020012137824 */ /* 0x002fca00078e0217 */
[----:B------:R-:W-:-:S13]  /*0070*/  ISETP.GE.AND P0, PT, R19, UR4, PT ;  /* 0x0000000413007c0c */ /* 0x000fda000bf06270 */
[----:B0-----:R-:W-:Y:S05]  /*0080*/  @P0 BRA `(.L_x_1) ;  /* 0x0000004400b80947 */ /* 0x001fea0003800000 */
[----:B------:R-:W0:Y:S01]  /*0090*/  LDC R6, c[0x0][0x218] ;  /* 0x00008600ff067b82 */ /* 0x000e220000000800 */
[----:B------:R-:W-:Y:S02]  /*00a0*/  IMAD.MOV.U32 R22, RZ, RZ, RZ ;  /* 0x000000ffff167224 */ /* 0x000fe400078e00ff */
[----:B------:R-:W-:Y:S02]  /*00b0*/  IMAD.MOV.U32 R0, RZ, RZ, RZ ;  /* 0x000000ffff007224 */ /* 0x000fe400078e00ff */
[----:B------:R-:W-:Y:S01]  /*00c0*/  IMAD.MOV.U32 R16, RZ, RZ, RZ ;  /* 0x000000ffff107224 */ /* 0x000fe200078e00ff */
[----:B0-----:R-:W-:-:S13]  /*00d0*/  ISETP.NE.AND P0, PT, R6, RZ, PT ;  /* 0x000000ff0600720c */ /* 0x001fda0003f05270 */
[----:B------:R-:W-:Y:S05]  /*00e0*/  @!P0 BRA `(.L_x_2) ;  /* 0x0000001400788947 */ /* 0x000fea0003800000 */
[----:B------:R-:W-:Y:S01]  /*00f0*/  IMAD.MOV.U32 R2, RZ, RZ, RZ ;  /* 0x000000ffff027224 */ /* 0x000fe200078e00ff */
[----:B------:R-:W-:Y:S01]  /*0100*/  ULDC.64 UR4, c[0x0][0x220] ;  /* 0x0000880000047ab9 */ /* 0x000fe20000000a00 */
[----:B------:R-:W-:Y:S01]  /*0110*/  IMAD.MOV.U32 R3, RZ, RZ, R19 ;  /* 0x000000ffff037224 */ /* 0x000fe200078e0013 */
[----:B------:R-:W-:Y:S01]  /*0120*/  ISETP.NE.AND P0, PT, R6, 0x1, PT ;  /* 0x000000010600780c */ /* 0x000fe20003f05270 */
[----:B------:R-:W-:Y:S01]  /*0130*/  ULDC UR6, c[0x0][0x350] ;  /* 0x0000d40000067ab9 */ /* 0x000fe20000000800 */
[----:B------:R-:W-:Y:S01]  /*0140*/  IMAD.HI.U32 R4, R19, UR4, R2 ;  /* 0x0000000413047c27 */ /* 0x000fe2000f8e0002 */
[----:B------:R-:W-:-:S04]  /*0150*/  ULDC UR4, c[0x0][0x21c] ;  /* 0x0000870000047ab9 */ /* 0x000fc80000000800 */
[----:B------:R-:W-:-:S05]  /*0160*/  SHF.R.U32.HI R5, RZ, UR5, R4 ;  /* 0x00000005ff057c19 */ /* 0x000fca0008011604 */
[----:B------:R-:W-:-:S04]  /*0170*/  IMAD.MOV R0, RZ, RZ, -R5 ;  /* 0x000000ffff007224 */ /* 0x000fc800078e0a05 */
[----:B------:R-:W-:Y:S01]  /*0180*/  IMAD R19, R0, UR4, R19 ;  /* 0x0000000400137c24 */ /* 0x000fe2000f8e0213 */
[----:B------:R-:W-:-:S03]  /*0190*/  ULDC.64 UR4, c[0x0][0x348] ;  /* 0x0000d20000047ab9 */ /* 0x000fc60000000a00 */
[C---:B------:R-:W-:Y:S02]  /*01a0*/  IMAD R16, R19.reuse, UR4, RZ ;  /* 0x0000000413107c24 */ /* 0x040fe4000f8e02ff */
[C---:B------:R-:W-:Y:S02]  /*01b0*/  IMAD R0, R19.reuse, UR5, RZ ;  /* 0x0000000513007c24 */ /* 0x040fe4000f8e02ff */
[----:B------:R-:W-:Y:S01]  /*01c0*/  IMAD R22, R19, UR6, RZ ;  /* 0x0000000613167c24 */ /* 0x000fe2000f8e02ff */
[----:B------:R-:W-:Y:S06]  /*01d0*/  @!P0 BRA `(.L_x_2) ;  /* 0x00000014003c8947 */ /* 0x000fec0003800000 */
[----:B------:R-:W-:Y:S01]  /*01e0*/  IMAD.MOV.U32 R4, RZ, RZ, RZ ;  /* 0x000000ffff047224 */ /* 0x000fe200078e00ff */
[----:B------:R-:W-:Y:S01]  /*01f0*/  ULDC.64 UR8, c[0x0][0x228] ;  /* 0x00008a0000087ab9 */ /* 0x000fe20000000a00 */
[----:B------:R-:W-:Y:S01]  /*0200*/  ULDC UR4, c[0x0][0x230] ;  /* 0x00008c0000047ab9 */ /* 0x000fe20000000800 */
[----:B------:R-:W-:Y:S01]  /*0210*/  ISETP.NE.AND P0, PT, R6, 0x2, PT ;  /* 0x000000020600780c */ /* 0x000fe20003f05270 */
[----:B------:R-:W-:-:S05]  /*0220*/  IMAD.HI.U32 R2, R5, UR9, R4 ;  /* 0x0000000905027c27 */ /* 0x000fca000f8e0004 */
[----:B------:R-:W-:Y:S01]  /*0230*/  SHF.R.U32.HI R3, RZ, UR4, R2 ;  /* 0x00000004ff037c19 */ /* 0x000fe20008011602 */
[----:B------:R-:W-:-:S04]  /*0240*/  ULDC UR4, c[0x0][0x354] ;  /* 0x0000d50000047ab9 */ /* 0x000fc80000000800 */
[----:B------:R-:W-:-:S04]  /*0250*/  IMAD.MOV R4, RZ, RZ, -R3 ;  /* 0x000000ffff047224 */ /* 0x000fc800078e0a03 */
[----:B------:R-:W-:Y:S01]  /*0260*/  IMAD R5, R4, UR8, R5 ;  /* 0x0000000804057c24 */ /* 0x000fe2000f8e0205 */
[----:B------:R-:W-:-:S03]  /*0270*/  ULDC.64 UR8, c[0x0][0x358] ;  /* 0x0000d60000087ab9 */ /* 0x000fc60000000a00 */
[C---:B------:R-:W-:Y:S02]  /*0280*/  IMAD R22, R5.reuse, UR9, RZ ;  /* 0x0000000905167c24 */ /* 0x040fe4000f8e02ff */
[C---:B------:R-:W-:Y:S02]  /*0290*/  IMAD R16, R5.reuse, UR4, R16 ;  /* 0x0000000405107c24 */ /* 0x040fe4000f8e0210 */
[----:B------:R-:W-:Y:S02]  /*02a0*/  IMAD R0, R5, UR8, R0 ;  /* 0x0000000805007c24 */ /* 0x000fe4000f8e0200 */
[----:B------:R-:W-:Y:S01]  /*02b0*/  IMAD R22, R19, UR6, R22 ;  /* 0x0000000613167c24 */ /* 0x000fe2000f8e0216 */
[----:B------:R-:W-:Y:S06]  /*02c0*/  @!P0 BRA `(.L_x_2) ;  /* 0x0000001400008947 */ /* 0x000fec0003800000 */
[----:B------:R-:W-:Y:S01]  /*02d0*/  IMAD.MOV.U32 R2, RZ, RZ, RZ ;  /* 0x000000ffff027224 */ /* 0x000fe200078e00ff */
[----:B------:R-:W-:Y:S01]  /*02e0*/  ULDC.64 UR4, c[0x0][0x238] ;  /* 0x00008e0000047ab9 */ /* 0x000fe20000000a00 */
        /* <DEDUP_REMOVED lines=8> */
[C---:B------:R-:W-:Y:S02]  /*0370*/  IMAD R16, R3.reuse, UR4, R16 ;  /* 0x0000000403107c24 */ /* 0x040fe4000f8e0210 */
[C---:B------:R-:W-:Y:S02]  /*0380*/  IMAD R0, R3.reuse, UR5, R0 ;  /* 0x0000000503007c24 */ /* 0x040fe4000f8e0200 */
[----:B------:R-:W-:Y:S01]  /*0390*/  IMAD R22, R3, UR6, R22 ;  /* 0x0000000603167c24 */ /* 0x000fe2000f8e0216 */
        /* <DEDUP_REMOVED lines=297> */
[----:B------:R-:W-:Y:S02]  /*1630*/  ULDC UR6, c[0x0][0x470] ;  /* 0x00011c0000067ab9 */ /* 0x000fe40000000800 */
        /* <DEDUP_REMOVED lines=8> */
[----:B------:R-:W-:-:S07]  /*16c0*/  IMAD R22, R3, UR6, R22 ;  /* 0x0000000603167c24 */ /* 0x000fce000f8e0216 */
.L_x_2:
[----:B------:R-:W0:Y:S01]  /*16d0*/  LDC.U8 R5, c[0x0][0x4a1] ;  /* 0x00012840ff057b82 */ /* 0x000e220000000000 */
[----:B------:R-:W-:Y:S01]  /*16e0*/  ULDC.64 UR4, c[0x0][0x478] ;  /* 0x00011e0000047ab9 */ /* 0x000fe20000000a00 */
[----:B------:R-:W-:Y:S01]  /*16f0*/  ULDC.64 UR6, c[0x0][0x480] ;  /* 0x0001200000067ab9 */ /* 0x000fe20000000a00 */
[----:B------:R-:W-:Y:S02]  /*1700*/  IADD3 R16, P1, R16, UR4, RZ ;  /* 0x0000000410107c10 */ /* 0x000fe4000ff3e0ff */
[----:B------:R-:W-:-:S03]  /*1710*/  IADD3 R2, P2, R0, UR6, RZ ;  /* 0x0000000600027c10 */ /* 0x000fc6000ff5e0ff */
[----:B------:R-:W-:Y:S02]  /*1720*/  IMAD.X R17, RZ, RZ, UR5, P1 ;  /* 0x00000005ff117e24 */ /* 0x000fe400088e06ff */
[----:B------:R-:W-:Y:S01]  /*1730*/  IMAD.X R3, RZ, RZ, UR7, P2 ;  /* 0x00000007ff037e24 */ /* 0x000fe200090e06ff */
[----:B0-----:R-:W-:-:S04]  /*1740*/  PRMT R4, R5, 0x9910, RZ ;  /* 0x0000991005047816 */ /* 0x001fc800000000ff */
[----:B------:R-:W-:-:S13]  /*1750*/  ISETP.GT.AND P0, PT, R4, 0x9, PT ;  /* 0x000000090400780c */ /* 0x000fda0003f04270 */
[----:B------:R-:W-:Y:S05]  /*1760*/  @P0 BRA `(.L_x_3) ;  /* 0x0000000400300947 */ /* 0x000fea0003800000 */
[----:B------:R-:W-:-:S13]  /*1770*/  ISETP.GT.AND P0, PT, R4, 0x4, PT ;  /* 0x000000040400780c */ /* 0x000fda0003f04270 */
[----:B------:R-:W-:Y:S05]  /*1780*/  @P0 BRA `(.L_x_4) ;  /* 0x0000000000940947 */ /* 0x000fea0003800000 */
[----:B------:R-:W-:-:S13]  /*1790*/  ISETP.GT.AND P0, PT, R4, 0x1, PT ;  /* 0x000000010400780c */ /* 0x000fda0003f04270 */
[----:B------:R-:W-:Y:S05]  /*17a0*/  @P0 BRA `(.L_x_5) ;  /* 0x0000000000380947 */ /* 0x000fea0003800000 */
[----:B------:R-:W-:-:S13]  /*17b0*/  ISETP.NE.AND P0, PT, R5, RZ, PT ;  /* 0x000000ff0500720c */ /* 0x000fda0003f05270 */
[----:B------:R-:W-:Y:S05]  /*17c0*/  @!P0 BRA `(.L_x_6) ;  /* 0x00000000001c8947 */ /* 0x000fea0003800000 */
[----:B------:R-:W-:-:S13]  /*17d0*/  ISETP.NE.AND P0, PT, R4, 0x1, PT ;  /* 0x000000010400780c */ /* 0x000fda0003f05270 */
[----:B------:R-:W-:Y:S05]  /*17e0*/  @P0 BRA `(.L_x_7) ;  /* 0x0000000c00840947 */ /* 0x000fea0003800000 */
[----:B------:R-:W2:Y:S02]  /*17f0*/  LDG.E.S8 R2, desc[UR36][R2.64] ;  /* 0x0000002402027981 */ /* 0x000ea4000c1e1300 */
[----:B--2---:R-:W0:Y:S02]  /*1800*/  I2F.S16 R0, R2 ;  /* 0x0000000200007306 */ /* 0x004e240000101400 */
[----:B0-----:R-:W-:-:S04]  /*1810*/  F2FP.BF16.F32.PACK_AB R0, RZ, R0 ;  /* 0x00000000ff00723e */ /* 0x001fc800000010ff */
[----:B------:R-:W-:Y:S01]  /*1820*/  PRMT R19, R0, 0x7610, R19 ;  /* 0x0000761000137816 */ /* 0x000fe20000000013 */
[----:B------:R-:W-:Y:S06]  /*1830*/  BRA `(.L_x_8) ;  /* 0x0000000c00dc7947 */ /* 0x000fec0003800000 */
.L_x_6:
[----:B------:R-:W2:Y:S02]  /*1840*/  LDG.E.U8 R2, desc[UR36][R2.64] ;  /* 0x0000002402027981 */ /* 0x000ea4000c1e1100 */
[----:B--2---:R-:W-:-:S04]  /*1850*/  I2FP.F32.U32 R0, R2 ;  /* 0x0000000200007245 */ /* 0x004fc80000201000 */
[----:B------:R-:W-:-:S04]  /*1860*/  F2FP.BF16.F32.PACK_AB R0, RZ, R0 ;  /* 0x00000000ff00723e */ /* 0x000fc800000010ff */
[----:B------:R-:W-:Y:S01]  /*1870*/  PRMT R19, R0, 0x7610, R19 ;  /* 0x0000761000137816 */ /* 0x000fe20000000013 */
[----:B------:R-:W-:Y:S06]  /*1880*/  BRA `(.L_x_8) ;  /* 0x0000000c00c87947 */ /* 0x000fec0003800000 */
.L_x_5:
[----:B------:R-:W-:-:S13]  /*1890*/  ISETP.NE.AND P0, PT, R4, 0x2, PT ;  /* 0x000000020400780c */ /* 0x000fda0003f05270 */
[----:B------:R-:W-:Y:S05]  /*18a0*/  @!P0 BRA `(.L_x_9) ;  /* 0x0000000000388947 */ /* 0x000fea0003800000 */
[----:B------:R-:W-:-:S13]  /*18b0*/  ISETP.NE.AND P0, PT, R4, 0x3, PT ;  /* 0x000000030400780c */ /* 0x000fda0003f05270 */
[----:B------:R-:W-:Y:S05]  /*18c0*/  @!P0 BRA `(.L_x_10) ;  /* 0x00000000001c8947 */ /* 0x000fea0003800000 */
[----:B------:R-:W-:-:S13]  /*18d0*/  ISETP.NE.AND P0, PT, R4, 0x4, PT ;  /* 0x000000040400780c */ /* 0x000fda0003f05270 */
[----:B------:R-:W-:Y:S05]  /*18e0*/  @P0 BRA `(.L_x_7) ;  /* 0x0000000c00440947 */ /* 0x000fea0003800000 */
[----:B------:R-:W2:Y:S02]  /*18f0*/  LDG.E.64 R2, desc[UR36][R2.64] ;  /* 0x0000002402027981 */ /* 0x000ea4000c1e1b00 */
[----:B--2---:R-:W0:Y:S02]  /*1900*/  I2F.S64 R0, R2 ;  /* 0x0000000200007312 */ /* 0x004e240000301400 */
[----:B0-----:R-:W-:-:S04]  /*1910*/  F2FP.BF16.F32.PACK_AB R0, RZ, R0 ;  /* 0x00000000ff00723e */ /* 0x001fc800000010ff */
[----:B------:R-:W-:Y:S01]  /*1920*/  PRMT R19, R0, 0x7610, R19 ;  /* 0x0000761000137816 */ /* 0x000fe20000000013 */
[----:B------:R-:W-:Y:S06]  /*1930*/  BRA `(.L_x_8) ;  /* 0x0000000c009c7947 */ /* 0x000fec0003800000 */
.L_x_10:
[----:B------:R-:W2:Y:S02]  /*1940*/  LDG.E R2, desc[UR36][R2.64] ;  /* 0x0000002402027981 */ /* 0x000ea4000c1e1900 */
[----:B--2---:R-:W-:-:S04]  /*1950*/  I2FP.F32.S32 R0, R2 ;  /* 0x0000000200007245 */ /* 0x004fc80000201400 */
[----:B------:R-:W-:-:S04]  /*1960*/  F2FP.BF16.F32.PACK_AB R0, RZ, R0 ;  /* 0x00000000ff00723e */ /* 0x000fc800000010ff */
[----:B------:R-:W-:Y:S01]  /*1970*/  PRMT R19, R0, 0x7610, R19 ;  /* 0x0000761000137816 */ /* 0x000fe20000000013 */
[----:B------:R-:W-:Y:S06]  /*1980*/  BRA `(.L_x_8) ;  /* 0x0000000c00887947 */ /* 0x000fec0003800000 */
.L_x_9:
[----:B------:R-:W2:Y:S02]  /*1990*/  LDG.E.U16 R2, desc[UR36][R2.64] ;  /* 0x0000002402027981 */ /* 0x000ea4000c1e1500 */
[----:B--2---:R-:W0:Y:S02]  /*19a0*/  I2F.S16 R0, R2 ;  /* 0x0000000200007306 */ /* 0x004e240000101400 */
[----:B0-----:R-:W-:-:S04]  /*19b0*/  F2FP.BF16.F32.PACK_AB R0, RZ, R0 ;  /* 0x00000000ff00723e */ /* 0x001fc800000010ff */
[----:B------:R-:W-:Y:S01]  /*19c0*/  PRMT R19, R0, 0x7610, R19 ;  /* 0x0000761000137816 */ /* 0x000fe20000000013 */
[----:B------:R-:W-:Y:S06]  /*19d0*/  BRA `(.L_x_8) ;  /* 0x0000000c00747947 */ /* 0x000fec0003800000 */
.L_x_4:
[----:B------:R-:W-:-:S13]  /*19e0*/  ISETP.GT.AND P0, PT, R4, 0x6, PT ;  /* 0x000000060400780c */ /* 0x000fda0003f04270 */
[----:B------:R-:W-:Y:S05]  /*19f0*/  @P0 BRA `(.L_x_11) ;  /* 0x0000000000300947 */ /* 0x000fea0003800000 */
[----:B------:R-:W-:-:S13]  /*1a00*/  ISETP.NE.AND P0, PT, R4, 0x5, PT ;  /* 0x000000050400780c */ /* 0x000fda0003f05270 */
[----:B------:R-:W-:Y:S05]  /*1a10*/  @!P0 BRA `(.L_x_12) ;  /* 0x0000000000148947 */ /* 0x000fea0003800000 */
[----:B------:R-:W-:-:S13]  /*1a20*/  ISETP.NE.AND P0, PT, R4, 0x6, PT ;  /* 0x000000060400780c */ /* 0x000fda0003f05270 */
[----:B------:R-:W-:Y:S05]  /*1a30*/  @P0 BRA `(.L_x_7) ;  /* 0x0000000800f00947 */ /* 0x000fea0003800000 */
[----:B------:R-:W2:Y:S02]  /*1a40*/  LDG.E R2, desc[UR36][R2.64] ;  /* 0x0000002402027981 */ /* 0x000ea4000c1e1900 */
[----:B--2---:R-:W-:Y:S01]  /*1a50*/  F2FP.BF16.F32.PACK_AB R19, RZ, R2 ;  /* 0x00000002ff13723e */ /* 0x004fe200000010ff */
[----:B------:R-:W-:Y:S06]  /*1a60*/  BRA `(.L_x_8) ;  /* 0x0000000c00507947 */ /* 0x000fec0003800000 */
.L_x_12:
[----:B------:R-:W2:Y:S02]  /*1a70*/  LDG.E.U16 R0, desc[UR36][R2.64] ;  /* 0x0000002402007981 */ /* 0x000ea4000c1e1500 */
[----:B--2---:R-:W-:-:S05]  /*1a80*/  HADD2.F32 R0, -RZ, R0.H0_H0 ;  /* 0x20000000ff007230 */ /* 0x004fca0000004100 */
[----:B------:R-:W-:-:S04]  /*1a90*/  F2FP.BF16.F32.PACK_AB R0, RZ, R0 ;  /* 0x00000000ff00723e */ /* 0x000fc800000010ff */
[----:B------:R-:W-:Y:S01]  /*1aa0*/  PRMT R19, R0, 0x7610, R19 ;  /* 0x0000761000137816 */ /* 0x000fe20000000013 */
[----:B------:R-:W-:Y:S06]  /*1ab0*/  BRA `(.L_x_8) ;  /* 0x0000000c003c7947 */ /* 0x000fec0003800000 */
.L_x_11:
[----:B------:R-:W-:-:S13]  /*1ac0*/  ISETP.NE.AND P0, PT, R4, 0x7, PT ;  /* 0x000000070400780c */ /* 0x000fda0003f05270 */
[----:B------:R-:W-:Y:S05]  /*1ad0*/  @!P0 BRA `(.L_x_13) ;  /* 0x0000000000308947 */ /* 0x000fea0003800000 */
[----:B------:R-:W-:-:S13]  /*1ae0*/  ISETP.NE.AND P0, PT, R4, 0x8, PT ;  /* 0x000000080400780c */ /* 0x000fda0003f05270 */
[----:B------:R-:W-:Y:S05]  /*1af0*/  @!P0 BRA `(.L_x_14) ;  /* 0x0000000000148947 */ /* 0x000fea0003800000 */
[----:B------:R-:W-:-:S13]  /*1b00*/  ISETP.NE.AND P0, PT, R4, 0x9, PT ;  /* 0x000000090400780c */ /* 0x000fda0003f05270 */
[----:B------:R-:W-:Y:S05]  /*1b10*/  @P0 BRA `(.L_x_7) ;  /* 0x0000000800b80947 */ /* 0x000fea0003800000 */
[----:B------:R-:W2:Y:S02]  /*1b20*/  LDG.E R2, desc[UR36][R2.64] ;  /* 0x0000002402027981 */ /* 0x000ea4000c1e1900 */
[----:B--2---:R-:W-:Y:S01]  /*1b30*/  F2FP.BF16.F32.PACK_AB R19, RZ, R2 ;  /* 0x00000002ff13723e */ /* 0x004fe200000010ff */
[----:B------:R-:W-:Y:S06]  /*1b40*/  BRA `(.L_x_8) ;  /* 0x0000000c00187947 */ /* 0x000fec0003800000 */
.L_x_14:
[----:B------:R-:W2:Y:S02]  /*1b50*/  LDG.E.U16 R2, desc[UR36][R2.64] ;  /* 0x0000002402027981 */ /* 0x000ea4000c1e1500 */
[----:B--2---:R-:W-:-:S05]  /*1b60*/  HADD2.F32 R0, -RZ, R2.H0_H0 ;  /* 0x20000002ff007230 */ /* 0x004fca0000004100 */
[----:B------:R-:W-:-:S04]  /*1b70*/  F2FP.BF16.F32.PACK_AB R0, RZ, R0 ;  /* 0x00000000ff00723e */ /* 0x000fc800000010ff */
[----:B------:R-:W-:Y:S01]  /*1b80*/  PRMT R19, R0, 0x7610, R19 ;  /* 0x0000761000137816 */ /* 0x000fe20000000013 */
[----:B------:R-:W-:Y:S06]  /*1b90*/  BRA `(.L_x_8) ;  /* 0x0000000c00047947 */ /* 0x000fec0003800000 */
.L_x_13:
[----:B------:R-:W2:Y:S01]  /*1ba0*/  LDG.E.64 R2, desc[UR36][R2.64] ;  /* 0x0000002402027981 */ /* 0x000ea2000c1e1b00 */
[----:B------:R-:W-:Y:S01]  /*1bb0*/  UMOV UR4, 0xf0000000 ;  /* 0xf000000000047882 */ /* 0x000fe20000000000 */
[----:B------:R-:W-:Y:S01]  /*1bc0*/  UMOV UR5, 0x380fffff ;  /* 0x380fffff00057882 */ /* 0x000fe20000000000 */
[----:B--2---:R-:W0:Y:S01]  /*1bd0*/  F2F.F32.F64 R0, R2 ;  /* 0x0000000200007310 */ /* 0x004e220000301000 */
[----:B------:R-:W-:-:S14]  /*1be0*/  DSETP.GEU.AND P0, PT, |R2|, UR4, PT ;  /* 0x0000000402007e2a */ /* 0x000fdc000bf0e200 */
[----:B0-----:R-:W-:-:S05]  /*1bf0*/  @!P0 FMUL R0, R0, 1.175494350822287508e-38 ;  /* 0x0080000000008820 */ /* 0x001fca0000400000 */
[----:B------:R-:W-:-:S04]  /*1c00*/  F2FP.BF16.F32.PACK_AB R0, RZ, R0 ;  /* 0x00000000ff00723e */ /* 0x000fc800000010ff */
[----:B------:R-:W-:Y:S01]  /*1c10*/  PRMT R19, R0, 0x7610, R19 ;  /* 0x0000761000137816 */ /* 0x000fe20000000013 */
[----:B------:R-:W-:Y:S06]  /*1c20*/  BRA `(.L_x_8) ;  /* 0x0000000800e07947 */ /* 0x000fec0003800000 */
.L_x_3:
[----:B------:R-:W-:-:S13]  /*1c30*/  ISETP.GT.AND P0, PT, R4, 0x18, PT ;  /* 0x000000180400780c */ /* 0x000fda0003f04270 */
[----:B------:R-:W-:Y:S05]  /*1c40*/  @P0 BRA `(.L_x_15) ;  /* 0x0000000400080947 */ /* 0x000fea0003800000 */
[----:B------:R-:W-:-:S13]  /*1c50*/  ISETP.GT.AND P0, PT, R4, 0xe, PT ;  /* 0x0000000e0400780c */ /* 0x000fda0003f04270 */
[----:B------:R-:W-:Y:S05]  /*1c60*/  @P0 BRA `(.L_x_16) ;  /* 0x00000000004c0947 */ /* 0x000fea0003800000 */
[----:B------:R-:W-:-:S13]  /*1c70*/  ISETP.NE.AND P0, PT, R4, 0xa, PT ;  /* 0x0000000a0400780c */ /* 0x000fda0003f05270 */
[----:B------:R-:W-:Y:S05]  /*1c80*/  @!P0 BRA `(.L_x_17) ;  /* 0x0000000000208947 */ /* 0x000fea0003800000 */
[----:B------:R-:W-:-:S13]  /*1c90*/  ISETP.NE.AND P0, PT, R4, 0xb, PT ;  /* 0x0000000b0400780c */ /* 0x000fda0003f05270 */
[----:B------:R-:W-:Y:S05]  /*1ca0*/  @P0 BRA `(.L_x_7) ;  /* 0x0000000800540947 */ /* 0x000fea0003800000 */
[----:B------:R-:W2:Y:S02]  /*1cb0*/  LDG.E.U8 R2, desc[UR36][R2.64] ;  /* 0x0000002402027981 */ /* 0x000ea4000c1e1100 */
[----:B--2---:R-:W-:-:S04]  /*1cc0*/  ISETP.NE.AND P0, PT, R2, RZ, PT ;  /* 0x000000ff0200720c */ /* 0x004fc80003f05270 */
[----:B------:R-:W-:-:S04]  /*1cd0*/  FSEL R0, RZ, 1, !P0 ;  /* 0x3f800000ff007808 */ /* 0x000fc80004000000 */
[----:B------:R-:W-:-:S04]  /*1ce0*/  F2FP.BF16.F32.PACK_AB R0, RZ, R0 ;  /* 0x00000000ff00723e */ /* 0x000fc800000010ff */
[----:B------:R-:W-:Y:S01]  /*1cf0*/  PRMT R19, R0, 0x7610, R19 ;  /* 0x0000761000137816 */ /* 0x000fe20000000013 */
[----:B------:R-:W-:Y:S06]  /*1d00*/  BRA `(.L_x_8) ;  /* 0x0000000800a87947 */ /* 0x000fec0003800000 */
.L_x_17:
        /* <DEDUP_REMOVED lines=9> */
.L_x_16:
[----:B------:R-:W-:-:S13]  /*1da0*/  ISETP.NE.AND P0, PT, R4, 0xf, PT ;  /* 0x0000000f0400780c */ /* 0x000fda0003f05270 */
[----:B------:R-:W-:Y:S05]  /*1db0*/  @!P0 BRA `(.L_x_18) ;  /* 0x0000000000a48947 */ /* 0x000fea0003800000 */
[----:B------:R-:W-:-:S13]  /*1dc0*/  ISETP.NE.AND P0, PT, R4, 0x17, PT ;  /* 0x000000170400780c */ /* 0x000fda0003f05270 */
[----:B------:R-:W-:Y:S05]  /*1dd0*/  @!P0 BRA `(.L_x_19) ;  /* 0x0000000000608947 */ /* 0x000fea0003800000 */
[----:B------:R-:W-:-:S13]  /*1de0*/  ISETP.NE.AND P0, PT, R4, 0x18, PT ;  /* 0x000000180400780c */ /* 0x000fda0003f05270 */
[----:B------:R-:W-:Y:S05]  /*1df0*/  @P0 BRA `(.L_x_7) ;  /* 0x0000000800000947 */ /* 0x000fea0003800000 */
[----:B------:R-:W2:Y:S01]  /*1e00*/  LDG.E.U8 R0, desc[UR36][R2.64] ;  /* 0x0000002402007981 */ /* 0x000ea2000c1e1100 */
[----:B------:R-:W-:Y:S02]  /*1e10*/  IMAD.MOV.U32 R8, RZ, RZ, -0x800000 ;  /* 0xff800000ff087424 */ /* 0x000fe400078e00ff */
[----:B--2---:R-:W-:-:S05]  /*1e20*/  IMAD.SHL.U32 R0, R0, 0x1000000, RZ ;  /* 0x0100000000007824 */ /* 0x004fca00078e00ff */
[----:B------:R-:W-:-:S04]  /*1e30*/  LOP3.LUT R4, R0, 0x7f000000, RZ, 0xc0, !PT ;  /* 0x7f00000000047812 */ /* 0x000fc800078ec0ff */
[----:B------:R-:W0:Y:S01]  /*1e40*/  FLO.U32 R5, R4 ;  /* 0x0000000400057300 */ /* 0x000e2200000e0000 */
[C---:B------:R-:W-:Y:S02]  /*1e50*/  VIADD R6, R4.reuse, 0x1000000 ;  /* 0x0100000004067836 */ /* 0x040fe40000000000 */
[----:B------:R-:W-:-:S03]  /*1e60*/  VIADD R2, R4, 0xffffffff ;  /* 0xffffffff04027836 */ /* 0x000fc60000000000 */
[----:B------:R-:W-:Y:S02]  /*1e70*/  SHF.R.S32.HI R6, RZ, 0x8, R6 ;  /* 0x00000008ff067819 */ /* 0x000fe40000011406 */
[----:B------:R-:W-:Y:S02]  /*1e80*/  SHF.R.S32.HI R2, RZ, 0x1f, R2 ;  /* 0x0000001fff027819 */ /* 0x000fe40000011402 */
[----:B0-----:R-:W-:-:S04]  /*1e90*/  IADD3 R5, -R5, 0x1f, RZ ;  /* 0x0000001f05057810 */ /* 0x001fc80007ffe1ff */
[C---:B------:R-:W-:Y:S01]  /*1ea0*/  ISETP.GT.U32.AND P0, PT, R5.reuse, 0x4, PT ;  /* 0x000000040500780c */ /* 0x040fe20003f04070 */
[----:B------:R-:W-:-:S05]  /*1eb0*/  VIADD R5, R5, 0xfffffffc ;  /* 0xfffffffc05057836 */ /* 0x000fca0000000000 */
[----:B------:R-:W-:-:S05]  /*1ec0*/  SEL R5, R5, RZ, P0 ;  /* 0x000000ff05057207 */ /* 0x000fca0000000000 */
[----:B------:R-:W-:Y:S01]  /*1ed0*/  IMAD R8, R5, R8, 0x3c000000 ;  /* 0x3c00000005087424 */ /* 0x000fe200078e0208 */
[----:B------:R-:W-:-:S04]  /*1ee0*/  SHF.L.U32 R5, R4, R5, RZ ;  /* 0x0000000504057219 */ /* 0x000fc800000006ff */
[----:B------:R-:W-:-:S04]  /*1ef0*/  LEA.HI R5, R5, R8, RZ, 0x1c ;  /* 0x0000000805057211 */ /* 0x000fc800078fe0ff */
[----:B------:R-:W-:-:S04]  /*1f00*/  LOP3.LUT R5, R5, 0x7f800000, R6, 0xf8, !PT ;  /* 0x7f80000005057812 */ /* 0x000fc800078ef806 */
[----:B------:R-:W-:-:S04]  /*1f10*/  LOP3.LUT R5, R5, R2, RZ, 0x30, !PT ;  /* 0x0000000205057212 */ /* 0x000fc800078e30ff */
[----:B------:R-:W-:-:S04]  /*1f20*/  LOP3.LUT R5, R5, 0x80000000, R0, 0xf8, !PT ;  /* 0x8000000005057812 */ /* 0x000fc800078ef800 */
[----:B------:R-:W-:-:S04]  /*1f30*/  F2FP.BF16.F32.PACK_AB R5, RZ, R5 ;  /* 0x00000005ff05723e */ /* 0x000fc800000010ff */
[----:B------:R-:W-:Y:S01]  /*1f40*/  PRMT R19, R5, 0x7610, R19 ;  /* 0x0000761005137816 */ /* 0x000fe20000000013 */
[----:B------:R-:W-:Y:S06]  /*1f50*/  BRA `(.L_x_8) ;  /* 0x0000000800147947 */ /* 0x000fec0003800000 */
.L_x_19:
[----:B------:R-:W2:Y:S02]  /*1f60*/  LDG.E.U8 R2, desc[UR36][R2.64] ;  /* 0x0000002402027981 */ /* 0x000ea4000c1e1100 */
[C---:B--2---:R-:W-:Y:S02]  /*1f70*/  IMAD.SHL.U32 R0, R2.reuse, 0x2000000, RZ ;  /* 0x0200000002007824 */ /* 0x044fe400078e00ff */
[----:B------:R-:W-:-:S03]  /*1f80*/  IMAD.SHL.U32 R5, R2, 0x1000000, RZ ;  /* 0x0100000002057824 */ /* 0x000fc600078e00ff */
[----:B------:R-:W-:-:S13]  /*1f90*/  ISETP.GE.U32.AND P0, PT, R0, 0x8000000, PT ;  /* 0x080000000000780c */ /* 0x000fda0003f06070 */
[C---:B------:R-:W-:Y:S02]  /*1fa0*/  @!P0 IMAD.SHL.U32 R0, R2.reuse, 0x100, RZ ;  /* 0x0000010002008824 */ /* 0x040fe400078e00ff */
[----:B------:R-:W-:-:S03]  /*1fb0*/  @P0 IMAD.SHL.U32 R4, R2, 0x200000, RZ ;  /* 0x0020000002040824 */ /* 0x000fc600078e00ff */
[----:B------:R-:W-:Y:S02]  /*1fc0*/  @!P0 LOP3.LUT R0, R0, 0x7f00, RZ, 0xc0, !PT ;  /* 0x00007f0000008812 */ /* 0x000fe400078ec0ff */
[----:B------:R-:W-:Y:S02]  /*1fd0*/  @P0 LOP3.LUT R4, R4, 0x70000000, RZ, 0xfc, !PT ;  /* 0x7000000004040812 */ /* 0x000fe400078efcff */
[----:B------:R-:W-:-:S03]  /*1fe0*/  @!P0 LOP3.LUT R0, R0, 0x3f000000, RZ, 0xfc, !PT ;  /* 0x3f00000000008812 */ /* 0x000fc600078efcff */
[----:B------:R-:W-:Y:S02]  /*1ff0*/  @P0 FMUL.FTZ R4, R4, 1.9259299443872358531e-34 ;  /* 0x0780000004040820 */ /* 0x000fe40000410000 */
[----:B------:R-:W-:-:S05]  /*2000*/  @!P0 FADD.FTZ R4, R0, -0.5 ;  /* 0xbf00000000048421 */ /* 0x000fca0000010000 */
[----:B------:R-:W-:-:S04]  /*2010*/  LOP3.LUT R4, R4, 0x80000000, R5, 0xf8, !PT ;  /* 0x8000000004047812 */ /* 0x000fc800078ef805 */
[----:B------:R-:W-:-:S04]  /*2020*/  F2FP.BF16.F32.PACK_AB R4, RZ, R4 ;  /* 0x00000004ff04723e */ /* 0x000fc800000010ff */
[----:B------:R-:W-:Y:S01]  /*2030*/  PRMT R19, R4, 0x7610, R19 ;  /* 0x0000761004137816 */ /* 0x000fe20000000013 */
[----:B------:R-:W-:Y:S06]  /*2040*/  BRA `(.L_x_8) ;  /* 0x0000000400d87947 */ /* 0x000fec0003800000 */
.L_x_18:
[----:B------:R0:W5:Y:S01]  /*2050*/  LDG.E.U16 R19, desc[UR36][R2.64] ;  /* 0x0000002402137981 */ /* 0x000162000c1e1500 */
[----:B------:R-:W-:Y:S05]  /*2060*/  BRA `(.L_x_8) ;  /* 0x0000000400d07947 */ /* 0x000fea0003800000 */
.L_x_15:
[----:B------:R-:W-:-:S13]  /*2070*/  ISETP.GT.AND P0, PT, R4, 0x1b, PT ;  /* 0x0000001b0400780c */ /* 0x000fda0003f04270 */
[----:B------:R-:W-:Y:S05]  /*2080*/  @P0 BRA `(.L_x_20) ;  /* 0x0000000400140947 */ /* 0x000fea0003800000 */
[----:B------:R-:W-:-:S13]  /*2090*/  ISETP.NE.AND P0, PT, R4, 0x19, PT ;  /* 0x000000190400780c */ /* 0x000fda0003f05270 */
[----:B------:R-:W-:Y:S05]  /*20a0*/  @!P0 BRA `(.L_x_21) ;  /* 0x0000000000988947 */ /* 0x000fea0003800000 */
[----:B------:R-:W-:-:S13]  /*20b0*/  ISETP.NE.AND P0, PT, R4, 0x1a, PT ;  /* 0x0000001a0400780c */ /* 0x000fda0003f05270 */
[----:B------:R-:W-:Y:S05]  /*20c0*/  @!P0 BRA `(.L_x_22) ;  /* 0x00000000001c8947 */ /* 0x000fea0003800000 */
[----:B------:R-:W-:-:S13]  /*20d0*/  ISETP.NE.AND P0, PT, R4, 0x1b, PT ;  /* 0x0000001b0400780c */ /* 0x000fda0003f05270 */
[----:B------:R-:W-:Y:S05]  /*20e0*/  @P0 BRA `(.L_x_7) ;  /* 0x0000000400440947 */ /* 0x000fea0003800000 */
[----:B------:R-:W2:Y:S02]  /*20f0*/  LDG.E.U16 R0, desc[UR36][R2.64] ;  /* 0x0000002402007981 */ /* 0x000ea4000c1e1500 */
[----:B--2---:R-:W-:-:S04]  /*2100*/  I2FP.F32.U32 R0, R0 ;  /* 0x0000000000007245 */ /* 0x004fc80000201000 */
[----:B------:R-:W-:-:S04]  /*2110*/  F2FP.BF16.F32.PACK_AB R0, RZ, R0 ;  /* 0x00000000ff00723e */ /* 0x000fc800000010ff */
[----:B------:R-:W-:Y:S01]  /*2120*/  PRMT R19, R0, 0x7610, R19 ;  /* 0x0000761000137816 */ /* 0x000fe20000000013 */
[----:B------:R-:W-:Y:S06]  /*2130*/  BRA `(.L_x_8) ;  /* 0x00000004009c7947 */ /* 0x000fec0003800000 */
.L_x_22:
[----:B------:R-:W2:Y:S01]  /*2140*/  LDG.E.U8 R2, desc[UR36][R2.64] ;  /* 0x0000002402027981 */ /* 0x000ea2000c1e1100 */
[----:B------:R-:W-:Y:S01]  /*2150*/  BSSY B0, `(.L_x_23) ;  /* 0x0000018000007945 */ /* 0x000fe20003800000 */
[----:B------:R-:W-:Y:S01]  /*2160*/  IMAD.MOV.U32 R0, RZ, RZ, RZ ;  /* 0x000000ffff007224 */ /* 0x000fe200078e00ff */
[----:B--2---:R-:W-:-:S13]  /*2170*/  ISETP.NE.AND P0, PT, R2, RZ, PT ;  /* 0x000000ff0200720c */ /* 0x004fda0003f05270 */
[----:B------:R-:W-:Y:S05]  /*2180*/  @!P0 BRA `(.L_x_24) ;  /* 0x0000000000508947 */ /* 0x000fea0003800000 */
[----:B------:R-:W-:-:S13]  /*2190*/  ISETP.NE.AND P0, PT, R2, 0x80, PT ;  /* 0x000000800200780c */ /* 0x000fda0003f05270 */
[----:B------:R-:W-:Y:S01]  /*21a0*/  @!P0 IMAD.MOV.U32 R0, RZ, RZ, 0x7f800001 ;  /* 0x7f800001ff008424 */ /* 0x000fe200078e00ff */
[----:B------:R-:W-:Y:S06]  /*21b0*/  @!P0 BRA `(.L_x_24) ;  /* 0x0000000000448947 */ /* 0x000fec0003800000 */
[C---:B------:R-:W-:Y:S01]  /*21c0*/  LOP3.LUT P0, R0, R2.reuse, 0x78, RZ, 0xc0, !PT ;  /* 0x0000007802007812 */ /* 0x040fe2000780c0ff */
[----:B------:R-:W-:Y:S01]  /*21d0*/  BSSY B1, `(.L_x_25) ;  /* 0x000000c000017945 */ /* 0x000fe20003800000 */
[----:B------:R-:W-:Y:S02]  /*21e0*/  SHF.R.U32.HI R3, RZ, 0x7, R2 ;  /* 0x00000007ff037819 */ /* 0x000fe40000011602 */
[----:B------:R-:W-:Y:S02]  /*21f0*/  LOP3.LUT R2, R2, 0x7, RZ, 0xc0, !PT ;  /* 0x0000000702027812 */ /* 0x000fe400078ec0ff */
[----:B------:R-:W-:Y:S01]  /*2200*/  SHF.R.U32.HI R0, RZ, 0x3, R0 ;  /* 0x00000003ff007819 */ /* 0x000fe20000011600 */
[----:B------:R-:W-:-:S06]  /*2210*/  IMAD.U32 R4, R3, -0x80000000, RZ ;  /* 0x8000000003047824 */ /* 0x000fcc00078e00ff */
[----:B------:R-:W-:Y:S05]  /*2220*/  @P0 BRA `(.L_x_26) ;  /* 0x0000000000180947 */ /* 0x000fea0003800000 */
[----:B------:R-:W0:Y:S02]  /*2230*/  FLO.U32 R3, R2 ;  /* 0x0000000200037300 */ /* 0x000e2400000e0000 */
[----:B0-----:R-:W-:-:S04]  /*2240*/  IADD3 R3, -R3, 0x1f, RZ ;  /* 0x0000001f03037810 */ /* 0x001fc80007ffe1ff */
[----:B------:R-:W-:Y:S01]  /*2250*/  IADD3 R0, R0, 0x1d, -R3 ;  /* 0x0000001d00007810 */ /* 0x000fe20007ffe803 */
[----:B------:R-:W-:-:S05]  /*2260*/  VIADD R5, R3, 0xffffffe4 ;  /* 0xffffffe403057836 */ /* 0x000fca0000000000 */
[----:B------:R-:W-:-:S04]  /*2270*/  SHF.L.U32 R5, R2, R5, RZ ;  /* 0x0000000502057219 */ /* 0x000fc800000006ff */
[----:B------:R-:W-:-:S07]  /*2280*/  LOP3.LUT R2, R5, 0x7, RZ, 0xc0, !PT ;  /* 0x0000000705027812 */ /* 0x000fce00078ec0ff */
.L_x_26:
[----:B------:R-:W-:Y:S05]  /*2290*/  BSYNC B1 ;  /* 0x0000000000017941 */ /* 0x000fea0003800000 */
.L_x_25:
[----:B------:R-:W-:Y:S01]  /*22a0*/  LEA R3, R0, 0x3b800000, 0x17 ;  /* 0x3b80000000037811 */ /* 0x000fe200078eb8ff */
[----:B------:R-:W-:-:S05]  /*22b0*/  IMAD.SHL.U32 R0, R2, 0x100000, RZ ;  /* 0x0010000002007824 */ /* 0x000fca00078e00ff */
[----:B------:R-:W-:-:S07]  /*22c0*/  LOP3.LUT R0, R3, R0, R4, 0xfe, !PT ;  /* 0x0000000003007212 */ /* 0x000fce00078efe04 */
.L_x_24:
[----:B------:R-:W-:Y:S05]  /*22d0*/  BSYNC B0 ;  /* 0x0000000000007941 */ /* 0x000fea0003800000 */
.L_x_23:
[----:B------:R-:W-:-:S04]  /*22e0*/  F2FP.BF16.F32.PACK_AB R0, RZ, R0 ;  /* 0x00000000ff00723e */ /* 0x000fc800000010ff */
[----:B------:R-:W-:Y:S01]  /*22f0*/  PRMT R19, R0, 0x7610, R19 ;  /* 0x0000761000137816 */ /* 0x000fe20000000013 */
[----:B------:R-:W-:Y:S06]  /*2300*/  BRA `(.L_x_8) ;  /* 0x0000000400287947 */ /* 0x000fec0003800000 */
.L_x_21:
        /* <DEDUP_REMOVED lines=21> */
.L_x_30:
[----:B------:R-:W-:Y:S05]  /*2460*/  BSYNC B1 ;  /* 0x0000000000017941 */ /* 0x000fea0003800000 */
.L_x_29:
[----:B------:R-:W-:Y:S01]  /*2470*/  LEA R3, R0, 0x37800000, 0x17 ;  /* 0x3780000000037811 */ /* 0x000fe200078eb8ff */
[----:B------:R-:W-:-:S05]  /*2480*/  IMAD.SHL.U32 R0, R2, 0x200000, RZ ;  /* 0x0020000002007824 */ /* 0x000fca00078e00ff */
[----:B------:R-:W-:-:S07]  /*2490*/  LOP3.LUT R0, R3, R0, R4, 0xfe, !PT ;  /* 0x0000000003007212 */ /* 0x000fce00078efe04 */
.L_x_28:
[----:B------:R-:W-:Y:S05]  /*24a0*/  BSYNC B0 ;  /* 0x0000000000007941 */ /* 0x000fea0003800000 */
.L_x_27:
[----:B------:R-:W-:-:S04]  /*24b0*/  F2FP.BF16.F32.PACK_AB R0, RZ, R0 ;  /* 0x00000000ff00723e */ /* 0x000fc800000010ff */
[----:B------:R-:W-:Y:S01]  /*24c0*/  PRMT R19, R0, 0x7610, R19 ;  /* 0x0000761000137816 */ /* 0x000fe20000000013 */
[----:B------:R-:W-:Y:S06]  /*24d0*/  BRA `(.L_x_8) ;  /* 0x0000000000b47947 */ /* 0x000fec0003800000 */
.L_x_20:
[----:B------:R-:W-:-:S13]  /*24e0*/  ISETP.NE.AND P0, PT, R4, 0x1c, PT ;  /* 0x0000001c0400780c */ /* 0x000fda0003f05270 */
[----:B------:R-:W-:Y:S05]  /*24f0*/  @!P0 BRA `(.L_x_31) ;  /* 0x00000000009c8947 */ /* 0x000fea0003800000 */
[----:B------:R-:W-:-:S13]  /*2500*/  ISETP.NE.AND P0, PT, R4, 0x1d, PT ;  /* 0x0000001d0400780c */ /* 0x000fda0003f05270 */
[----:B------:R-:W-:Y:S05]  /*2510*/  @!P0 BRA `(.L_x_32) ;  /* 0x0000000000808947 */ /* 0x000fea0003800000 */
[----:B------:R-:W-:-:S13]  /*2520*/  ISETP.NE.AND P0, PT, R4, 0x2c, PT ;  /* 0x0000002c0400780c */ /* 0x000fda0003f05270 */
[----:B------:R-:W-:Y:S05]  /*2530*/  @P0 BRA `(.L_x_7) ;  /* 0x0000000000300947 */ /* 0x000fea0003800000 */
[----:B------:R-:W2:Y:S01]  /*2540*/  LDG.E.U8 R2, desc[UR36][R2.64] ;  /* 0x0000002402027981 */ /* 0x000ea2000c1e1100 */
[----:B------:R-:W-:Y:S01]  /*2550*/  BSSY B0, `(.L_x_33) ;  /* 0x0000007000007945 */ /* 0x000fe20003800000 */
[----:B------:R-:W-:Y:S01]  /*2560*/  IMAD.MOV.U32 R0, RZ, RZ, 0x400000 ;  /* 0x00400000ff007424 */ /* 0x000fe200078e00ff */
[----:B--2---:R-:W-:-:S13]  /*2570*/  ISETP.NE.AND P0, PT, R2, RZ, PT ;  /* 0x000000ff0200720c */ /* 0x004fda0003f05270 */
[----:B------:R-:W-:Y:S05]  /*2580*/  @!P0 BRA `(.L_x_34) ;  /* 0x00000000000c8947 */ /* 0x000fea0003800000 */
[----:B------:R-:W-:-:S13]  /*2590*/  ISETP.NE.AND P0, PT, R2, 0xff, PT ;  /* 0x000000ff0200780c */ /* 0x000fda0003f05270 */
[----:B------:R-:W-:Y:S02]  /*25a0*/  @!P0 IMAD.MOV.U32 R0, RZ, RZ, 0x7f800001 ;  /* 0x7f800001ff008424 */ /* 0x000fe400078e00ff */
[----:B------:R-:W-:-:S07]  /*25b0*/  @P0 IMAD.SHL.U32 R0, R2, 0x800000, RZ ;  /* 0x0080000002000824 */ /* 0x000fce00078e00ff */
.L_x_34:
[----:B------:R-:W-:Y:S05]  /*25c0*/  BSYNC B0 ;  /* 0x0000000000007941 */ /* 0x000fea0003800000 */
.L_x_33:
[----:B------:R-:W-:-:S04]  /*25d0*/  F2FP.BF16.F32.PACK_AB R0, RZ, R0 ;  /* 0x00000000ff00723e */ /* 0x000fc800000010ff */
[----:B------:R-:W-:Y:S01]  /*25e0*/  PRMT R19, R0, 0x7610, R19 ;  /* 0x0000761000137816 */ /* 0x000fe20000000013 */
[----:B------:R-:W-:Y:S06]  /*25f0*/  BRA `(.L_x_8) ;  /* 0x00000000006c7947 */ /* 0x000fec0003800000 */
.L_x_7:
[----:B------:R-:W-:Y:S01]  /*2600*/  MOV R2, 0x0 ;  /* 0x0000000000027802 */ /* 0x000fe20000000f00 */
[----:B------:R-:W-:Y:S01]  /*2610*/  ULDC.64 UR4, c[0x4][0x128] ;  /* 0x01004a0000047ab9 */ /* 0x000fe20000000a00 */
[----:B------:R-:W-:Y:S01]  /*2620*/  ULDC.64 UR6, c[0x4][0x38] ;  /* 0x01000e0000067ab9 */ /* 0x000fe20000000a00 */
[----:B------:R-:W-:Y:S02]  /*2630*/  IMAD.U32 R4, RZ, RZ, UR4 ;  /* 0x00000004ff047e24 */ /* 0x000fe4000f8e00ff */
[----:B------:R-:W-:Y:S01]  /*2640*/  IMAD.U32 R5, RZ, RZ, UR5 ;  /* 0x00000005ff057e24 */ /* 0x000fe2000f8e00ff */
[----:B------:R-:W0:Y:S01]  /*2650*/  LDC.64 R2, c[0x4][R2] ;  /* 0x0100000002027b82 */ /* 0x000e220000000a00 */
[----:B------:R-:W-:Y:S01]  /*2660*/  ULDC.64 UR4, c[0x4][0x130] ;  /* 0x01004c0000047ab9 */ /* 0x000fe20000000a00 */
[----:B------:R-:W-:Y:S02]  /*2670*/  IMAD.U32 R10, RZ, RZ, UR6 ;  /* 0x00000006ff0a7e24 */ /* 0x000fe4000f8e00ff */
[----:B------:R-:W-:-:S02]  /*2680*/  IMAD.U32 R6, RZ, RZ, UR4 ;  /* 0x00000004ff067e24 */ /* 0x000fc4000f8e00ff */
[----:B------:R-:W-:Y:S02]  /*2690*/  IMAD.U32 R7, RZ, RZ, UR5 ;  /* 0x00000005ff077e24 */ /* 0x000fe4000f8e00ff */
[----:B------:R-:W-:Y:S02]  /*26a0*/  IMAD.U32 R11, RZ, RZ, UR7 ;  /* 0x00000007ff0b7e24 */ /* 0x000fe4000f8e00ff */
[----:B------:R-:W-:Y:S02]  /*26b0*/  IMAD.MOV.U32 R8, RZ, RZ, 0x4e ;  /* 0x0000004eff087424 */ /* 0x000fe400078e00ff */
[----:B------:R-:W-:Y:S02]  /*26c0*/  IMAD.MOV.U32 R12, RZ, RZ, 0x1 ;  /* 0x00000001ff0c7424 */ /* 0x000fe400078e00ff */
[----:B------:R-:W-:-:S07]  /*26d0*/  IMAD.MOV.U32 R13, RZ, RZ, RZ ;  /* 0x000000ffff0d7224 */ /* 0x000fce00078e00ff */
[----:B------:R-:W-:-:S07]  /*26e0*/  LEPC R20, `(.L_x_35) ;  /* 0x000000001014794e */ /* 0x000fce0000000000 */
[----:B0-----:R-:W-:Y:S05]  /*26f0*/  CALL.ABS.NOINC R2 ;  /* 0x0000000002007343 */ /* 0x001fea0003c00000 */
.L_x_35:
[----:B------:R-:W-:Y:S01]  /*2700*/  PRMT R19, RZ, 0x7610, R19 ;  /* 0x00007610ff137816 */ /* 0x000fe20000000013 */
[----:B------:R-:W-:Y:S06]  /*2710*/  BRA `(.L_x_8) ;  /* 0x0000000000247947 */ /* 0x000fec0003800000 */
.L_x_32:
[----:B------:R-:W2:Y:S02]  /*2720*/  LDG.E.64 R2, desc[UR36][R2.64] ;  /* 0x0000002402027981 */ /* 0x000ea4000c1e1b00 */
[----:B--2---:R-:W0:Y:S02]  /*2730*/  I2F.U64 R0, R2 ;  /* 0x0000000200007312 */ /* 0x004e240000301000 */
[----:B0-----:R-:W-:-:S04]  /*2740*/  F2FP.BF16.F32.PACK_AB R0, RZ, R0 ;  /* 0x00000000ff00723e */ /* 0x001fc800000010ff */
[----:B------:R-:W-:Y:S01]  /*2750*/  PRMT R19, R0, 0x7610, R19 ;  /* 0x0000761000137816 */ /* 0x000fe20000000013 */
[----:B------:R-:W-:Y:S06]  /*2760*/  BRA `(.L_x_8) ;  /* 0x0000000000107947 */ /* 0x000fec0003800000 */
.L_x_31:
[----:B------:R-:W2:Y:S02]  /*2770*/  LDG.E R2, desc[UR36][R2.64] ;  /* 0x0000002402027981 */ /* 0x000ea4000c1e1900 */
[----:B--2---:R-:W-:-:S04]  /*2780*/  I2FP.F32.U32 R0, R2 ;  /* 0x0000000200007245 */ /* 0x004fc80000201000 */
[----:B------:R-:W-:-:S04]  /*2790*/  F2FP.BF16.F32.PACK_AB R0, RZ, R0 ;  /* 0x00000000ff00723e */ /* 0x000fc800000010ff */
[----:B------:R-:W-:-:S07]  /*27a0*/  PRMT R19, R0, 0x7610, R19 ;  /* 0x0000761000137816 */ /* 0x000fce0000000013 */
.L_x_8:
[----:B------:R-:W1:Y:S01]  /*27b0*/  LDC.U8 R4, c[0x0][0x4a2] ;  /* 0x00012880ff047b82 */ /* 0x000e620000000000 */
[----:B------:R-:W-:Y:S02]  /*27c0*/  ULDC.64 UR4, c[0x0][0x488] ;  /* 0x0001220000047ab9 */ /* 0x000fe40000000a00 */
[----:B0-----:R-:W-:-:S05]  /*27d0*/  IADD3 R2, P1, R22, UR4, RZ ;  /* 0x0000000416027c10 */ /* 0x001fca000ff3e0ff */
[----:B------:R-:W-:Y:S01]  /*27e0*/  IMAD.X R3, RZ, RZ, UR5, P1 ;  /* 0x00000005ff037e24 */ /* 0x000fe200088e06ff */
[----:B-1----:R-:W-:-:S04]  /*27f0*/  PRMT R0, R4, 0x9910, RZ ;  /* 0x0000991004007816 */ /* 0x002fc800000000ff */
        /* <DEDUP_REMOVED lines=12> */
[----:B0-----:R-:W-:Y:S01]  /*28c0*/  F2FP.BF16.F32.PACK_AB R0, RZ, R0 ;  /* 0x00000000ff00723e */ /* 0x001fe200000010ff */
[----:B------:R-:W-:Y:S06]  /*28d0*/  BRA `(.L_x_41) ;  /* 0x0000000c00a07947 */ /* 0x000fec0003800000 */
.L_x_39:
[----:B------:R-:W2:Y:S02]  /*28e0*/  LDG.E.U8 R2, desc[UR36][R2.64] ;  /* 0x0000002402027981 */ /* 0x000ea4000c1e1100 */
[----:B--2---:R-:W-:-:S04]  /*28f0*/  I2FP.F32.U32 R0, R2 ;  /* 0x0000000200007245 */ /* 0x004fc80000201000 */
[----:B------:R-:W-:Y:S01]  /*2900*/  F2FP.BF16.F32.PACK_AB R0, RZ, R0 ;  /* 0x00000000ff00723e */ /* 0x000fe200000010ff */
[----:B------:R-:W-:Y:S06]  /*2910*/  BRA `(.L_x_41) ;  /* 0x0000000c00907947 */ /* 0x000fec0003800000 */
.L_x_38:
        /* <DEDUP_REMOVED lines=8> */
[----:B0-----:R-:W-:Y:S01]  /*29a0*/  F2FP.BF16.F32.PACK_AB R0, RZ, R0 ;  /* 0x00000000ff00723e */ /* 0x001fe200000010ff */
[----:B------:R-:W-:Y:S06]  /*29b0*/  BRA `(.L_x_41) ;  /* 0x0000000c00687947 */ /* 0x000fec0003800000 */
.L_x_43:
[----:B------:R-:W2:Y:S02]  /*29c0*/  LDG.E R2, desc[UR36][R2.64] ;  /* 0x0000002402027981 */ /* 0x000ea4000c1e1900 */
[----:B--2---:R-:W-:-:S04]  /*29d0*/  I2FP.F32.S32 R0, R2 ;  /* 0x0000000200007245 */ /* 0x004fc80000201400 */
[----:B------:R-:W-:Y:S01]  /*29e0*/  F2FP.BF16.F32.PACK_AB R0, RZ, R0 ;  /* 0x00000000ff00723e */ /* 0x000fe200000010ff */
[----:B------:R-:W-:Y:S06]  /*29f0*/  BRA `(.L_x_41) ;  /* 0x0000000c00587947 */ /* 0x000fec0003800000 */
.L_x_42:
[----:B------:R-:W2:Y:S02]  /*2a00*/  LDG.E.U16 R2, desc[UR36][R2.64] ;  /* 0x0000002402027981 */ /* 0x000ea4000c1e1500 */
[----:B--2---:R-:W0:Y:S02]  /*2a10*/  I2F.S16 R0, R2 ;  /* 0x0000000200007306 */ /* 0x004e240000101400 */
[----:B0-----:R-:W-:Y:S01]  /*2a20*/  F2FP.BF16.F32.PACK_AB R0, RZ, R0 ;  /* 0x00000000ff00723e */ /* 0x001fe200000010ff */
[----:B------:R-:W-:Y:S06]  /*2a30*/  BRA `(.L_x_41) ;  /* 0x0000000c00487947 */ /* 0x000fec0003800000 */
.L_x_37:
        /* <DEDUP_REMOVED lines=9> */
.L_x_45:
[----:B------:R-:W2:Y:S02]  /*2ad0*/  LDG.E.U16 R0, desc[UR36][R2.64] ;  /* 0x0000002402007981 */ /* 0x000ea4000c1e1500 */
[----:B--2---:R-:W-:-:S05]  /*2ae0*/  HADD2.F32 R0, -RZ, R0.H0_H0 ;  /* 0x20000000ff007230 */ /* 0x004fca0000004100 */
[----:B------:R-:W-:Y:S01]  /*2af0*/  F2FP.BF16.F32.PACK_AB R0, RZ, R0 ;  /* 0x00000000ff00723e */ /* 0x000fe200000010ff */
[----:B------:R-:W-:Y:S06]  /*2b00*/  BRA `(.L_x_41) ;  /* 0x0000000c00147947 */ /* 0x000fec0003800000 */
.L_x_44:
        /* <DEDUP_REMOVED lines=9> */
.L_x_47:
[----:B------:R-:W2:Y:S02]  /*2ba0*/  LDG.E.U16 R2, desc[UR36][R2.64] ;  /* 0x0000002402027981 */ /* 0x000ea4000c1e1500 */
[----:B--2---:R-:W-:-:S05]  /*2bb0*/  HADD2.F32 R0, -RZ, R2.H0_H0 ;  /* 0x20000002ff007230 */ /* 0x004fca0000004100 */
[----:B------:R-:W-:Y:S01]  /*2bc0*/  F2FP.BF16.F32.PACK_AB R0, RZ, R0 ;  /* 0x00000000ff00723e */ /* 0x000fe200000010ff */
[----:B------:R-:W-:Y:S06]  /*2bd0*/  BRA `(.L_x_41) ;  /* 0x0000000800e07947 */ /* 0x000fec0003800000 */
.L_x_46:
[----:B------:R-:W2:Y:S01]  /*2be0*/  LDG.E.64 R2, desc[UR36][R2.64] ;  /* 0x0000002402027981 */ /* 0x000ea2000c1e1b00 */
[----:B------:R-:W-:Y:S01]  /*2bf0*/  UMOV UR4, 0xf0000000 ;  /* 0xf000000000047882 */ /* 0x000fe20000000000 */
[----:B------:R-:W-:Y:S01]  /*2c00*/  UMOV UR5, 0x380fffff ;  /* 0x380fffff00057882 */ /* 0x000fe20000000000 */
[----:B--2---:R-:W0:Y:S01]  /*2c10*/  F2F.F32.F64 R0, R2 ;  /* 0x0000000200007310 */ /* 0x004e220000301000 */
[----:B------:R-:W-:-:S14]  /*2c20*/  DSETP.GEU.AND P0, PT, |R2|, UR4, PT ;  /* 0x0000000402007e2a */ /* 0x000fdc000bf0e200 */
[----:B0-----:R-:W-:-:S05]  /*2c30*/  @!P0 FMUL R0, R0, 1.175494350822287508e-38 ;  /* 0x0080000000008820 */ /* 0x001fca0000400000 */
[----:B------:R-:W-:Y:S01]  /*2c40*/  F2FP.BF16.F32.PACK_AB R0, RZ, R0 ;  /* 0x00000000ff00723e */ /* 0x000fe200000010ff */
[----:B------:R-:W-:Y:S06]  /*2c50*/  BRA `(.L_x_41) ;  /* 0x0000000800c07947 */ /* 0x000fec0003800000 */
.L_x_36:
        /* <DEDUP_REMOVED lines=11> */
[----:B------:R-:W-:Y:S01]  /*2d10*/  F2FP.BF16.F32.PACK_AB R0, RZ, R0 ;  /* 0x00000000ff00723e */ /* 0x000fe200000010ff */
[----:B------:R-:W-:Y:S06]  /*2d20*/  BRA `(.L_x_41) ;  /* 0x00000008008c7947 */ /* 0x000fec0003800000 */
.L_x_50:
        /* <DEDUP_REMOVED lines=8> */
.L_x_49:
        /* <DEDUP_REMOVED lines=28> */
.L_x_52:
        /* <DEDUP_REMOVED lines=15> */
.L_x_51:
[----:B------:R0:W5:Y:S01]  /*3060*/  LDG.E.U16 R0, desc[UR36][R2.64] ;  /* 0x0000002402007981 */ /* 0x000162000c1e1500 */
[----:B------:R-:W-:Y:S05]  /*3070*/  BRA `(.L_x_41) ;  /* 0x0000000400b87947 */ /* 0x000fea0003800000 */
.L_x_48:
        /* <DEDUP_REMOVED lines=10> */
[----:B------:R-:W-:Y:S01]  /*3120*/  F2FP.BF16.F32.PACK_AB R0, RZ, R0 ;  /* 0x00000000ff00723e */ /* 0x000fe200000010ff */
[----:B------:R-:W-:Y:S06]  /*3130*/  BRA `(.L_x_41) ;  /* 0x0000000400887947 */ /* 0x000fec0003800000 */
.L_x_55:
        /* <DEDUP_REMOVED lines=21> */
.L_x_59:
[----:B------:R-:W-:Y:S05]  /*3290*/  BSYNC B1 ;  /* 0x0000000000017941 */ /* 0x000fea0003800000 */
.L_x_58:
[----:B------:R-:W-:Y:S01]  /*32a0*/  LEA R3, R0, 0x3b800000, 0x17 ;  /* 0x3b80000000037811 */ /* 0x000fe200078eb8ff */
[----:B------:R-:W-:-:S05]  /*32b0*/  IMAD.SHL.U32 R0, R2, 0x100000, RZ ;  /* 0x0010000002007824 */ /* 0x000fca00078e00ff */
[----:B------:R-:W-:-:S07]  /*32c0*/  LOP3.LUT R0, R3, R0, R4, 0xfe, !PT ;  /* 0x0000000003007212 */ /* 0x000fce00078efe04 */
.L_x_57:
[----:B------:R-:W-:Y:S05]  /*32d0*/  BSYNC B0 ;  /* 0x0000000000007941 */ /* 0x000fea0003800000 */
.L_x_56:
[----:B------:R-:W-:Y:S01]  /*32e0*/  F2FP.BF16.F32.PACK_AB R0, RZ, R0 ;  /* 0x00000000ff00723e */ /* 0x000fe200000010ff */
[----:B------:R-:W-:Y:S06]  /*32f0*/  BRA `(.L_x_41) ;  /* 0x0000000400187947 */ /* 0x000fec0003800000 */
.L_x_54:
        /* <DEDUP_REMOVED lines=21> */
.L_x_63:
[----:B------:R-:W-:Y:S05]  /*3450*/  BSYNC B1 ;  /* 0x0000000000017941 */ /* 0x000fea0003800000 */
.L_x_62:
[----:B------:R-:W-:Y:S01]  /*3460*/  LEA R3, R0, 0x37800000, 0x17 ;  /* 0x3780000000037811 */ /* 0x000fe200078eb8ff */
[----:B------:R-:W-:-:S05]  /*3470*/  IMAD.SHL.U32 R0, R2, 0x200000, RZ ;  /* 0x0020000002007824 */ /* 0x000fca00078e00ff */
[----:B------:R-:W-:-:S07]  /*3480*/  LOP3.LUT R0, R3, R0, R4, 0xfe, !PT ;  /* 0x0000000003007212 */ /* 0x000fce00078efe04 */
.L_x_61:
[----:B------:R-:W-:Y:S05]  /*3490*/  BSYNC B0 ;  /* 0x0000000000007941 */ /* 0x000fea0003800000 */
.L_x_60:
[----:B------:R-:W-:Y:S01]  /*34a0*/  F2FP.BF16.F32.PACK_AB R0, RZ, R0 ;  /* 0x00000000ff00723e */ /* 0x000fe200000010ff */
[----:B------:R-:W-:Y:S06]  /*34b0*/  BRA `(.L_x_41) ;  /* 0x0000000000a87947 */ /* 0x000fec0003800000 */
.L_x_53:
        /* <DEDUP_REMOVED lines=14> */
.L_x_67:
[----:B------:R-:W-:Y:S05]  /*35a0*/  BSYNC B0 ;  /* 0x0000000000007941 */ /* 0x000fea0003800000 */
.L_x_66:
[----:B------:R-:W-:Y:S01]  /*35b0*/  F2FP.BF16.F32.PACK_AB R0, RZ, R0 ;  /* 0x00000000ff00723e */ /* 0x000fe200000010ff */
[----:B------:R-:W-:Y:S06]  /*35c0*/  BRA `(.L_x_41) ;  /* 0x0000000000647947 */ /* 0x000fec0003800000 */
.L_x_40:
        /* <DEDUP_REMOVED lines=15> */
[----:B0----5:R-:W-:Y:S05]  /*36c0*/  CALL.ABS.NOINC R2 ;  /* 0x0000000002007343 */ /* 0x021fea0003c00000 */
.L_x_68:
[----:B------:R-:W-:Y:S01]  /*36d0*/  PRMT R0, RZ, 0x7610, R0 ;  /* 0x00007610ff007816 */ /* 0x000fe20000000000 */
[----:B------:R-:W-:Y:S06]  /*36e0*/  BRA `(.L_x_41) ;  /* 0x00000000001c7947 */ /* 0x000fec0003800000 */
.L_x_65:
[----:B------:R-:W2:Y:S02]  /*36f0*/  LDG.E.64 R2, desc[UR36][R2.64] ;  /* 0x0000002402027981 */ /* 0x000ea4000c1e1b00 */
[----:B--2---:R-:W0:Y:S02]  /*3700*/  I2F.U64 R0, R2 ;  /* 0x0000000200007312 */ /* 0x004e240000301000 */
[----:B0-----:R-:W-:Y:S01]  /*3710*/  F2FP.BF16.F32.PACK_AB R0, RZ, R0 ;  /* 0x00000000ff00723e */ /* 0x001fe200000010ff */
[----:B------:R-:W-:Y:S06]  /*3720*/  BRA `(.L_x_41) ;  /* 0x00000000000c7947 */ /* 0x000fec0003800000 */
.L_x_64:
[----:B------:R-:W2:Y:S02]  /*3730*/  LDG.E R2, desc[UR36][R2.64] ;  /* 0x0000002402027981 */ /* 0x000ea4000c1e1900 */
[----:B--2---:R-:W-:-:S04]  /*3740*/  I2FP.F32.U32 R0, R2 ;  /* 0x0000000200007245 */ /* 0x004fc80000201000 */
[----:B------:R-:W-:-:S07]  /*3750*/  F2FP.BF16.F32.PACK_AB R0, RZ, R0 ;  /* 0x00000000ff00723e */ /* 0x000fce00000010ff */
.L_x_41:
[----:B0-----:R-:W0:Y:S01]  /*3760*/  LDC R3, c[0x0][0x490] ;  /* 0x00012400ff037b82 */ /* 0x001e220000000800 */
[----:B-----5:R-:W-:Y:S02]  /*3770*/  IMAD.U32 R19, R19, 0x10000, RZ ;  /* 0x0001000013137824 */ /* 0x020fe400078e00ff */
[----:B------:R-:W-:-:S04]  /*3780*/  IMAD.U32 R0, R0, 0x10000, RZ ;  /* 0x0001000000007824 */ /* 0x000fc800078e00ff */
[----:B------:R-:W-:Y:S01]  /*3790*/  FADD.FTZ R2, -R19, R0 ;  /* 0x0000000013027221 */ /* 0x000fe20000010100 */
[----:B------:R-:W1:Y:S01]  /*37a0*/  LDC.U8 R5, c[0x0][0x4a0] ;  /* 0x00012800ff057b82 */ /* 0x000e620000000000 */
[C---:B0-----:R-:W-:Y:S02]  /*37b0*/  FSETP.GEU.FTZ.AND P0, PT, |R3|.reuse, 0.5, PT ;  /* 0x3f0000000300780b */ /* 0x041fe40003f1e200 */
[----:B------:R-:W-:Y:S01]  /*37c0*/  FFMA.FTZ R19, R2, R3, R19 ;  /* 0x0000000302137223 */ /* 0x000fe20000010013 */
[----:B------:R-:W-:Y:S01]  /*37d0*/  FADD.FTZ R3, -R3, 1 ;  /* 0x3f80000003037421 */ /* 0x000fe20000010100 */
[----:B-1----:R-:W-:-:S09]  /*37e0*/  PRMT R4, R5, 0x9910, RZ ;  /* 0x0000991005047816 */ /* 0x002fd200000000ff */
[----:B------:R-:W-:Y:S01]  /*37f0*/  @P0 FFMA.FTZ R19, R2, -R3, R0 ;  /* 0x8000000302130223 */ /* 0x000fe20000010000 */
[----:B------:R-:W-:-:S05]  /*3800*/  IMAD.MOV.U32 R0, RZ, RZ, R4 ;  /* 0x000000ffff007224 */ /* 0x000fca00078e0004 */
[----:B------:R-:W-:Y:S01]  /*3810*/  ISETP.GT.AND P0, PT, R0, 0x9, PT ;  /* 0x000000090000780c */ /* 0x000fe20003f04270 */
[----:B------:R-:W0:-:S12]  /*3820*/  F2F.BF16.F32 R19, R19 ;  /* 0x0000001300137304 */ /* 0x000e180000202000 */
        /* <DEDUP_REMOVED lines=9> */
[----:B0-----:R-:W-:-:S04]  /*38c0*/  IMAD.U32 R0, R19, 0x10000, RZ ;  /* 0x0001000013007824 */ /* 0x001fc800078e00ff */
[----:B------:R-:W0:Y:S02]  /*38d0*/  F2I.FTZ.TRUNC.NTZ R3, R0 ;  /* 0x0000000000037305 */ /* 0x000e24000021f100 */
[----:B0-----:R0:W-:Y:S01]  /*38e0*/  STG.E.U8 desc[UR36][R16.64], R3 ;  /* 0x0000000310007986 */ /* 0x0011e2000c101124 */
[----:B------:R-:W-:Y:S05]  /*38f0*/  BRA `(.L_x_74) ;  /* 0x0000000c00947947 */ /* 0x000fea0003800000 */
.L_x_72:
[----:B0-----:R-:W-:-:S06]  /*3900*/  IMAD.U32 R3, R19, 0x10000, RZ ;  /* 0x0001000013037824 */ /* 0x001fcc00078e00ff */
[----:B------:R-:W0:Y:S02]  /*3910*/  F2I.S64.TRUNC R2, R3 ;  /* 0x0000000300027311 */ /* 0x000e24000020d900 */
[----:B0-----:R1:W-:Y:S01]  /*3920*/  STG.E.U8 desc[UR36][R16.64], R2 ;  /* 0x0000000210007986 */ /* 0x0013e2000c101124 */
[----:B------:R-:W-:Y:S05]  /*3930*/  BRA `(.L_x_74) ;  /* 0x0000000c00847947 */ /* 0x000fea0003800000 */
.L_x_71:
[----:B------:R-:W-:-:S13]  /*3940*/  ISETP.NE.AND P0, PT, R0, 0x2, PT ;  /* 0x000000020000780c */ /* 0x000fda0003f05270 */
[----:B------:R-:W-:Y:S05]  /*3950*/  @!P0 BRA `(.L_x_75) ;  /* 0x0000000000308947 */ /* 0x000fea0003800000 */
[----:B------:R-:W-:-:S13]  /*3960*/  ISETP.NE.AND P0, PT, R0, 0x3, PT ;  /* 0x000000030000780c */ /* 0x000fda0003f05270 */
[----:B------:R-:W-:Y:S05]  /*3970*/  @!P0 BRA `(.L_x_76) ;  /* 0x0000000000188947 */ /* 0x000fea0003800000 */
[----:B------:R-:W-:-:S13]  /*3980*/  ISETP.NE.AND P0, PT, R0, 0x4, PT ;  /* 0x000000040000780c */ /* 0x000fda0003f05270 */
[----:B------:R-:W-:Y:S05]  /*3990*/  @P0 BRA `(.L_x_73) ;  /* 0x0000000c000c0947 */ /* 0x000fea0003800000 */
[----:B0-----:R-:W-:-:S06]  /*39a0*/  IMAD.U32 R2, R19, 0x10000, RZ ;  /* 0x0001000013027824 */ /* 0x001fcc00078e00ff */
[----:B------:R-:W0:Y:S02]  /*39b0*/  F2I.S64.TRUNC R2, R2 ;  /* 0x0000000200027311 */ /* 0x000e24000020d900 */
[----:B0-----:R4:W-:Y:S01]  /*39c0*/  STG.E.64 desc[UR36][R16.64], R2 ;  /* 0x0000000210007986 */ /* 0x0019e2000c101b24 */
[----:B------:R-:W-:Y:S05]  /*39d0*/  BRA `(.L_x_74) ;  /* 0x0000000c005c7947 */ /* 0x000fea0003800000 */
.L_x_76:
[----:B0-----:R-:W-:-:S06]  /*39e0*/  IMAD.U32 R19, R19, 0x10000, RZ ;  /* 0x0001000013137824 */ /* 0x001fcc00078e00ff */
[----:B------:R-:W0:Y:S02]  /*39f0*/  F2I.FTZ.TRUNC.NTZ R19, R19 ;  /* 0x0000001300137305 */ /* 0x000e24000021f100 */
[----:B0-----:R3:W-:Y:S01]  /*3a00*/  STG.E desc[UR36][R16.64], R19 ;  /* 0x0000001310007986 */ /* 0x0017e2000c101924 */
[----:B------:R-:W-:Y:S05]  /*3a10*/  BRA `(.L_x_74) ;  /* 0x0000000c004c7947 */ /* 0x000fea0003800000 */
.L_x_75:
[----:B0-----:R-:W-:-:S06]  /*3a20*/  IMAD.U32 R19, R19, 0x10000, RZ ;  /* 0x0001000013137824 */ /* 0x001fcc00078e00ff */
[----:B------:R-:W0:Y:S02]  /*3a30*/  F2I.FTZ.TRUNC.NTZ R19, R19 ;  /* 0x0000001300137305 */ /* 0x000e24000021f100 */
[----:B0-----:R2:W-:Y:S01]  /*3a40*/  STG.E.U16 desc[UR36][R16.64], R19 ;  /* 0x0000001310007986 */ /* 0x0015e2000c101524 */
[----:B------:R-:W-:Y:S05]  /*3a50*/  BRA `(.L_x_74) ;  /* 0x0000000c003c7947 */ /* 0x000fea0003800000 */
.L_x_70:
[----:B------:R-:W-:-:S13]  /*3a60*/  ISETP.GT.AND P0, PT, R0, 0x6, PT ;  /* 0x000000060000780c */ /* 0x000fda0003f04270 */
[----:B------:R-:W-:Y:S05]  /*3a70*/  @P0 BRA `(.L_x_77) ;  /* 0x00000000002c0947 */ /* 0x000fea0003800000 */
[----:B------:R-:W-:-:S13]  /*3a80*/  ISETP.NE.AND P0, PT, R0, 0x5, PT ;  /* 0x000000050000780c */ /* 0x000fda0003f05270 */
[----:B------:R-:W-:Y:S05]  /*3a90*/  @!P0 BRA `(.L_x_78) ;  /* 0x0000000000148947 */ /* 0x000fea0003800000 */
[----:B------:R-:W-:-:S13]  /*3aa0*/  ISETP.NE.AND P0, PT, R0, 0x6, PT ;  /* 0x000000060000780c */ /* 0x000fda0003f05270 */
[----:B------:R-:W-:Y:S05]  /*3ab0*/  @P0 BRA `(.L_x_73) ;  /* 0x0000000800c40947 */ /* 0x000fea0003800000 */
[----:B0-----:R-:W-:-:S05]  /*3ac0*/  IMAD.U32 R19, R19, 0x10000, RZ ;  /* 0x0001000013137824 */ /* 0x001fca00078e00ff */
[----:B------:R0:W-:Y:S01]  /*3ad0*/  STG.E desc[UR36][R16.64], R19 ;  /* 0x0000001310007986 */ /* 0x0001e2000c101924 */
[----:B------:R-:W-:Y:S05]  /*3ae0*/  BRA `(.L_x_74) ;  /* 0x0000000c00187947 */ /* 0x000fea0003800000 */
.L_x_78:
[----:B0-----:R-:W-:-:S05]  /*3af0*/  IMAD.U32 R0, R19, 0x10000, RZ ;  /* 0x0001000013007824 */ /* 0x001fca00078e00ff */
[----:B------:R-:W-:-:S05]  /*3b00*/  F2FP.F16.F32.PACK_AB R0, RZ, R0 ;  /* 0x00000000ff00723e */ /* 0x000fca00000000ff */
[----:B------:R0:W-:Y:S01]  /*3b10*/  STG.E.U16 desc[UR36][R16.64], R0 ;  /* 0x0000000010007986 */ /* 0x0001e2000c101524 */
[----:B------:R-:W-:Y:S05]  /*3b20*/  BRA `(.L_x_74) ;  /* 0x0000000c00087947 */ /* 0x000fea0003800000 */
.L_x_77:
[----:B------:R-:W-:-:S13]  /*3b30*/  ISETP.NE.AND P0, PT, R0, 0x7, PT ;  /* 0x000000070000780c */ /* 0x000fda0003f05270 */
[----:B------:R-:W-:Y:S05]  /*3b40*/  @!P0 BRA `(.L_x_79) ;  /* 0x0000000000348947 */ /* 0x000fea0003800000 */
[----:B------:R-:W-:-:S13]  /*3b50*/  ISETP.NE.AND P0, PT, R0, 0x8, PT ;  /* 0x000000080000780c */ /* 0x000fda0003f05270 */
[----:B------:R-:W-:Y:S05]  /*3b60*/  @!P0 BRA `(.L_x_80) ;  /* 0x0000000000188947 */ /* 0x000fea0003800000 */
[----:B------:R-:W-:-:S13]  /*3b70*/  ISETP.NE.AND P0, PT, R0, 0x9, PT ;  /* 0x000000090000780c */ /* 0x000fda0003f05270 */
[----:B------:R-:W-:Y:S05]  /*3b80*/  @P0 BRA `(.L_x_73) ;  /* 0x0000000800900947 */ /* 0x000fea0003800000 */
[----:B0-----:R-:W-:Y:S02]  /*3b90*/  IMAD.U32 R2, R19, 0x10000, RZ ;  /* 0x0001000013027824 */ /* 0x001fe400078e00ff */
[----:B------:R-:W-:-:S05]  /*3ba0*/  IMAD.MOV.U32 R3, RZ, RZ, RZ ;  /* 0x000000ffff037224 */ /* 0x000fca00078e00ff */
[----:B------:R0:W-:Y:S01]  /*3bb0*/  STG.E.64 desc[UR36][R16.64], R2 ;  /* 0x0000000210007986 */ /* 0x0001e2000c101b24 */
[----:B------:R-:W-:Y:S05]  /*3bc0*/  BRA `(.L_x_74) ;  /* 0x0000000800e07947 */ /* 0x000fea0003800000 */
.L_x_80:
[----:B0-----:R-:W-:-:S05]  /*3bd0*/  IMAD.U32 R19, R19, 0x10000, RZ ;  /* 0x0001000013137824 */ /* 0x001fca00078e00ff */
[----:B------:R-:W-:-:S04]  /*3be0*/  F2FP.F16.F32.PACK_AB R3, RZ, R19 ;  /* 0x00000013ff03723e */ /* 0x000fc800000000ff */
[----:B------:R-:W-:-:S05]  /*3bf0*/  PRMT R3, R3, 0x5410, RZ ;  /* 0x0000541003037816 */ /* 0x000fca00000000ff */
[----:B------:R0:W-:Y:S01]  /*3c00*/  STG.E desc[UR36][R16.64], R3 ;  /* 0x0000000310007986 */ /* 0x0001e2000c101924 */
[----:B------:R-:W-:Y:S05]  /*3c10*/  BRA `(.L_x_74) ;  /* 0x0000000800cc7947 */ /* 0x000fea0003800000 */
.L_x_79:
[----:B0-----:R-:W-:-:S04]  /*3c20*/  IMAD.U32 R2, R19, 0x10000, RZ ;  /* 0x0001000013027824 */ /* 0x001fc800078e00ff */
[----:B------:R-:W-:-:S06]  /*3c30*/  FMUL.FTZ R2, R2, 1 ;  /* 0x3f80000002027820 */ /* 0x000fcc0000410000 */
[----:B------:R-:W0:Y:S02]  /*3c40*/  F2F.F64.F32 R2, R2 ;  /* 0x0000000200027310 */ /* 0x000e240000201800 */
[----:B0-----:R0:W-:Y:S01]  /*3c50*/  STG.E.64 desc[UR36][R16.64], R2 ;  /* 0x0000000210007986 */ /* 0x0011e2000c101b24 */
[----:B------:R-:W-:Y:S05]  /*3c60*/  BRA `(.L_x_74) ;  /* 0x0000000800b87947 */ /* 0x000fea0003800000 */
.L_x_69:
        /* <DEDUP_REMOVED lines=8> */
[----:B0-----:R-:W-:-:S05]  /*3cf0*/  IMAD.U32 R19, R19, 0x10000, RZ ;  /* 0x0001000013137824 */ /* 0x001fca00078e00ff */
[----:B------:R-:W-:-:S04]  /*3d00*/  FSETP.NEU.FTZ.AND P0, PT, R19, RZ, PT ;  /* 0x000000ff1300720b */ /* 0x000fc80003f1d000 */
[----:B------:R-:W-:-:S05]  /*3d10*/  SEL R3, RZ, 0x1, !P0 ;  /* 0x00000001ff037807 */ /* 0x000fca0004000000 */
[----:B------:R0:W-:Y:S01]  /*3d20*/  STG.E.U8 desc[UR36][R16.64], R3 ;  /* 0x0000000310007986 */ /* 0x0001e2000c101124 */
[----:B------:R-:W-:Y:S05]  /*3d30*/  BRA `(.L_x_74) ;  /* 0x0000000800847947 */ /* 0x000fea0003800000 */
.L_x_83:
[----:B0-----:R-:W-:Y:S01]  /*3d40*/  IMAD.U32 R19, R19, 0x10000, RZ ;  /* 0x0001000013137824 */ /* 0x001fe200078e00ff */
[----:B------:R-:W-:-:S03]  /*3d50*/  CS2R R6, SRZ ;  /* 0x0000000000067805 */ /* 0x000fc6000001ff00 */
[----:B------:R-:W-:-:S06]  /*3d60*/  FMUL.FTZ R4, R19, 1 ;  /* 0x3f80000013047820 */ /* 0x000fcc0000410000 */
[----:B------:R-:W0:Y:S02]  /*3d70*/  F2F.F64.F32 R4, R4 ;  /* 0x0000000400047310 */ /* 0x000e240000201800 */
[----:B0-----:R0:W-:Y:S01]  /*3d80*/  STG.E.128 desc[UR36][R16.64], R4 ;  /* 0x0000000410007986 */ /* 0x0011e2000c101d24 */
[----:B------:R-:W-:Y:S05]  /*3d90*/  BRA `(.L_x_74) ;  /* 0x00000008006c7947 */ /* 0x000fea0003800000 */
.L_x_82:
[----:B------:R-:W-:-:S13]  /*3da0*/  ISETP.NE.AND P0, PT, R0, 0xf, PT ;  /* 0x0000000f0000780c */ /* 0x000fda0003f05270 */
[----:B------:R-:W-:Y:S05]  /*3db0*/  @!P0 BRA `(.L_x_84) ;  /* 0x0000000000b48947 */ /* 0x000fea0003800000 */
[----:B------:R-:W-:-:S13]  /*3dc0*/  ISETP.NE.AND P0, PT, R0, 0x17, PT ;  /* 0x000000170000780c */ /* 0x000fda0003f05270 */
[----:B------:R-:W-:Y:S05]  /*3dd0*/  @!P0 BRA `(.L_x_85) ;  /* 0x0000000000548947 */ /* 0x000fea0003800000 */
[----:B------:R-:W-:-:S13]  /*3de0*/  ISETP.NE.AND P0, PT, R0, 0x18, PT ;  /* 0x000000180000780c */ /* 0x000fda0003f05270 */
[----:B------:R-:W-:Y:S05]  /*3df0*/  @P0 BRA `(.L_x_73) ;  /* 0x0000000400f40947 */ /* 0x000fea0003800000 */
[----:B0-----:R-:W-:Y:S01]  /*3e00*/  IMAD.U32 R19, R19, 0x10000, RZ ;  /* 0x0001000013137824 */ /* 0x001fe200078e00ff */
[----:B------:R-:W-:Y:S04]  /*3e10*/  BSSY B0, `(.L_x_86) ;  /* 0x000000e000007945 */ /* 0x000fe80003800000 */
[C---:B------:R-:W-:Y:S02]  /*3e20*/  LOP3.LUT R2, R19.reuse, 0x7fffffff, RZ, 0xc0, !PT ;  /* 0x7fffffff13027812 */ /* 0x040fe400078ec0ff */
[----:B------:R-:W-:Y:S02]  /*3e30*/  LOP3.LUT R0, R19, 0x80000000, RZ, 0xc0, !PT ;  /* 0x8000000013007812 */ /* 0x000fe400078ec0ff */
[----:B------:R-:W-:Y:S02]  /*3e40*/  ISETP.GT.U32.AND P0, PT, R2, 0x43efffff, PT ;  /* 0x43efffff0200780c */ /* 0x000fe40003f04070 */
[----:B------:R-:W-:Y:S01]  /*3e50*/  SHF.R.U32.HI R3, RZ, 0x18, R0 ;  /* 0x00000018ff037819 */ /* 0x000fe20000011600 */
[----:B------:R-:W-:-:S10]  /*3e60*/  IMAD.MOV.U32 R0, RZ, RZ, 0x7f ;  /* 0x0000007fff007424 */ /* 0x000fd400078e00ff */
[----:B------:R-:W-:Y:S05]  /*3e70*/  @P0 BRA `(.L_x_87) ;  /* 0x00000000001c0947 */ /* 0x000fea0003800000 */
[----:B------:R-:W-:-:S13]  /*3e80*/  ISETP.GE.U32.AND P0, PT, R2, 0x3c800000, PT ;  /* 0x3c8000000200780c */ /* 0x000fda0003f06070 */
[----:B------:R-:W-:Y:S01]  /*3e90*/  @P0 SHF.R.U32.HI R0, RZ, 0x14, R19 ;  /* 0x00000014ff000819 */ /* 0x000fe20000011613 */
[----:B------:R-:W-:-:S03]  /*3ea0*/  @!P0 FADD.FTZ R2, R2, 16384 ;  /* 0x4680000002028421 */ /* 0x000fc60000010000 */
[----:B------:R-:W-:-:S04]  /*3eb0*/  @P0 LOP3.LUT R0, R0, 0x1, RZ, 0xc0, !PT ;  /* 0x0000000100000812 */ /* 0x000fc800078ec0ff */
[----:B------:R-:W-:-:S04]  /*3ec0*/  @P0 IADD3 R0, R19, 0x407ffff, R0 ;  /* 0x0407ffff13000810 */ /* 0x000fc80007ffe000 */
[----:B------:R-:W-:Y:S01]  /*3ed0*/  @P0 SHF.R.U32.HI R0, RZ, 0x14, R0 ;  /* 0x00000014ff000819 */ /* 0x000fe20000011600 */
[----:B------:R-:W-:-:S07]  /*3ee0*/  @!P0 VIADD R0, R2, 0xb9800000 ;  /* 0xb980000002008836 */ /* 0x000fce0000000000 */
.L_x_87:
[----:B------:R-:W-:Y:S05]  /*3ef0*/  BSYNC B0 ;  /* 0x0000000000007941 */ /* 0x000fea0003800000 */
.L_x_86:
[----:B------:R-:W-:-:S05]  /*3f00*/  LOP3.LUT R3, R0, R3, RZ, 0xfc, !PT ;  /* 0x0000000300037212 */ /* 0x000fca00078efcff */
[----:B------:R0:W-:Y:S01]  /*3f10*/  STG.E.U8 desc[UR36][R16.64], R3 ;  /* 0x0000000310007986 */ /* 0x0001e2000c101124 */
[----:B------:R-:W-:Y:S05]  /*3f20*/  BRA `(.L_x_74) ;  /* 0x0000000800087947 */ /* 0x000fea0003800000 */
.L_x_85:
[----:B0-----:R-:W-:Y:S01]  /*3f30*/  IMAD.U32 R19, R19, 0x10000, RZ ;  /* 0x0001000013137824 */ /* 0x001fe200078e00ff */
[----:B------:R-:W-:Y:S04]  /*3f40*/  BSSY B0, `(.L_x_88) ;  /* 0x000000f000007945 */ /* 0x000fe80003800000 */
[----:B------:R-:W-:-:S04]  /*3f50*/  LOP3.LUT R2, R19, 0x7fffffff, RZ, 0xc0, !PT ;  /* 0x7fffffff13027812 */ /* 0x000fc800078ec0ff */
[----:B------:R-:W-:-:S13]  /*3f60*/  ISETP.GT.U32.AND P0, PT, R2, 0x477fffff, PT ;  /* 0x477fffff0200780c */ /* 0x000fda0003f04070 */
[----:B------:R-:W-:Y:S05]  /*3f70*/  @P0 BRA `(.L_x_89) ;  /* 0x0000000000200947 */ /* 0x000fea0003800000 */
[----:B------:R-:W-:-:S13]  /*3f80*/  ISETP.GE.U32.AND P0, PT, R2, 0x38800000, PT ;  /* 0x388000000200780c */ /* 0x000fda0003f06070 */
[----:B------:R-:W-:Y:S01]  /*3f90*/  @P0 SHF.R.U32.HI R0, RZ, 0x15, R19 ;  /* 0x00000015ff000819 */ /* 0x000fe20000011613 */
[----:B------:R-:W-:-:S03]  /*3fa0*/  @!P0 FADD.FTZ R2, R2, 128 ;  /* 0x4300000002028421 */ /* 0x000fc60000010000 */
[----:B------:R-:W-:-:S04]  /*3fb0*/  @P0 LOP3.LUT R0, R0, 0x1, RZ, 0xc0, !PT ;  /* 0x0000000100000812 */ /* 0x000fc800078ec0ff */
[----:B------:R-:W-:-:S04]  /*3fc0*/  @P0 IADD3 R0, R19, 0x80fffff, R0 ;  /* 0x080fffff13000810 */ /* 0x000fc80007ffe000 */
[----:B------:R-:W-:Y:S01]  /*3fd0*/  @P0 SHF.R.U32.HI R0, RZ, 0x15, R0 ;  /* 0x00000015ff000819 */ /* 0x000fe20000011600 */
[----:B------:R-:W-:Y:S01]  /*3fe0*/  @!P0 VIADD R0, R2, 0xbd000000 ;  /* 0xbd00000002008836 */ /* 0x000fe20000000000 */
[----:B------:R-:W-:Y:S06]  /*3ff0*/  BRA `(.L_x_90) ;  /* 0x00000000000c7947 */ /* 0x000fec0003800000 */
.L_x_89:
[----:B------:R-:W-:Y:S01]  /*4000*/  IMAD.MOV.U32 R0, RZ, RZ, 0x7f ;  /* 0x0000007fff007424 */ /* 0x000fe200078e00ff */
[----:B------:R-:W-:-:S04]  /*4010*/  ISETP.GT.U32.AND P0, PT, R2, 0x7f800000, PT ;  /* 0x7f8000000200780c */ /* 0x000fc80003f04070 */
[----:B------:R-:W-:-:S09]  /*4020*/  SEL R0, R0, 0x7c, P0 ;  /* 0x0000007c00007807 */ /* 0x000fd20000000000 */
.L_x_90:
[----:B------:R-:W-:Y:S05]  /*4030*/  BSYNC B0 ;  /* 0x0000000000007941 */ /* 0x000fea0003800000 */
.L_x_88:
[----:B------:R-:W-:-:S04]  /*4040*/  LOP3.LUT R2, R19, 0x80000000, RZ, 0xc0, !PT ;  /* 0x8000000013027812 */ /* 0x000fc800078ec0ff */
[----:B------:R-:W-:-:S04]  /*4050*/  SHF.R.U32.HI R3, RZ, 0x18, R2 ;  /* 0x00000018ff037819 */ /* 0x000fc80000011602 */
[----:B------:R-:W-:-:S05]  /*4060*/  LOP3.LUT R3, R0, R3, RZ, 0xfc, !PT ;  /* 0x0000000300037212 */ /* 0x000fca00078efcff */
[----:B------:R0:W-:Y:S01]  /*4070*/  STG.E.U8 desc[UR36][R16.64], R3 ;  /* 0x0000000310007986 */ /* 0x0001e2000c101124 */
[----:B------:R-:W-:Y:S05]  /*4080*/  BRA `(.L_x_74) ;  /* 0x0000000400b07947 */ /* 0x000fea0003800000 */
.L_x_84:
[----:B0-----:R0:W-:Y:S01]  /*4090*/  STG.E.U16 desc[UR36][R16.64], R19 ;  /* 0x0000001310007986 */ /* 0x0011e2000c101524 */
[----:B------:R-:W-:Y:S05]  /*40a0*/  BRA `(.L_x_74) ;  /* 0x0000000400a87947 */ /* 0x000fea0003800000 */
.L_x_81:
        /* <DEDUP_REMOVED lines=8> */
[----:B0-----:R-:W-:-:S06]  /*4130*/  IMAD.U32 R3, R19, 0x10000, RZ ;  /* 0x0001000013037824 */ /* 0x001fcc00078e00ff */
[----:B------:R-:W0:Y:S02]  /*4140*/  F2I.FTZ.U32.TRUNC.NTZ R3, R3 ;  /* 0x0000000300037305 */ /* 0x000e24000021f000 */
[----:B0-----:R0:W-:Y:S01]  /*4150*/  STG.E.U16 desc[UR36][R16.64], R3 ;  /* 0x0000000310007986 */ /* 0x0011e2000c101524 */
[----:B------:R-:W-:Y:S05]  /*4160*/  BRA `(.L_x_74) ;  /* 0x0000000400787947 */ /* 0x000fea0003800000 */
.L_x_93:
[----:B0-----:R-:W-:Y:S01]  /*4170*/  IMAD.U32 R19, R19, 0x10000, RZ ;  /* 0x0001000013137824 */ /* 0x001fe200078e00ff */
[----:B------:R-:W-:Y:S01]  /*4180*/  BSSY B0, `(.L_x_94) ;  /* 0x0000014000007945 */ /* 0x000fe20003800000 */
[----:B------:R-:W-:-:S03]  /*4190*/  IMAD.MOV.U32 R8, RZ, RZ, 0x80 ;  /* 0x00000080ff087424 */ /* 0x000fc600078e00ff */
[----:B------:R-:W-:-:S04]  /*41a0*/  LOP3.LUT R2, R19, 0x7fffffff, RZ, 0xc0, !PT ;  /* 0x7fffffff13027812 */ /* 0x000fc800078ec0ff */
[----:B------:R-:W-:-:S13]  /*41b0*/  ISETP.GT.U32.AND P0, PT, R2, 0x437fffff, PT ;  /* 0x437fffff0200780c */ /* 0x000fda0003f04070 */
[----:B------:R-:W-:Y:S05]  /*41c0*/  @P0 BRA `(.L_x_95) ;  /* 0x00000000003c0947 */ /* 0x000fea0003800000 */
[----:B------:R-:W-:-:S13]  /*41d0*/  ISETP.GE.U32.AND P0, PT, R2, 0x3c000000, PT ;  /* 0x3c0000000200780c */ /* 0x000fda0003f06070 */
[----:B------:R-:W-:-:S04]  /*41e0*/  @P0 SHF.R.U32.HI R0, RZ, 0x14, R19 ;  /* 0x00000014ff000819 */ /* 0x000fc80000011613 */
[----:B------:R-:W-:-:S04]  /*41f0*/  @P0 LOP3.LUT R0, R0, 0x1, RZ, 0xc0, !PT ;  /* 0x0000000100000812 */ /* 0x000fc800078ec0ff */
[----:B------:R-:W-:-:S04]  /*4200*/  @P0 IADD3 R0, R19, 0x487ffff, R0 ;  /* 0x0487ffff13000810 */ /* 0x000fc80007ffe000 */
[----:B------:R-:W-:-:S04]  /*4210*/  @P0 SHF.R.U32.HI R0, RZ, 0x14, R0 ;  /* 0x00000014ff000819 */ /* 0x000fc80000011600 */
[----:B------:R-:W-:Y:S01]  /*4220*/  @P0 LOP3.LUT R0, R0, 0xff, RZ, 0xc0, !PT ;  /* 0x000000ff00000812 */ /* 0x000fe200078ec0ff */
[----:B------:R-:W-:Y:S06]  /*4230*/  @P0 BRA `(.L_x_96) ;  /* 0x0000000000100947 */ /* 0x000fec0003800000 */
[----:B------:R-:W-:Y:S01]  /*4240*/  FADD.FTZ R0, R2, 8192 ;  /* 0x4600000002007421 */ /* 0x000fe20000010000 */
[----:B------:R-:W-:-:S04]  /*4250*/  PRMT R8, RZ, 0x7610, R8 ;  /* 0x00007610ff087816 */ /* 0x000fc80000000008 */
[----:B------:R-:W-:-:S13]  /*4260*/  LOP3.LUT P0, R0, R0, 0xff, RZ, 0xc0, !PT ;  /* 0x000000ff00007812 */ /* 0x000fda000780c0ff */
[----:B------:R-:W-:Y:S05]  /*4270*/  @!P0 BRA `(.L_x_95) ;  /* 0x0000000000108947 */ /* 0x000fea0003800000 */
.L_x_96:
[----:B------:R-:W-:-:S04]  /*4280*/  LOP3.LUT R2, R19, 0x80000000, RZ, 0xc0, !PT ;  /* 0x8000000013027812 */ /* 0x000fc800078ec0ff */
[----:B------:R-:W-:-:S04]  /*4290*/  SHF.R.U32.HI R3, RZ, 0x18, R2 ;  /* 0x00000018ff037819 */ /* 0x000fc80000011602 */
[----:B------:R-:W-:-:S04]  /*42a0*/  LOP3.LUT R0, R0, R3, RZ, 0xfc, !PT ;  /* 0x0000000300007212 */ /* 0x000fc800078efcff */
[----:B------:R-:W-:-:S07]  /*42b0*/  PRMT R8, R0, 0x7610, R8 ;  /* 0x0000761000087816 */ /* 0x000fce0000000008 */
.L_x_95:
[----:B------:R-:W-:Y:S05]  /*42c0*/  BSYNC B0 ;  /* 0x0000000000007941 */ /* 0x000fea0003800000 */
.L_x_94:
[----:B------:R0:W-:Y:S01]  /*42d0*/  STG.E.U8 desc[UR36][R16.64], R8 ;  /* 0x0000000810007986 */ /* 0x0001e2000c101124 */
[----:B------:R-:W-:Y:S05]  /*42e0*/  BRA `(.L_x_74) ;  /* 0x0000000400187947 */ /* 0x000fea0003800000 */
.L_x_92:
        /* <DEDUP_REMOVED lines=17> */
.L_x_99:
[----:B------:R-:W-:-:S04]  /*4400*/  LOP3.LUT R2, R19, 0x80000000, RZ, 0xc0, !PT ;  /* 0x8000000013027812 */ /* 0x000fc800078ec0ff */
[----:B------:R-:W-:-:S04]  /*4410*/  SHF.R.U32.HI R3, RZ, 0x18, R2 ;  /* 0x00000018ff037819 */ /* 0x000fc80000011602 */
[----:B------:R-:W-:-:S04]  /*4420*/  LOP3.LUT R0, R0, R3, RZ, 0xfc, !PT ;  /* 0x0000000300007212 */ /* 0x000fc800078efcff */
[----:B------:R-:W-:-:S07]  /*4430*/  PRMT R8, R0, 0x7610, R8 ;  /* 0x0000761000087816 */ /* 0x000fce0000000008 */
.L_x_98:
[----:B------:R-:W-:Y:S05]  /*4440*/  BSYNC B0 ;  /* 0x0000000000007941 */ /* 0x000fea0003800000 */
.L_x_97:
[----:B------:R0:W-:Y:S01]  /*4450*/  STG.E.U8 desc[UR36][R16.64], R8 ;  /* 0x0000000810007986 */ /* 0x0001e2000c101124 */
[----:B------:R-:W-:Y:S05]  /*4460*/  BRA `(.L_x_74) ;  /* 0x0000000000b87947 */ /* 0x000fea0003800000 */
.L_x_91:
[----:B------:R-:W-:-:S13]  /*4470*/  ISETP.NE.AND P0, PT, R0, 0x1c, PT ;  /* 0x0000001c0000780c */ /* 0x000fda0003f05270 */
[----:B------:R-:W-:Y:S05]  /*4480*/  @!P0 BRA `(.L_x_100) ;  /* 0x0000000000a48947 */ /* 0x000fea0003800000 */
[----:B------:R-:W-:-:S13]  /*4490*/  ISETP.NE.AND P0, PT, R0, 0x1d, PT ;  /* 0x0000001d0000780c */ /* 0x000fda0003f05270 */
[----:B------:R-:W-:Y:S05]  /*44a0*/  @!P0 BRA `(.L_x_101) ;  /* 0x00000000008c8947 */ /* 0x000fea0003800000 */
[----:B------:R-:W-:-:S13]  /*44b0*/  ISETP.NE.AND P0, PT, R0, 0x2c, PT ;  /* 0x0000002c0000780c */ /* 0x000fda0003f05270 */
[----:B------:R-:W-:Y:S05]  /*44c0*/  @P0 BRA `(.L_x_73) ;  /* 0x0000000000400947 */ /* 0x000fea0003800000 */
[----:B0-----:R-:W-:Y:S02]  /*44d0*/  IMAD.U32 R19, R19, 0x10000, RZ ;  /* 0x0001000013137824 */ /* 0x001fe400078e00ff */
[----:B------:R-:W-:-:S03]  /*44e0*/  IMAD.MOV.U32 R3, RZ, RZ, 0xff ;  /* 0x000000ffff037424 */ /* 0x000fc600078e00ff */
[----:B------:R-:W-:-:S04]  /*44f0*/  SHF.R.U32.HI R4, RZ, 0x17, R19 ;  /* 0x00000017ff047819 */ /* 0x000fc80000011613 */
[----:B------:R-:W-:-:S04]  /*4500*/  LOP3.LUT R2, R4, 0xff, RZ, 0xc0, !PT ;  /* 0x000000ff04027812 */ /* 0x000fc800078ec0ff */
[----:B------:R-:W-:-:S13]  /*4510*/  ISETP.NE.AND P1, PT, R2, 0xff, PT ;  /* 0x000000ff0200780c */ /* 0x000fda0003f25270 */
[--C-:B------:R-:W-:Y:S02]  /*4520*/  @P1 SHF.R.U32.HI R0, RZ, 0x16, R19.reuse ;  /* 0x00000016ff001819 */ /* 0x100fe40000011613 */
[----:B------:R-:W-:Y:S02]  /*4530*/  @P1 LOP3.LUT P0, RZ, R2, 0x3fffff, R19, 0xf8, !PT ;  /* 0x003fffff02ff1812 */ /* 0x000fe4000780f813 */
[----:B------:R-:W-:-:S04]  /*4540*/  @P1 LOP3.LUT R0, R0, 0x1, RZ, 0xc0, !PT ;  /* 0x0000000100001812 */ /* 0x000fc800078ec0ff */
[----:B------:R-:W-:Y:S01]  /*4550*/  @P1 ISETP.EQ.U32.AND P2, PT, R0, 0x1, P0 ;  /* 0x000000010000180c */ /* 0x000fe20000742070 */
[----:B------:R-:W-:Y:S01]  /*4560*/  @P1 VIADD R0, R4, 0x1 ;  /* 0x0000000104001836 */ /* 0x000fe20000000000 */
[----:B------:R-:W-:Y:S02]  /*4570*/  PLOP3.LUT P0, PT, PT, PT, PT, 0x80, 0x0 ;  /* 0x000000000000781c */ /* 0x000fe40003f0f070 */
[----:B------:R-:W-:-:S13]  /*4580*/  @P1 PLOP3.LUT P0, PT, P2, PT, PT, 0x80, 0x0 ;  /* 0x000000000000181c */ /* 0x000fda000170f070 */
[----:B------:R-:W-:-:S04]  /*4590*/  @!P0 IMAD.MOV R0, RZ, RZ, R4 ;  /* 0x000000ffff008224 */ /* 0x000fc800078e0204 */
[----:B------:R-:W-:-:S05]  /*45a0*/  @P1 IMAD.MOV.U32 R3, RZ, RZ, R0 ;  /* 0x000000ffff031224 */ /* 0x000fca00078e0000 */
[----:B------:R0:W-:Y:S01]  /*45b0*/  STG.E.U8 desc[UR36][R16.64], R3 ;  /* 0x0000000310007986 */ /* 0x0001e2000c101124 */
[----:B------:R-:W-:Y:S05]  /*45c0*/  BRA `(.L_x_74) ;  /* 0x0000000000607947 */ /* 0x000fea0003800000 */
.L_x_73:
[----:B------:R-:W-:Y:S01]  /*45d0*/  MOV R2, 0x0 ;  /* 0x0000000000027802 */ /* 0x000fe20000000f00 */
[----:B------:R-:W-:Y:S01]  /*45e0*/  ULDC.64 UR4, c[0x4][0x128] ;  /* 0x01004a0000047ab9 */ /* 0x000fe20000000a00 */
[----:B------:R-:W-:Y:S01]  /*45f0*/  ULDC.64 UR6, c[0x4][0x130] ;  /* 0x01004c0000067ab9 */ /* 0x000fe20000000a00 */
[----:B------:R-:W-:Y:S02]  /*4600*/  IMAD.U32 R4, RZ, RZ, UR4 ;  /* 0x00000004ff047e24 */ /* 0x000fe4000f8e00ff */
[----:B------:R-:W-:Y:S01]  /*4610*/  IMAD.U32 R5, RZ, RZ, UR5 ;  /* 0x00000005ff057e24 */ /* 0x000fe2000f8e00ff */
[----:B------:R-:W1:Y:S01]  /*4620*/  LDC.64 R2, c[0x4][R2] ;  /* 0x0100000002027b82 */ /* 0x000e620000000a00 */
        /* <DEDUP_REMOVED lines=9> */
[----:B01----:R-:W-:Y:S05]  /*46c0*/  CALL.ABS.NOINC R2 ;  /* 0x0000000002007343 */ /* 0x003fea0003c00000 */
.L_x_102:
[----:B------:R-:W-:Y:S05]  /*46d0*/  BRA `(.L_x_74) ;  /* 0x00000000001c7947 */ /* 0x000fea0003800000 */
.L_x_101:
[----:B0-----:R-:W-:-:S06]  /*46e0*/  IMAD.U32 R2, R19, 0x10000, RZ ;  /* 0x0001000013027824 */ /* 0x001fcc00078e00ff */
[----:B------:R-:W0:Y:S02]  /*46f0*/  F2I.U64.TRUNC R2, R2 ;  /* 0x0000000200027311 */ /* 0x000e24000020d800 */
[----:B0-----:R0:W-:Y:S01]  /*4700*/  STG.E.64 desc[UR36][R16.64], R2 ;  /* 0x0000000210007986 */ /* 0x0011e2000c101b24 */
[----:B------:R-:W-:Y:S05]  /*4710*/  BRA `(.L_x_74) ;  /* 0x00000000000c7947 */ /* 0x000fea0003800000 */
.L_x_100:
[----:B0-----:R-:W-:-:S06]  /*4720*/  IMAD.U32 R19, R19, 0x10000, RZ ;  /* 0x0001000013137824 */ /* 0x001fcc00078e00ff */
[----:B------:R-:W0:Y:S02]  /*4730*/  F2I.FTZ.U32.TRUNC.NTZ R19, R19 ;  /* 0x0000001300137305 */ /* 0x000e24000021f000 */
[----:B0-----:R0:W-:Y:S02]  /*4740*/  STG.E desc[UR36][R16.64], R19 ;  /* 0x0000001310007986 */ /* 0x0011e4000c101924 */
.L_x_74:
[----:B------:R-:W-:-:S04]  /*4750*/  IMAD R18, R18, 0x200, R23 ;  /* 0x0000020012127824 */ /* 0x000fc800078e0217 */
[----:B0-23--:R-:W-:-:S07]  /*4760*/  VIADD R19, R18, 0x80 ;  /* 0x0000008012137836 */ /* 0x00dfce0000000000 */
.L_x_1:
[----:B------:R-:W-:Y:S05]  /*4770*/  BSYNC B6 ;  /* 0x0000000000067941 */ /* 0x000fea0003800000 */
.L_x_0:
[----:B------:R-:W-:Y:S01]  /*4780*/  ULDC UR4, c[0x0][0x210] ;  /* 0x0000840000047ab9 */ /* 0x000fe20000000800 */
[----:B------:R-:W-:Y:S01]  /*4790*/  BSSY B6, `(.L_x_103) ;  /* 0x000046d000067945 */ /* 0x000fe20003800000 */
[----:B------:R-:W-:-:S13]  /*47a0*/  ISETP.GE.AND P0, PT, R19, UR4, PT ;  /* 0x0000000413007c0c */ /* 0x000fda000bf06270 */
[----:B------:R-:W-:Y:S05]  /*47b0*/  @P0 BRA `(.L_x_104) ;  /* 0x0000004400a80947 */ /* 0x000fea0003800000 */
[----:B------:R-:W0:Y:S01]  /*47c0*/  LDC R6, c[0x0][0x218] ;  /* 0x00008600ff067b82 */ /* 0x000e220000000800 */
[----:B------:R-:W-:Y:S02]  /*47d0*/  IMAD.MOV.U32 R18, RZ, RZ, RZ ;  /* 0x000000ffff127224 */ /* 0x000fe400078e00ff */
[----:B------:R-:W-:Y:S02]  /*47e0*/  IMAD.MOV.U32 R0, RZ, RZ, RZ ;  /* 0x000000ffff007224 */ /* 0x000fe400078e00ff */
[----:B-1--4-:R-:W-:Y:S01]  /*47f0*/  IMAD.MOV.U32 R16, RZ, RZ, RZ ;  /* 0x000000ffff107224 */ /* 0x012fe200078e00ff */
[----:B0-----:R-:W-:-:S13]  /*4800*/  ISETP.NE.AND P0, PT, R6, RZ, PT ;  /* 0x000000ff0600720c */ /* 0x001fda0003f05270 */
[----:B------:R-:W-:Y:S05]  /*4810*/  @!P0 BRA `(.L_x_105) ;  /* 0x0000001400708947 */ /* 0x000fea0003800000 */
        /* <DEDUP_REMOVED lines=348> */
.L_x_105:
        /* <DEDUP_REMOVED lines=23> */
.L_x_109:
[----:B------:R-:W2:Y:S02]  /*5f50*/  LDG.E.U8 R2, desc[UR36][R2.64] ;  /* 0x0000002402027981 */ /* 0x000ea4000c1e1100 */
[----:B--2---:R-:W-:-:S04]  /*5f60*/  I2FP.F32.U32 R0, R2 ;  /* 0x0000000200007245 */ /* 0x004fc80000201000 */
[----:B------:R-:W-:-:S04]  /*5f70*/  F2FP.BF16.F32.PACK_AB R0, RZ, R0 ;  /* 0x00000000ff00723e */ /* 0x000fc800000010ff */
[----:B------:R-:W-:Y:S01]  /*5f80*/  PRMT R22, R0, 0x7610, R22 ;  /* 0x0000761000167816 */ /* 0x000fe20000000016 */
[----:B------:R-:W-:Y:S06]  /*5f90*/  BRA `(.L_x_111) ;  /* 0x0000000c00c87947 */ /* 0x000fec0003800000 */
.L_x_108:
        /* <DEDUP_REMOVED lines=11> */
.L_x_113:
[----:B------:R-:W2:Y:S02]  /*6050*/  LDG.E R2, desc[UR36][R2.64] ;  /* 0x0000002402027981 */ /* 0x000ea4000c1e1900 */
[----:B--2---:R-:W-:-:S04]  /*6060*/  I2FP.F32.S32 R0, R2 ;  /* 0x0000000200007245 */ /* 0x004fc80000201400 */
[----:B------:R-:W-:-:S04]  /*6070*/  F2FP.BF16.F32.PACK_AB R0, RZ, R0 ;  /* 0x00000000ff00723e */ /* 0x000fc800000010ff */
[----:B------:R-:W-:Y:S01]  /*6080*/  PRMT R22, R0, 0x7610, R22 ;  /* 0x0000761000167816 */ /* 0x000fe20000000016 */
[----:B------:R-:W-:Y:S06]  /*6090*/  BRA `(.L_x_111) ;  /* 0x0000000c00887947 */ /* 0x000fec0003800000 */
.L_x_112:
[----:B------:R-:W2:Y:S02]  /*60a0*/  LDG.E.U16 R2, desc[UR36][R2.64] ;  /* 0x0000002402027981 */ /* 0x000ea4000c1e1500 */
[----:B--2---:R-:W0:Y:S02]  /*60b0*/  I2F.S16 R0, R2 ;  /* 0x0000000200007306 */ /* 0x004e240000101400 */
[----:B0-----:R-:W-:-:S04]  /*60c0*/  F2FP.BF16.F32.PACK_AB R0, RZ, R0 ;  /* 0x00000000ff00723e */ /* 0x001fc800000010ff */
[----:B------:R-:W-:Y:S01]  /*60d0*/  PRMT R22, R0, 0x7610, R22 ;  /* 0x0000761000167816 */ /* 0x000fe20000000016 */
[----:B------:R-:W-:Y:S06]  /*60e0*/  BRA `(.L_x_111) ;  /* 0x0000000c00747947 */ /* 0x000fec0003800000 */
.L_x_107:
        /* <DEDUP_REMOVED lines=9> */
.L_x_115:
[----:B------:R-:W2:Y:S02]  /*6180*/  LDG.E.U16 R0, desc[UR36][R2.64] ;  /* 0x0000002402007981 */ /* 0x000ea4000c1e1500 */
[----:B--2---:R-:W-:-:S05]  /*6190*/  HADD2.F32 R0, -RZ, R0.H0_H0 ;  /* 0x20000000ff007230 */ /* 0x004fca0000004100 */
[----:B------:R-:W-:-:S04]  /*61a0*/  F2FP.BF16.F32.PACK_AB R0, RZ, R0 ;  /* 0x00000000ff00723e */ /* 0x000fc800000010ff */
[----:B------:R-:W-:Y:S01]  /*61b0*/  PRMT R22, R0, 0x7610, R22 ;  /* 0x0000761000167816 */ /* 0x000fe20000000016 */
[----:B------:R-:W-:Y:S06]  /*61c0*/  BRA `(.L_x_111) ;  /* 0x0000000c003c7947 */ /* 0x000fec0003800000 */
.L_x_114:
        /* <DEDUP_REMOVED lines=9> */
.L_x_117:
[----:B------:R-:W2:Y:S02]  /*6260*/  LDG.E.U16 R2, desc[UR36][R2.64] ;  /* 0x0000002402027981 */ /* 0x000ea4000c1e1500 */
[----:B--2---:R-:W-:-:S05]  /*6270*/  HADD2.F32 R0, -RZ, R2.H0_H0 ;  /* 0x20000002ff007230 */ /* 0x004fca0000004100 */
[----:B------:R-:W-:-:S04]  /*6280*/  F2FP.BF16.F32.PACK_AB R0, RZ, R0 ;  /* 0x00000000ff00723e */ /* 0x000fc800000010ff */
[----:B------:R-:W-:Y:S01]  /*6290*/  PRMT R22, R0, 0x7610, R22 ;  /* 0x0000761000167816 */ /* 0x000fe20000000016 */
[----:B------:R-:W-:Y:S06]  /*62a0*/  BRA `(.L_x_111) ;  /* 0x0000000c00047947 */ /* 0x000fec0003800000 */
.L_x_116:
        /* <DEDUP_REMOVED lines=9> */
.L_x_106:
        /* <DEDUP_REMOVED lines=14> */
.L_x_120:
        /* <DEDUP_REMOVED lines=9> */
.L_x_119:
        /* <DEDUP_REMOVED lines=28> */
.L_x_122:
        /* <DEDUP_REMOVED lines=15> */
.L_x_121:
[----:B------:R0:W5:Y:S01]  /*6760*/  LDG.E.U16 R22, desc[UR36][R2.64] ;  /* 0x0000002402167981 */ /* 0x000162000c1e1500 */
[----:B------:R-:W-:Y:S05]  /*6770*/  BRA `(.L_x_111) ;  /* 0x0000000400d07947 */ /* 0x000fea0003800000 */
.L_x_118:
        /* <DEDUP_REMOVED lines=13> */
.L_x_125:
        /* <DEDUP_REMOVED lines=21> */
.L_x_129:
[----:B------:R-:W-:Y:S05]  /*69a0*/  BSYNC B1 ;  /* 0x0000000000017941 */ /* 0x000fea0003800000 */
.L_x_128:
[----:B------:R-:W-:Y:S01]  /*69b0*/  LEA R3, R0, 0x3b800000, 0x17 ;  /* 0x3b80000000037811 */ /* 0x000fe200078eb8ff */
[----:B------:R-:W-:-:S05]  /*69c0*/  IMAD.SHL.U32 R0, R2, 0x100000, RZ ;  /* 0x0010000002007824 */ /* 0x000fca00078e00ff */
[----:B------:R-:W-:-:S07]  /*69d0*/  LOP3.LUT R0, R3, R0, R4, 0xfe, !PT ;  /* 0x0000000003007212 */ /* 0x000fce00078efe04 */
.L_x_127:
[----:B------:R-:W-:Y:S05]  /*69e0*/  BSYNC B0 ;  /* 0x0000000000007941 */ /* 0x000fea0003800000 */
.L_x_126:
[----:B------:R-:W-:-:S04]  /*69f0*/  F2FP.BF16.F32.PACK_AB R0, RZ, R0 ;  /* 0x00000000ff00723e */ /* 0x000fc800000010ff */
[----:B------:R-:W-:Y:S01]  /*6a00*/  PRMT R22, R0, 0x7610, R22 ;  /* 0x0000761000167816 */ /* 0x000fe20000000016 */
[----:B------:R-:W-:Y:S06]  /*6a10*/  BRA `(.L_x_111) ;  /* 0x0000000400287947 */ /* 0x000fec0003800000 */
.L_x_124:
        /* <DEDUP_REMOVED lines=21> */
.L_x_133:
[----:B------:R-:W-:Y:S05]  /*6b70*/  BSYNC B1 ;  /* 0x0000000000017941 */ /* 0x000fea0003800000 */
.L_x_132:
[----:B------:R-:W-:Y:S01]  /*6b80*/  LEA R3, R0, 0x37800000, 0x17 ;  /* 0x3780000000037811 */ /* 0x000fe200078eb8ff */
[----:B------:R-:W-:-:S05]  /*6b90*/  IMAD.SHL.U32 R0, R2, 0x200000, RZ ;  /* 0x0020000002007824 */ /* 0x000fca00078e00ff */
[----:B------:R-:W-:-:S07]  /*6ba0*/  LOP3.LUT R0, R3, R0, R4, 0xfe, !PT ;  /* 0x0000000003007212 */ /* 0x000fce00078efe04 */
.L_x_131:
[----:B------:R-:W-:Y:S05]  /*6bb0*/  BSYNC B0 ;  /* 0x0000000000007941 */ /* 0x000fea0003800000 */
.L_x_130:
[----:B------:R-:W-:-:S04]  /*6bc0*/  F2FP.BF16.F32.PACK_AB R0, RZ, R0 ;  /* 0x00000000ff00723e */ /* 0x000fc800000010ff */
[----:B------:R-:W-:Y:S01]  /*6bd0*/  PRMT R22, R0, 0x7610, R22 ;  /* 0x0000761000167816 */ /* 0x000fe20000000016 */
[----:B------:R-:W-:Y:S06]  /*6be0*/  BRA `(.L_x_111) ;  /* 0x0000000000b47947 */ /* 0x000fec0003800000 */
.L_x_123:
        /* <DEDUP_REMOVED lines=14> */
.L_x_137:
[----:B------:R-:W-:Y:S05]  /*6cd0*/  BSYNC B0 ;  /* 0x0000000000007941 */ /* 0x000fea0003800000 */
.L_x_136:
[----:B------:R-:W-:-:S04]  /*6ce0*/  F2FP.BF16.F32.PACK_AB R0, RZ, R0 ;  /* 0x00000000ff00723e */ /* 0x000fc800000010ff */
[----:B------:R-:W-:Y:S01]  /*6cf0*/  PRMT R22, R0, 0x7610, R22 ;  /* 0x0000761000167816 */ /* 0x000fe20000000016 */
[----:B------:R-:W-:Y:S06]  /*6d00*/  BRA `(.L_x_111) ;  /* 0x00000000006c7947 */ /* 0x000fec0003800000 */
.L_x_110:
        /* <DEDUP_REMOVED lines=16> */
.L_x_138:
[----:B------:R-:W-:Y:S01]  /*6e10*/  PRMT R22, RZ, 0x7610, R22 ;  /* 0x00007610ff167816 */ /* 0x000fe20000000016 */
[----:B------:R-:W-:Y:S06]  /*6e20*/  BRA `(.L_x_111) ;  /* 0x0000000000247947 */ /* 0x000fec0003800000 */
.L_x_135:
[----:B------:R-:W2:Y:S02]  /*6e30*/  LDG.E.64 R2, desc[UR36][R2.64] ;  /* 0x0000002402027981 */ /* 0x000ea4000c1e1b00 */
[----:B--2---:R-:W0:Y:S02]  /*6e40*/  I2F.U64 R0, R2 ;  /* 0x0000000200007312 */ /* 0x004e240000301000 */
[----:B0-----:R-:W-:-:S04]  /*6e50*/  F2FP.BF16.F32.PACK_AB R0, RZ, R0 ;  /* 0x00000000ff00723e */ /* 0x001fc800000010ff */
[----:B------:R-:W-:Y:S01]  /*6e60*/  PRMT R22, R0, 0x7610, R22 ;  /* 0x0000761000167816 */ /* 0x000fe20000000016 */
[----:B------:R-:W-:Y:S06]  /*6e70*/  BRA `(.L_x_111) ;  /* 0x0000000000107947 */ /* 0x000fec0003800000 */
.L_x_134:
[----:B------:R-:W2:Y:S02]  /*6e80*/  LDG.E R2, desc[UR36][R2.64] ;  /* 0x0000002402027981 */ /* 0x000ea4000c1e1900 */
[----:B--2---:R-:W-:-:S04]  /*6e90*/  I2FP.F32.U32 R0, R2 ;  /* 0x0000000200007245 */ /* 0x004fc80000201000 */
[----:B------:R-:W-:-:S04]  /*6ea0*/  F2FP.BF16.F32.PACK_AB R0, RZ, R0 ;  /* 0x00000000ff00723e */ /* 0x000fc800000010ff */
[----:B------:R-:W-:-:S07]  /*6eb0*/  PRMT R22, R0, 0x7610, R22 ;  /* 0x0000761000167816 */ /* 0x000fce0000000016 */
.L_x_111:
        /* <DEDUP_REMOVED lines=19> */
.L_x_142:
[----:B------:R-:W2:Y:S02]  /*6ff0*/  LDG.E.U8 R2, desc[UR36][R2.64] ;  /* 0x0000002402027981 */ /* 0x000ea4000c1e1100 */
[----:B--2---:R-:W-:-:S04]  /*7000*/  I2FP.F32.U32 R0, R2 ;  /* 0x0000000200007245 */ /* 0x004fc80000201000 */
[----:B------:R-:W-:Y:S01]  /*7010*/  F2FP.BF16.F32.PACK_AB R0, RZ, R0 ;  /* 0x00000000ff00723e */ /* 0x000fe200000010ff */
[----:B------:R-:W-:Y:S06]  /*7020*/  BRA `(.L_x_144) ;  /* 0x0000000c00907947 */ /* 0x000fec0003800000 */
.L_x_141:
        /* <DEDUP_REMOVED lines=10> */
.L_x_146:
[----:B------:R-:W2:Y:S02]  /*70d0*/  LDG.E R2, desc[UR36][R2.64] ;  /* 0x0000002402027981 */ /* 0x000ea4000c1e1900 */
[----:B--2---:R-:W-:-:S04]  /*70e0*/  I2FP.F32.S32 R0, R2 ;  /* 0x0000000200007245 */ /* 0x004fc80000201400 */
[----:B------:R-:W-:Y:S01]  /*70f0*/  F2FP.BF16.F32.PACK_AB R0, RZ, R0 ;  /* 0x00000000ff00723e */ /* 0x000fe200000010ff */
[----:B------:R-:W-:Y:S06]  /*7100*/  BRA `(.L_x_144) ;  /* 0x0000000c00587947 */ /* 0x000fec0003800000 */
.L_x_145:
[----:B------:R-:W2:Y:S02]  /*7110*/  LDG.E.U16 R2, desc[UR36][R2.64] ;  /* 0x0000002402027981 */ /* 0x000ea4000c1e1500 */
[----:B--2---:R-:W0:Y:S02]  /*7120*/  I2F.S16 R0, R2 ;  /* 0x0000000200007306 */ /* 0x004e240000101400 */
[----:B0-----:R-:W-:Y:S01]  /*7130*/  F2FP.BF16.F32.PACK_AB R0, RZ, R0 ;  /* 0x00000000ff00723e */ /* 0x001fe200000010ff */
[----:B------:R-:W-:Y:S06]  /*7140*/  BRA `(.L_x_144) ;  /* 0x0000000c00487947 */ /* 0x000fec0003800000 */
.L_x_140:
        /* <DEDUP_REMOVED lines=9> */
.L_x_148:
[----:B------:R-:W2:Y:S02]  /*71e0*/  LDG.E.U16 R0, desc[UR36][R2.64] ;  /* 0x0000002402007981 */ /* 0x000ea4000c1e1500 */
[----:B--2---:R-:W-:-:S05]  /*71f0*/  HADD2.F32 R0, -RZ, R0.H0_H0 ;  /* 0x20000000ff007230 */ /* 0x004fca0000004100 */
[----:B------:R-:W-:Y:S01]  /*7200*/  F2FP.BF16.F32.PACK_AB R0, RZ, R0 ;  /* 0x00000000ff00723e */ /* 0x000fe200000010ff */
[----:B------:R-:W-:Y:S06]  /*7210*/  BRA `(.L_x_144) ;  /* 0x0000000c00147947 */ /* 0x000fec0003800000 */
.L_x_147:
        /* <DEDUP_REMOVED lines=9> */
.L_x_150:
[----:B------:R-:W2:Y:S02]  /*72b0*/  LDG.E.U16 R2, desc[UR36][R2.64] ;  /* 0x0000002402027981 */ /* 0x000ea4000c1e1500 */
[----:B--2---:R-:W-:-:S05]  /*72c0*/  HADD2.F32 R0, -RZ, R2.H0_H0 ;  /* 0x20000002ff007230 */ /* 0x004fca0000004100 */
[----:B------:R-:W-:Y:S01]  /*72d0*/  F2FP.BF16.F32.PACK_AB R0, RZ, R0 ;  /* 0x00000000ff00723e */ /* 0x000fe200000010ff */
[----:B------:R-:W-:Y:S06]  /*72e0*/  BRA `(.L_x_144) ;  /* 0x0000000800e07947 */ /* 0x000fec0003800000 */
.L_x_149:
        /* <DEDUP_REMOVED lines=8> */
.L_x_139:
        /* <DEDUP_REMOVED lines=13> */
.L_x_153:
        /* <DEDUP_REMOVED lines=8> */
.L_x_152:
        /* <DEDUP_REMOVED lines=28> */
.L_x_155:
        /* <DEDUP_REMOVED lines=15> */
.L_x_154:
[----:B------:R0:W5:Y:S01]  /*7770*/  LDG.E.U16 R0, desc[UR36][R2.64] ;  /* 0x0000002402007981 */ /* 0x000162000c1e1500 */
[----:B------:R-:W-:Y:S05]  /*7780*/  BRA `(.L_x_144) ;  /* 0x0000000400b87947 */ /* 0x000fea0003800000 */
.L_x_151:
        /* <DEDUP_REMOVED lines=12> */
.L_x_158:
        /* <DEDUP_REMOVED lines=21> */
.L_x_162:
[----:B------:R-:W-:Y:S05]  /*79a0*/  BSYNC B1 ;  /* 0x0000000000017941 */ /* 0x000fea0003800000 */
.L_x_161:
[----:B------:R-:W-:Y:S01]  /*79b0*/  LEA R3, R0, 0x3b800000, 0x17 ;  /* 0x3b80000000037811 */ /* 0x000fe200078eb8ff */
[----:B------:R-:W-:-:S05]  /*79c0*/  IMAD.SHL.U32 R0, R2, 0x100000, RZ ;  /* 0x0010000002007824 */ /* 0x000fca00078e00ff */
[----:B------:R-:W-:-:S07]  /*79d0*/  LOP3.LUT R0, R3, R0, R4, 0xfe, !PT ;  /* 0x0000000003007212 */ /* 0x000fce00078efe04 */
.L_x_160:
[----:B------:R-:W-:Y:S05]  /*79e0*/  BSYNC B0 ;  /* 0x0000000000007941 */ /* 0x000fea0003800000 */
.L_x_159:
[----:B------:R-:W-:Y:S01]  /*79f0*/  F2FP.BF16.F32.PACK_AB R0, RZ, R0 ;  /* 0x00000000ff00723e */ /* 0x000fe200000010ff */
[----:B------:R-:W-:Y:S06]  /*7a00*/  BRA `(.L_x_144) ;  /* 0x0000000400187947 */ /* 0x000fec0003800000 */
.L_x_157:
        /* <DEDUP_REMOVED lines=21> */
.L_x_166:
[----:B------:R-:W-:Y:S05]  /*7b60*/  BSYNC B1 ;  /* 0x0000000000017941 */ /* 0x000fea0003800000 */
.L_x_165:
[----:B------:R-:W-:Y:S01]  /*7b70*/  LEA R3, R0, 0x37800000, 0x17 ;  /* 0x3780000000037811 */ /* 0x000fe200078eb8ff */
[----:B------:R-:W-:-:S05]  /*7b80*/  IMAD.SHL.U32 R0, R2, 0x200000, RZ ;  /* 0x0020000002007824 */ /* 0x000fca00078e00ff */
[----:B------:R-:W-:-:S07]  /*7b90*/  LOP3.LUT R0, R3, R0, R4, 0xfe, !PT ;  /* 0x0000000003007212 */ /* 0x000fce00078efe04 */
.L_x_164:
[----:B------:R-:W-:Y:S05]  /*7ba0*/  BSYNC B0 ;  /* 0x0000000000007941 */ /* 0x000fea0003800000 */
.L_x_163:
[----:B------:R-:W-:Y:S01]  /*7bb0*/  F2FP.BF16.F32.PACK_AB R0, RZ, R0 ;  /* 0x00000000ff00723e */ /* 0x000fe200000010ff */
[----:B------:R-:W-:Y:S06]  /*7bc0*/  BRA `(.L_x_144) ;  /* 0x0000000000a87947 */ /* 0x000fec0003800000 */
.L_x_156:
        /* <DEDUP_REMOVED lines=14> */
.L_x_170:
[----:B------:R-:W-:Y:S05]  /*7cb0*/  BSYNC B0 ;  /* 0x0000000000007941 */ /* 0x000fea0003800000 */
.L_x_169:
[----:B------:R-:W-:Y:S01]  /*7cc0*/  F2FP.BF16.F32.PACK_AB R0, RZ, R0 ;  /* 0x00000000ff00723e */ /* 0x000fe200000010ff */
[----:B------:R-:W-:Y:S06]  /*7cd0*/  BRA `(.L_x_144) ;  /* 0x0000000000647947 */ /* 0x000fec0003800000 */
.L_x_143:
        /* <DEDUP_REMOVED lines=16> */
.L_x_171:
[----:B------:R-:W-:Y:S01]  /*7de0*/  PRMT R0, RZ, 0x7610, R0 ;  /* 0x00007610ff007816 */ /* 0x000fe20000000000 */
[----:B------:R-:W-:Y:S06]  /*7df0*/  BRA `(.L_x_144) ;  /* 0x00000000001c7947 */ /* 0x000fec0003800000 */
.L_x_168:
[----:B------:R-:W2:Y:S02]  /*7e00*/  LDG.E.64 R2, desc[UR36][R2.64] ;  /* 0x0000002402027981 */ /* 0x000ea4000c1e1b00 */
[----:B--2---:R-:W0:Y:S02]  /*7e10*/  I2F.U64 R0, R2 ;  /* 0x0000000200007312 */ /* 0x004e240000301000 */
[----:B0-----:R-:W-:Y:S01]  /*7e20*/  F2FP.BF16.F32.PACK_AB R0, RZ, R0 ;  /* 0x00000000ff00723e */ /* 0x001fe200000010ff */
[----:B------:R-:W-:Y:S06]  /*7e30*/  BRA `(.L_x_144) ;  /* 0x00000000000c7947 */ /* 0x000fec0003800000 */
.L_x_167:
[----:B------:R-:W2:Y:S02]  /*7e40*/  LDG.E R2, desc[UR36][R2.64] ;  /* 0x0000002402027981 */ /* 0x000ea4000c1e1900 */
[----:B--2---:R-:W-:-:S04]  /*7e50*/  I2FP.F32.U32 R0, R2 ;  /* 0x0000000200007245 */ /* 0x004fc80000201000 */
[----:B------:R-:W-:-:S07]  /*7e60*/  F2FP.BF16.F32.PACK_AB R0, RZ, R0 ;  /* 0x00000000ff00723e */ /* 0x000fce00000010ff */
.L_x_144:
        /* <DEDUP_REMOVED lines=9> */
[----:B------:R-:W-:Y:S01]  /*7f00*/  @P0 FFMA.FTZ R22, -R2, R5, R3 ;  /* 0x0000000502160223 */ /* 0x000fe20000010103 */
[----:B------:R-:W-:-:S03]  /*7f10*/  ISETP.GT.AND P0, PT, R0, 0x9, PT ;  /* 0x000000090000780c */ /* 0x000fc60003f04270 */
[----:B------:R0:W1:Y:S10]  /*7f20*/  F2F.BF16.F32 R3, R22 ;  /* 0x0000001600037304 */ /* 0x0000740000202000 */
[----:B0-----:R-:W-:Y:S05]  /*7f30*/  @P0 BRA `(.L_x_172) ;  /* 0x00000004000c0947 */ /* 0x001fea0003800000 */
        /* <DEDUP_REMOVED lines=8> */
[----:B-1----:R-:W-:-:S04]  /*7fc0*/  IMAD.U32 R0, R3, 0x10000, RZ ;  /* 0x0001000003007824 */ /* 0x002fc800078e00ff */
[----:B------:R-:W0:Y:S02]  /*7fd0*/  F2I.FTZ.TRUNC.NTZ R3, R0 ;  /* 0x0000000000037305 */ /* 0x000e24000021f100 */
[----:B0-----:R1:W-:Y:S01]  /*7fe0*/  STG.E.U8 desc[UR36][R16.64], R3 ;  /* 0x0000000310007986 */ /* 0x0013e2000c101124 */
[----:B------:R-:W-:Y:S05]  /*7ff0*/  BRA `(.L_x_177) ;  /* 0x0000000c00947947 */ /* 0x000fea0003800000 */
.L_x_175:
[----:B-1----:R-:W-:-:S06]  /*8000*/  IMAD.U32 R3, R3, 0x10000, RZ ;  /* 0x0001000003037824 */ /* 0x002fcc00078e00ff */
[----:B------:R-:W0:Y:S02]  /*8010*/  F2I.S64.TRUNC R2, R3 ;  /* 0x0000000300027311 */ /* 0x000e24000020d900 */
[----:B0-----:R0:W-:Y:S01]  /*8020*/  STG.E.U8 desc[UR36][R16.64], R2 ;  /* 0x0000000210007986 */ /* 0x0011e2000c101124 */
[----:B------:R-:W-:Y:S05]  /*8030*/  BRA `(.L_x_177) ;  /* 0x0000000c00847947 */ /* 0x000fea0003800000 */
.L_x_174:
[----:B------:R-:W-:-:S13]  /*8040*/  ISETP.NE.AND P0, PT, R0, 0x2, PT ;  /* 0x000000020000780c */ /* 0x000fda0003f05270 */
[----:B------:R-:W-:Y:S05]  /*8050*/  @!P0 BRA `(.L_x_178) ;  /* 0x0000000000308947 */ /* 0x000fea0003800000 */
[----:B------:R-:W-:-:S13]  /*8060*/  ISETP.NE.AND P0, PT, R0, 0x3, PT ;  /* 0x000000030000780c */ /* 0x000fda0003f05270 */
[----:B------:R-:W-:Y:S05]  /*8070*/  @!P0 BRA `(.L_x_179) ;  /* 0x0000000000188947 */ /* 0x000fea0003800000 */
[----:B------:R-:W-:-:S13]  /*8080*/  ISETP.NE.AND P0, PT, R0, 0x4, PT ;  /* 0x000000040000780c */ /* 0x000fda0003f05270 */
[----:B------:R-:W-:Y:S05]  /*8090*/  @P0 BRA `(.L_x_176) ;  /* 0x0000000c000c0947 */ /* 0x000fea0003800000 */
[----:B-1----:R-:W-:-:S06]  /*80a0*/  IMAD.U32 R3, R3, 0x10000, RZ ;  /* 0x0001000003037824 */ /* 0x002fcc00078e00ff */
[----:B------:R-:W0:Y:S02]  /*80b0*/  F2I.S64.TRUNC R2, R3 ;  /* 0x0000000300027311 */ /* 0x000e24000020d900 */
[----:B0-----:R4:W-:Y:S01]  /*80c0*/  STG.E.64 desc[UR36][R16.64], R2 ;  /* 0x0000000210007986 */ /* 0x0019e2000c101b24 */
[----:B------:R-:W-:Y:S05]  /*80d0*/  BRA `(.L_x_177) ;  /* 0x0000000c005c7947 */ /* 0x000fea0003800000 */
.L_x_179:
[----:B-1----:R-:W-:-:S06]  /*80e0*/  IMAD.U32 R3, R3, 0x10000, RZ ;  /* 0x0001000003037824 */ /* 0x002fcc00078e00ff */
[----:B------:R-:W0:Y:S02]  /*80f0*/  F2I.FTZ.TRUNC.NTZ R3, R3 ;  /* 0x0000000300037305 */ /* 0x000e24000021f100 */
[----:B0-----:R3:W-:Y:S01]  /*8100*/  STG.E desc[UR36][R16.64], R3 ;  /* 0x0000000310007986 */ /* 0x0017e2000c101924 */
[----:B------:R-:W-:Y:S05]  /*8110*/  BRA `(.L_x_177) ;  /* 0x0000000c004c7947 */ /* 0x000fea0003800000 */
.L_x_178:
[----:B-1----:R-:W-:-:S06]  /*8120*/  IMAD.U32 R3, R3, 0x10000, RZ ;  /* 0x0001000003037824 */ /* 0x002fcc00078e00ff */
[----:B------:R-:W0:Y:S02]  /*8130*/  F2I.FTZ.TRUNC.NTZ R3, R3 ;  /* 0x0000000300037305 */ /* 0x000e24000021f100 */
[----:B0-----:R2:W-:Y:S01]  /*8140*/  STG.E.U16 desc[UR36][R16.64], R3 ;  /* 0x0000000310007986 */ /* 0x0015e2000c101524 */
[----:B------:R-:W-:Y:S05]  /*8150*/  BRA `(.L_x_177) ;  /* 0x0000000c003c7947 */ /* 0x000fea0003800000 */
.L_x_173:
[----:B------:R-:W-:-:S13]  /*8160*/  ISETP.GT.AND P0, PT, R0, 0x6, PT ;  /* 0x000000060000780c */ /* 0x000fda0003f04270 */
[----:B------:R-:W-:Y:S05]  /*8170*/  @P0 BRA `(.L_x_180) ;  /* 0x00000000002c0947 */ /* 0x000fea0003800000 */
[----:B------:R-:W-:-:S13]  /*8180*/  ISETP.NE.AND P0, PT, R0, 0x5, PT ;  /* 0x000000050000780c */ /* 0x000fda0003f05270 */
[----:B------:R-:W-:Y:S05]  /*8190*/  @!P0 BRA `(.L_x_181) ;  /* 0x0000000000148947 */ /* 0x000fea0003800000 */
[----:B------:R-:W-:-:S13]  /*81a0*/  ISETP.NE.AND P0, PT, R0, 0x6, PT ;  /* 0x000000060000780c */ /* 0x000fda0003f05270 */
[----:B------:R-:W-:Y:S05]  /*81b0*/  @P0 BRA `(.L_x_176) ;  /* 0x0000000800c40947 */ /* 0x000fea0003800000 */
[----:B-1----:R-:W-:-:S05]  /*81c0*/  IMAD.U32 R3, R3, 0x10000, RZ ;  /* 0x0001000003037824 */ /* 0x002fca00078e00ff */
[----:B------:R0:W-:Y:S01]  /*81d0*/  STG.E desc[UR36][R16.64], R3 ;  /* 0x0000000310007986 */ /* 0x0001e2000c101924 */
[----:B------:R-:W-:Y:S05]  /*81e0*/  BRA `(.L_x_177) ;  /* 0x0000000c00187947 */ /* 0x000fea0003800000 */
.L_x_181:
[----:B-1----:R-:W-:-:S05]  /*81f0*/  IMAD.U32 R0, R3, 0x10000, RZ ;  /* 0x0001000003007824 */ /* 0x002fca00078e00ff */
[----:B------:R-:W-:-:S05]  /*8200*/  F2FP.F16.F32.PACK_AB R0, RZ, R0 ;  /* 0x00000000ff00723e */ /* 0x000fca00000000ff */
[----:B------:R0:W-:Y:S01]  /*8210*/  STG.E.U16 desc[UR36][R16.64], R0 ;  /* 0x0000000010007986 */ /* 0x0001e2000c101524 */
[----:B------:R-:W-:Y:S05]  /*8220*/  BRA `(.L_x_177) ;  /* 0x0000000c00087947 */ /* 0x000fea0003800000 */
.L_x_180:
[----:B------:R-:W-:-:S13]  /*8230*/  ISETP.NE.AND P0, PT, R0, 0x7, PT ;  /* 0x000000070000780c */ /* 0x000fda0003f05270 */
[----:B------:R-:W-:Y:S05]  /*8240*/  @!P0 BRA `(.L_x_182) ;  /* 0x0000000000348947 */ /* 0x000fea0003800000 */
[----:B------:R-:W-:-:S13]  /*8250*/  ISETP.NE.AND P0, PT, R0, 0x8, PT ;  /* 0x000000080000780c */ /* 0x000fda0003f05270 */
[----:B------:R-:W-:Y:S05]  /*8260*/  @!P0 BRA `(.L_x_183) ;  /* 0x0000000000188947 */ /* 0x000fea0003800000 */
[----:B------:R-:W-:-:S13]  /*8270*/  ISETP.NE.AND P0, PT, R0, 0x9, PT ;  /* 0x000000090000780c */ /* 0x000fda0003f05270 */
[----:B------:R-:W-:Y:S05]  /*8280*/  @P0 BRA `(.L_x_176) ;  /* 0x0000000800900947 */ /* 0x000fea0003800000 */
[----:B-1----:R-:W-:Y:S02]  /*8290*/  IMAD.U32 R2, R3, 0x10000, RZ ;  /* 0x0001000003027824 */ /* 0x002fe400078e00ff */
[----:B------:R-:W-:-:S05]  /*82a0*/  IMAD.MOV.U32 R3, RZ, RZ, RZ ;  /* 0x000000ffff037224 */ /* 0x000fca00078e00ff */
[----:B------:R0:W-:Y:S01]  /*82b0*/  STG.E.64 desc[UR36][R16.64], R2 ;  /* 0x0000000210007986 */ /* 0x0001e2000c101b24 */
[----:B------:R-:W-:Y:S05]  /*82c0*/  BRA `(.L_x_177) ;  /* 0x0000000800e07947 */ /* 0x000fea0003800000 */
.L_x_183:
[----:B-1----:R-:W-:-:S05]  /*82d0*/  IMAD.U32 R3, R3, 0x10000, RZ ;  /* 0x0001000003037824 */ /* 0x002fca00078e00ff */
[----:B------:R-:W-:-:S04]  /*82e0*/  F2FP.F16.F32.PACK_AB R3, RZ, R3 ;  /* 0x00000003ff03723e */ /* 0x000fc800000000ff */
[----:B------:R-:W-:-:S05]  /*82f0*/  PRMT R3, R3, 0x5410, RZ ;  /* 0x0000541003037816 */ /* 0x000fca00000000ff */
[----:B------:R0:W-:Y:S01]  /*8300*/  STG.E desc[UR36][R16.64], R3 ;  /* 0x0000000310007986 */ /* 0x0001e2000c101924 */
[----:B------:R-:W-:Y:S05]  /*8310*/  BRA `(.L_x_177) ;  /* 0x0000000800cc7947 */ /* 0x000fea0003800000 */
.L_x_182:
[----:B-1----:R-:W-:-:S04]  /*8320*/  IMAD.U32 R2, R3, 0x10000, RZ ;  /* 0x0001000003027824 */ /* 0x002fc800078e00ff */
[----:B------:R-:W-:-:S06]  /*8330*/  FMUL.FTZ R2, R2, 1 ;  /* 0x3f80000002027820 */ /* 0x000fcc0000410000 */
[----:B------:R-:W0:Y:S02]  /*8340*/  F2F.F64.F32 R2, R2 ;  /* 0x0000000200027310 */ /* 0x000e240000201800 */
[----:B0-----:R0:W-:Y:S01]  /*8350*/  STG.E.64 desc[UR36][R16.64], R2 ;  /* 0x0000000210007986 */ /* 0x0011e2000c101b24 */
[----:B------:R-:W-:Y:S05]  /*8360*/  BRA `(.L_x_177) ;  /* 0x0000000800b87947 */ /* 0x000fea0003800000 */
.L_x_172:
        /* <DEDUP_REMOVED lines=8> */
[----:B-1----:R-:W-:-:S05]  /*83f0*/  IMAD.U32 R3, R3, 0x10000, RZ ;  /* 0x0001000003037824 */ /* 0x002fca00078e00ff */
[----:B------:R-:W-:-:S04]  /*8400*/  FSETP.NEU.FTZ.AND P0, PT, R3, RZ, PT ;  /* 0x000000ff0300720b */ /* 0x000fc80003f1d000 */
[----:B------:R-:W-:-:S05]  /*8410*/  SEL R3, RZ, 0x1, !P0 ;  /* 0x00000001ff037807 */ /* 0x000fca0004000000 */
[----:B------:R0:W-:Y:S01]  /*8420*/  STG.E.U8 desc[UR36][R16.64], R3 ;  /* 0x0000000310007986 */ /* 0x0001e2000c101124 */
[----:B------:R-:W-:Y:S05]  /*8430*/  BRA `(.L_x_177) ;  /* 0x0000000800847947 */ /* 0x000fea0003800000 */
.L_x_186:
[----:B-1----:R-:W-:Y:S01]  /*8440*/  IMAD.U32 R3, R3, 0x10000, RZ ;  /* 0x0001000003037824 */ /* 0x002fe200078e00ff */
[----:B------:R-:W-:-:S03]  /*8450*/  CS2R R6, SRZ ;  /* 0x0000000000067805 */ /* 0x000fc6000001ff00 */
[----:B------:R-:W-:-:S04]  /*8460*/  FMUL.FTZ R3, R3, 1 ;  /* 0x3f80000003037820 */ /* 0x000fc80000410000 */
[----:B------:R-:W0:Y:S02]  /*8470*/  F2F.F64.F32 R4, R3 ;  /* 0x0000000300047310 */ /* 0x000e240000201800 */
[----:B0-----:R0:W-:Y:S01]  /*8480*/  STG.E.128 desc[UR36][R16.64], R4 ;  /* 0x0000000410007986 */ /* 0x0011e2000c101d24 */
[----:B------:R-:W-:Y:S05]  /*8490*/  BRA `(.L_x_177) ;  /* 0x00000008006c7947 */ /* 0x000fea0003800000 */
.L_x_185:
[----:B------:R-:W-:-:S13]  /*84a0*/  ISETP.NE.AND P0, PT, R0, 0xf, PT ;  /* 0x0000000f0000780c */ /* 0x000fda0003f05270 */
[----:B------:R-:W-:Y:S05]  /*84b0*/  @!P0 BRA `(.L_x_187) ;  /* 0x0000000000b48947 */ /* 0x000fea0003800000 */
[----:B------:R-:W-:-:S13]  /*84c0*/  ISETP.NE.AND P0, PT, R0, 0x17, PT ;  /* 0x000000170000780c */ /* 0x000fda0003f05270 */
[----:B------:R-:W-:Y:S05]  /*84d0*/  @!P0 BRA `(.L_x_188) ;  /* 0x0000000000548947 */ /* 0x000fea0003800000 */
[----:B------:R-:W-:-:S13]  /*84e0*/  ISETP.NE.AND P0, PT, R0, 0x18, PT ;  /* 0x000000180000780c */ /* 0x000fda0003f05270 */
[----:B------:R-:W-:Y:S05]  /*84f0*/  @P0 BRA `(.L_x_176) ;  /* 0x0000000400f40947 */ /* 0x000fea0003800000 */
[----:B-1----:R-:W-:Y:S01]  /*8500*/  IMAD.U32 R5, R3, 0x10000, RZ ;  /* 0x0001000003057824 */ /* 0x002fe200078e00ff */
        /* <DEDUP_REMOVED lines=14> */
.L_x_190:
[----:B------:R-:W-:Y:S05]  /*85f0*/  BSYNC B0 ;  /* 0x0000000000007941 */ /* 0x000fea0003800000 */
.L_x_189:
[----:B------:R-:W-:-:S05]  /*8600*/  LOP3.LUT R3, R0, R3, RZ, 0xfc, !PT ;  /* 0x0000000300037212 */ /* 0x000fca00078efcff */
[----:B------:R0:W-:Y:S01]  /*8610*/  STG.E.U8 desc[UR36][R16.64], R3 ;  /* 0x0000000310007986 */ /* 0x0001e2000c101124 */
[----:B------:R-:W-:Y:S05]  /*8620*/  BRA `(.L_x_177) ;  /* 0x0000000800087947 */ /* 0x000fea0003800000 */
.L_x_188:
[----:B-1----:R-:W-:Y:S01]  /*8630*/  IMAD.U32 R3, R3, 0x10000, RZ ;  /* 0x0001000003037824 */ /* 0x002fe200078e00ff */
        /* <DEDUP_REMOVED lines=12> */
.L_x_192:
[----:B------:R-:W-:Y:S01]  /*8700*/  IMAD.MOV.U32 R0, RZ, RZ, 0x7f ;  /* 0x0000007fff007424 */ /* 0x000fe200078e00ff */
[----:B------:R-:W-:-:S04]  /*8710*/  ISETP.GT.U32.AND P0, PT, R2, 0x7f800000, PT ;  /* 0x7f8000000200780c */ /* 0x000fc80003f04070 */
[----:B------:R-:W-:-:S09]  /*8720*/  SEL R0, R0, 0x7c, P0 ;  /* 0x0000007c00007807 */ /* 0x000fd20000000000 */
.L_x_193:
[----:B------:R-:W-:Y:S05]  /*8730*/  BSYNC B0 ;  /* 0x0000000000007941 */ /* 0x000fea0003800000 */
.L_x_191:
[----:B------:R-:W-:-:S04]  /*8740*/  LOP3.LUT R2, R3, 0x80000000, RZ, 0xc0, !PT ;  /* 0x8000000003027812 */ /* 0x000fc800078ec0ff */
[----:B------:R-:W-:-:S04]  /*8750*/  SHF.R.U32.HI R3, RZ, 0x18, R2 ;  /* 0x00000018ff037819 */ /* 0x000fc80000011602 */
[----:B------:R-:W-:-:S05]  /*8760*/  LOP3.LUT R3, R0, R3, RZ, 0xfc, !PT ;  /* 0x0000000300037212 */ /* 0x000fca00078efcff */
[----:B------:R0:W-:Y:S01]  /*8770*/  STG.E.U8 desc[UR36][R16.64], R3 ;  /* 0x0000000310007986 */ /* 0x0001e2000c101124 */
[----:B------:R-:W-:Y:S05]  /*8780*/  BRA `(.L_x_177) ;  /* 0x0000000400b07947 */ /* 0x000fea0003800000 */
.L_x_187:
[----:B-1----:R0:W-:Y:S01]  /*8790*/  STG.E.U16 desc[UR36][R16.64], R3 ;  /* 0x0000000310007986 */ /* 0x0021e2000c101524 */
[----:B------:R-:W-:Y:S05]  /*87a0*/  BRA `(.L_x_177) ;  /* 0x0000000400a87947 */ /* 0x000fea0003800000 */
.L_x_184:
        /* <DEDUP_REMOVED lines=8> */
[----:B-1----:R-:W-:-:S06]  /*8830*/  IMAD.U32 R3, R3, 0x10000, RZ ;  /* 0x0001000003037824 */ /* 0x002fcc00078e00ff */
[----:B------:R-:W0:Y:S02]  /*8840*/  F2I.FTZ.U32.TRUNC.NTZ R3, R3 ;  /* 0x0000000300037305 */ /* 0x000e24000021f000 */
[----:B0-----:R0:W-:Y:S01]  /*8850*/  STG.E.U16 desc[UR36][R16.64], R3 ;  /* 0x0000000310007986 */ /* 0x0011e2000c101524 */
[----:B------:R-:W-:Y:S05]  /*8860*/  BRA `(.L_x_177) ;  /* 0x0000000400787947 */ /* 0x000fea0003800000 */
.L_x_196:
[----:B-1----:R-:W-:Y:S01]  /*8870*/  IMAD.U32 R3, R3, 0x10000, RZ ;  /* 0x0001000003037824 */ /* 0x002fe200078e00ff */
        /* <DEDUP_REMOVED lines=16> */
.L_x_199:
[----:B------:R-:W-:-:S04]  /*8980*/  LOP3.LUT R2, R3, 0x80000000, RZ, 0xc0, !PT ;  /* 0x8000000003027812 */ /* 0x000fc800078ec0ff */
[----:B------:R-:W-:-:S04]  /*8990*/  SHF.R.U32.HI R3, RZ, 0x18, R2 ;  /* 0x00000018ff037819 */ /* 0x000fc80000011602 */
[----:B------:R-:W-:-:S04]  /*89a0*/  LOP3.LUT R0, R0, R3, RZ, 0xfc, !PT ;  /* 0x0000000300007212 */ /* 0x000fc800078efcff */
[----:B------:R-:W-:-:S07]  /*89b0*/  PRMT R8, R0, 0x7610, R8 ;  /* 0x0000761000087816 */ /* 0x000fce0000000008 */
.L_x_198:
[----:B------:R-:W-:Y:S05]  /*89c0*/  BSYNC B0 ;  /* 0x0000000000007941 */ /* 0x000fea0003800000 */
.L_x_197:
[----:B------:R0:W-:Y:S01]  /*89d0*/  STG.E.U8 desc[UR36][R16.64], R8 ;  /* 0x0000000810007986 */ /* 0x0001e2000c101124 */
[----:B------:R-:W-:Y:S05]  /*89e0*/  BRA `(.L_x_177) ;  /* 0x0000000400187947 */ /* 0x000fea0003800000 */
.L_x_195:
        /* <DEDUP_REMOVED lines=17> */
.L_x_202:
[----:B------:R-:W-:-:S04]  /*8b00*/  LOP3.LUT R2, R3, 0x80000000, RZ, 0xc0, !PT ;  /* 0x8000000003027812 */ /* 0x000fc800078ec0ff */
[----:B------:R-:W-:-:S04]  /*8b10*/  SHF.R.U32.HI R3, RZ, 0x18, R2 ;  /* 0x00000018ff037819 */ /* 0x000fc80000011602 */
[----:B------:R-:W-:-:S04]  /*8b20*/  LOP3.LUT R0, R0, R3, RZ, 0xfc, !PT ;  /* 0x0000000300007212 */ /* 0x000fc800078efcff */
[----:B------:R-:W-:-:S07]  /*8b30*/  PRMT R8, R0, 0x7610, R8 ;  /* 0x0000761000087816 */ /* 0x000fce0000000008 */
.L_x_201:
[----:B------:R-:W-:Y:S05]  /*8b40*/  BSYNC B0 ;  /* 0x0000000000007941 */ /* 0x000fea0003800000 */
.L_x_200:
[----:B------:R0:W-:Y:S01]  /*8b50*/  STG.E.U8 desc[UR36][R16.64], R8 ;  /* 0x0000000810007986 */ /* 0x0001e2000c101124 */
[----:B------:R-:W-:Y:S05]  /*8b60*/  BRA `(.L_x_177) ;  /* 0x0000000000b87947 */ /* 0x000fea0003800000 */
.L_x_194:
[----:B------:R-:W-:-:S13]  /*8b70*/  ISETP.NE.AND P0, PT, R0, 0x1c, PT ;  /* 0x0000001c0000780c */ /* 0x000fda0003f05270 */
[----:B------:R-:W-:Y:S05]  /*8b80*/  @!P0 BRA `(.L_x_203) ;  /* 0x0000000000a48947 */ /* 0x000fea0003800000 */
[----:B------:R-:W-:-:S13]  /*8b90*/  ISETP.NE.AND P0, PT, R0, 0x1d, PT ;  /* 0x0000001d0000780c */ /* 0x000fda0003f05270 */
[----:B------:R-:W-:Y:S05]  /*8ba0*/  @!P0 BRA `(.L_x_204) ;  /* 0x00000000008c8947 */ /* 0x000fea0003800000 */
[----:B------:R-:W-:-:S13]  /*8bb0*/  ISETP.NE.AND P0, PT, R0, 0x2c, PT ;  /* 0x0000002c0000780c */ /* 0x000fda0003f05270 */
[----:B------:R-:W-:Y:S05]  /*8bc0*/  @P0 BRA `(.L_x_176) ;  /* 0x0000000000400947 */ /* 0x000fea0003800000 */
[----:B-1----:R-:W-:-:S05]  /*8bd0*/  IMAD.U32 R3, R3, 0x10000, RZ ;  /* 0x0001000003037824 */ /* 0x002fca00078e00ff */
[----:B------:R-:W-:-:S04]  /*8be0*/  SHF.R.U32.HI R4, RZ, 0x17, R3 ;  /* 0x00000017ff047819 */ /* 0x000fc80000011603 */
[----:B------:R-:W-:-:S04]  /*8bf0*/  LOP3.LUT R2, R4, 0xff, RZ, 0xc0, !PT ;  /* 0x000000ff04027812 */ /* 0x000fc800078ec0ff */
[----:B------:R-:W-:-:S13]  /*8c00*/  ISETP.NE.AND P1, PT, R2, 0xff, PT ;  /* 0x000000ff0200780c */ /* 0x000fda0003f25270 */
[--C-:B------:R-:W-:Y:S02]  /*8c10*/  @P1 SHF.R.U32.HI R0, RZ, 0x16, R3.reuse ;  /* 0x00000016ff001819 */ /* 0x100fe40000011603 */
[----:B------:R-:W-:Y:S01]  /*8c20*/  @P1 LOP3.LUT P0, RZ, R2, 0x3fffff, R3, 0xf8, !PT ;  /* 0x003fffff02ff1812 */ /* 0x000fe2000780f803 */
[----:B------:R-:W-:Y:S01]  /*8c30*/  IMAD.MOV.U32 R3, RZ, RZ, 0xff ;  /* 0x000000ffff037424 */ /* 0x000fe200078e00ff */
        /* <DEDUP_REMOVED lines=9> */
.L_x_176:
[----:B------:R-:W-:Y:S01]  /*8cd0*/  MOV R0, 0x0 ;  /* 0x0000000000007802 */ /* 0x000fe20000000f00 */
[----:B------:R-:W-:Y:S01]  /*8ce0*/  ULDC.64 UR4, c[0x4][0x128] ;  /* 0x01004a0000047ab9 */ /* 0x000fe20000000a00 */
[----:B------:R-:W-:Y:S01]  /*8cf0*/  ULDC.64 UR6, c[0x4][0x40] ;  /* 0x0100100000067ab9 */ /* 0x000fe20000000a00 */
[----:B------:R-:W-:Y:S01]  /*8d00*/  IMAD.U32 R4, RZ, RZ, UR4 ;  /* 0x00000004ff047e24 */ /* 0x000fe2000f8e00ff */
[----:B-1----:R0:W1:Y:S01]  /*8d10*/  LDC.64 R2, c[0x4][R0] ;  /* 0x0100000000027b82 */ /* 0x0020620000000a00 */
[----:B------:R-:W-:Y:S01]  /*8d20*/  IMAD.U32 R5, RZ, RZ, UR5 ;  /* 0x00000005ff057e24 */ /* 0x000fe2000f8e00ff */
[----:B------:R-:W-:Y:S01]  /*8d30*/  ULDC.64 UR4, c[0x4][0x130] ;  /* 0x01004c0000047ab9 */ /* 0x000fe20000000a00 */
[----:B------:R-:W-:Y:S02]  /*8d40*/  IMAD.U32 R10, RZ, RZ, UR6 ;  /* 0x00000006ff0a7e24 */ /* 0x000fe4000f8e00ff */
[----:B------:R-:W-:Y:S02]  /*8d50*/  IMAD.U32 R6, RZ, RZ, UR4 ;  /* 0x00000004ff067e24 */ /* 0x000fe4000f8e00ff */
[----:B------:R-:W-:-:S02]  /*8d60*/  IMAD.U32 R7, RZ, RZ, UR5 ;  /* 0x00000005ff077e24 */ /* 0x000fc4000f8e00ff */
[----:B------:R-:W-:Y:S02]  /*8d70*/  IMAD.U32 R11, RZ, RZ, UR7 ;  /* 0x00000007ff0b7e24 */ /* 0x000fe4000f8e00ff */
[----:B------:R-:W-:Y:S02]  /*8d80*/  IMAD.MOV.U32 R8, RZ, RZ, 0x65 ;  /* 0x00000065ff087424 */ /* 0x000fe400078e00ff */
[----:B------:R-:W-:Y:S02]  /*8d90*/  IMAD.MOV.U32 R12, RZ, RZ, 0x1 ;  /* 0x00000001ff0c7424 */ /* 0x000fe400078e00ff */
[----:B0-----:R-:W-:-:S07]  /*8da0*/  IMAD.MOV.U32 R13, RZ, RZ, RZ ;  /* 0x000000ffff0d7224 */ /* 0x001fce00078e00ff */
[----:B------:R-:W-:-:S07]  /*8db0*/  LEPC R20, `(.L_x_205) ;  /* 0x000000001014794e */ /* 0x000fce0000000000 */
[----:B-1----:R-:W-:Y:S05]  /*8dc0*/  CALL.ABS.NOINC R2 ;  /* 0x0000000002007343 */ /* 0x002fea0003c00000 */
.L_x_205:
[----:B------:R-:W-:Y:S05]  /*8dd0*/  BRA `(.L_x_177) ;  /* 0x00000000001c7947 */ /* 0x000fea0003800000 */
.L_x_204:
[----:B-1----:R-:W-:-:S06]  /*8de0*/  IMAD.U32 R3, R3, 0x10000, RZ ;  /* 0x0001000003037824 */ /* 0x002fcc00078e00ff */
[----:B------:R-:W0:Y:S02]  /*8df0*/  F2I.U64.TRUNC R2, R3 ;  /* 0x0000000300027311 */ /* 0x000e24000020d800 */
[----:B0-----:R0:W-:Y:S01]  /*8e00*/  STG.E.64 desc[UR36][R16.64], R2 ;  /* 0x0000000210007986 */ /* 0x0011e2000c101b24 */
[----:B------:R-:W-:Y:S05]  /*8e10*/  BRA `(.L_x_177) ;  /* 0x00000000000c7947 */ /* 0x000fea0003800000 */
.L_x_203:
[----:B-1----:R-:W-:-:S06]  /*8e20*/  IMAD.U32 R3, R3, 0x10000, RZ ;  /* 0x0001000003037824 */ /* 0x002fcc00078e00ff */
[----:B------:R-:W0:Y:S02]  /*8e30*/  F2I.FTZ.U32.TRUNC.NTZ R3, R3 ;  /* 0x0000000300037305 */ /* 0x000e24000021f000 */
[----:B0-----:R0:W-:Y:S02]  /*8e40*/  STG.E desc[UR36][R16.64], R3 ;  /* 0x0000000310007986 */ /* 0x0011e4000c101924 */
.L_x_177:
[----:B------:R-:W-:-:S07]  /*8e50*/  VIADD R19, R19, 0x80 ;  /* 0x0000008013137836 */ /* 0x000fce0000000000 */
.L_x_104:
[----:B------:R-:W-:Y:S05]  /*8e60*/  BSYNC B6 ;  /* 0x0000000000067941 */ /* 0x000fea0003800000 */
.L_x_103:
[----:B------:R-:W-:Y:S01]  /*8e70*/  ULDC UR4, c[0x0][0x210] ;  /* 0x0000840000047ab9 */ /* 0x000fe20000000800 */
[----:B------:R-:W-:Y:S01]  /*8e80*/  BSSY B6, `(.L_x_206) ;  /* 0x000046d000067945 */ /* 0x000fe20003800000 */
[----:B------:R-:W-:-:S13]  /*8e90*/  ISETP.GE.AND P0, PT, R19, UR4, PT ;  /* 0x0000000413007c0c */ /* 0x000fda000bf06270 */
[----:B------:R-:W-:Y:S05]  /*8ea0*/  @P0 BRA `(.L_x_207) ;  /* 0x0000004400a80947 */ /* 0x000fea0003800000 */
[----:B0-----:R-:W0:Y:S01]  /*8eb0*/  LDC R6, c[0x0][0x218] ;  /* 0x00008600ff067b82 */ /* 0x001e220000000800 */
[----:B------:R-:W-:Y:S02]  /*8ec0*/  IMAD.MOV.U32 R18, RZ, RZ, RZ ;  /* 0x000000ffff127224 */ /* 0x000fe400078e00ff */
[----:B------:R-:W-:Y:S02]  /*8ed0*/  IMAD.MOV.U32 R0, RZ, RZ, RZ ;  /* 0x000000ffff007224 */ /* 0x000fe400078e00ff */
[----:B-1234-:R-:W-:Y:S01]  /*8ee0*/  IMAD.MOV.U32 R16, RZ, RZ, RZ ;  /* 0x000000ffff107224 */ /* 0x01efe200078e00ff */
        /* <DEDUP_REMOVED lines=350> */
.L_x_208:
        /* <DEDUP_REMOVED lines=23> */
.L_x_212:
[----:B------:R-:W2:Y:S02]  /*a640*/  LDG.E.U8 R2, desc[UR36][R2.64] ;  /* 0x0000002402027981 */ /* 0x000ea4000c1e1100 */
[----:B--2---:R-:W-:-:S04]  /*a650*/  I2FP.F32.U32 R0, R2 ;  /* 0x0000000200007245 */ /* 0x004fc80000201000 */
[----:B------:R-:W-:-:S04]  /*a660*/  F2FP.BF16.F32.PACK_AB R0, RZ, R0 ;  /* 0x00000000ff00723e */ /* 0x000fc800000010ff */
[----:B------:R-:W-:Y:S01]  /*a670*/  PRMT R22, R0, 0x7610, R22 ;  /* 0x0000761000167816 */ /* 0x000fe20000000016 */
[----:B------:R-:W-:Y:S06]  /*a680*/  BRA `(.L_x_214) ;  /* 0x0000000c00c87947 */ /* 0x000fec0003800000 */
.L_x_211:
        /* <DEDUP_REMOVED lines=11> */
.L_x_216:
[----:B------:R-:W2:Y:S02]  /*a740*/  LDG.E R2, desc[UR36][R2.64] ;  /* 0x0000002402027981 */ /* 0x000ea4000c1e1900 */
[----:B--2---:R-:W-:-:S04]  /*a750*/  I2FP.F32.S32 R0, R2 ;  /* 0x0000000200007245 */ /* 0x004fc80000201400 */
[----:B------:R-:W-:-:S04]  /*a760*/  F2FP.BF16.F32.PACK_AB R0, RZ, R0 ;  /* 0x00000000ff00723e */ /* 0x000fc800000010ff */
[----:B------:R-:W-:Y:S01]  /*a770*/  PRMT R22, R0, 0x7610, R22 ;  /* 0x0000761000167816 */ /* 0x000fe20000000016 */
[----:B------:R-:W-:Y:S06]  /*a780*/  BRA `(.L_x_214) ;  /* 0x0000000c00887947 */ /* 0x000fec0003800000 */
.L_x_215:
[----:B------:R-:W2:Y:S02]  /*a790*/  LDG.E.U16 R2, desc[UR36][R2.64] ;  /* 0x0000002402027981 */ /* 0x000ea4000c1e1500 */
[----:B--2---:R-:W0:Y:S02]  /*a7a0*/  I2F.S16 R0, R2 ;  /* 0x0000000200007306 */ /* 0x004e240000101400 */
[----:B0-----:R-:W-:-:S04]  /*a7b0*/  F2FP.BF16.F32.PACK_AB R0, RZ, R0 ;  /* 0x00000000ff00723e */ /* 0x001fc800000010ff */
[----:B------:R-:W-:Y:S01]  /*a7c0*/  PRMT R22, R0, 0x7610, R22 ;  /* 0x0000761000167816 */ /* 0x000fe20000000016 */
[----:B------:R-:W-:Y:S06]  /*a7d0*/  BRA `(.L_x_214) ;  /* 0x0000000c00747947 */ /* 0x000fec0003800000 */
.L_x_210:
        /* <DEDUP_REMOVED lines=9> */
.L_x_218:
[----:B------:R-:W2:Y:S02]  /*a870*/  LDG.E.U16 R0, desc[UR36][R2.64] ;  /* 0x0000002402007981 */ /* 0x000ea4000c1e1500 */
[----:B--2---:R-:W-:-:S05]  /*a880*/  HADD2.F32 R0, -RZ, R0.H0_H0 ;  /* 0x20000000ff007230 */ /* 0x004fca0000004100 */
[----:B------:R-:W-:-:S04]  /*a890*/  F2FP.BF16.F32.PACK_AB R0, RZ, R0 ;  /* 0x00000000ff00723e */ /* 0x000fc800000010ff */
[----:B------:R-:W-:Y:S01]  /*a8a0*/  PRMT R22, R0, 0x7610, R22 ;  /* 0x0000761000167816 */ /* 0x000fe20000000016 */
[----:B------:R-:W-:Y:S06]  /*a8b0*/  BRA `(.L_x_214) ;  /* 0x0000000c003c7947 */ /* 0x000fec0003800000 */
.L_x_217:
        /* <DEDUP_REMOVED lines=9> */
.L_x_220:
[----:B------:R-:W2:Y:S02]  /*a950*/  LDG.E.U16 R2, desc[UR36][R2.64] ;  /* 0x0000002402027981 */ /* 0x000ea4000c1e1500 */
[----:B--2---:R-:W-:-:S05]  /*a960*/  HADD2.F32 R0, -RZ, R2.H0_H0 ;  /* 0x20000002ff007230 */ /* 0x004fca0000004100 */
[----:B------:R-:W-:-:S04]  /*a970*/  F2FP.BF16.F32.PACK_AB R0, RZ, R0 ;  /* 0x00000000ff00723e */ /* 0x000fc800000010ff */
[----:B------:R-:W-:Y:S01]  /*a980*/  PRMT R22, R0, 0x7610, R22 ;  /* 0x0000761000167816 */ /* 0x000fe20000000016 */
[----:B------:R-:W-:Y:S06]  /*a990*/  BRA `(.L_x_214) ;  /* 0x0000000c00047947 */ /* 0x000fec0003800000 */
.L_x_219:
        /* <DEDUP_REMOVED lines=9> */
.L_x_209:
        /* <DEDUP_REMOVED lines=14> */
.L_x_223:
        /* <DEDUP_REMOVED lines=9> */
.L_x_222:
        /* <DEDUP_REMOVED lines=28> */
.L_x_225:
        /* <DEDUP_REMOVED lines=15> */
.L_x_224:
[----:B------:R0:W5:Y:S01]  /*ae50*/  LDG.E.U16 R22, desc[UR36][R2.64] ;  /* 0x0000002402167981 */ /* 0x000162000c1e1500 */
[----:B------:R-:W-:Y:S05]  /*ae60*/  BRA `(.L_x_214) ;  /* 0x0000000400d07947 */ /* 0x000fea0003800000 */
.L_x_221:
        /* <DEDUP_REMOVED lines=13> */
.L_x_228:
        /* <DEDUP_REMOVED lines=21> */
.L_x_232:
[----:B------:R-:W-:Y:S05]  /*b090*/  BSYNC B1 ;  /* 0x0000000000017941 */ /* 0x000fea0003800000 */
.L_x_231:
[----:B------:R-:W-:Y:S01]  /*b0a0*/  LEA R3, R0, 0x3b800000, 0x17 ;  /* 0x3b80000000037811 */ /* 0x000fe200078eb8ff */
[----:B------:R-:W-:-:S05]  /*b0b0*/  IMAD.SHL.U32 R0, R2, 0x100000, RZ ;  /* 0x0010000002007824 */ /* 0x000fca00078e00ff */
[----:B------:R-:W-:-:S07]  /*b0c0*/  LOP3.LUT R0, R3, R0, R4, 0xfe, !PT ;  /* 0x0000000003007212 */ /* 0x000fce00078efe04 */
.L_x_230:
[----:B------:R-:W-:Y:S05]  /*b0d0*/  BSYNC B0 ;  /* 0x0000000000007941 */ /* 0x000fea0003800000 */
.L_x_229:
[----:B------:R-:W-:-:S04]  /*b0e0*/  F2FP.BF16.F32.PACK_AB R0, RZ, R0 ;  /* 0x00000000ff00723e */ /* 0x000fc800000010ff */
[----:B------:R-:W-:Y:S01]  /*b0f0*/  PRMT R22, R0, 0x7610, R22 ;  /* 0x0000761000167816 */ /* 0x000fe20000000016 */
[----:B------:R-:W-:Y:S06]  /*b100*/  BRA `(.L_x_214) ;  /* 0x0000000400287947 */ /* 0x000fec0003800000 */
.L_x_227:
        /* <DEDUP_REMOVED lines=21> */
.L_x_236:
[----:B------:R-:W-:Y:S05]  /*b260*/  BSYNC B1 ;  /* 0x0000000000017941 */ /* 0x000fea0003800000 */
.L_x_235:
[----:B------:R-:W-:Y:S01]  /*b270*/  LEA R3, R0, 0x37800000, 0x17 ;  /* 0x3780000000037811 */ /* 0x000fe200078eb8ff */
[----:B------:R-:W-:-:S05]  /*b280*/  IMAD.SHL.U32 R0, R2, 0x200000, RZ ;  /* 0x0020000002007824 */ /* 0x000fca00078e00ff */
[----:B------:R-:W-:-:S07]  /*b290*/  LOP3.LUT R0, R3, R0, R4, 0xfe, !PT ;  /* 0x0000000003007212 */ /* 0x000fce00078efe04 */
.L_x_234:
[----:B------:R-:W-:Y:S05]  /*b2a0*/  BSYNC B0 ;  /* 0x0000000000007941 */ /* 0x000fea0003800000 */
.L_x_233:
[----:B------:R-:W-:-:S04]  /*b2b0*/  F2FP.BF16.F32.PACK_AB R0, RZ, R0 ;  /* 0x00000000ff00723e */ /* 0x000fc800000010ff */
[----:B------:R-:W-:Y:S01]  /*b2c0*/  PRMT R22, R0, 0x7610, R22 ;  /* 0x0000761000167816 */ /* 0x000fe20000000016 */
[----:B------:R-:W-:Y:S06]  /*b2d0*/  BRA `(.L_x_214) ;  /* 0x0000000000b47947 */ /* 0x000fec0003800000 */
.L_x_226:
        /* <DEDUP_REMOVED lines=14> */
.L_x_240:
[----:B------:R-:W-:Y:S05]  /*b3c0*/  BSYNC B0 ;  /* 0x0000000000007941 */ /* 0x000fea0003800000 */
.L_x_239:
[----:B------:R-:W-:-:S04]  /*b3d0*/  F2FP.BF16.F32.PACK_AB R0, RZ, R0 ;  /* 0x00000000ff00723e */ /* 0x000fc800000010ff */
[----:B------:R-:W-:Y:S01]  /*b3e0*/  PRMT R22, R0, 0x7610, R22 ;  /* 0x0000761000167816 */ /* 0x000fe20000000016 */
[----:B------:R-:W-:Y:S06]  /*b3f0*/  BRA `(.L_x_214) ;  /* 0x00000000006c7947 */ /* 0x000fec0003800000 */
.L_x_213:
        /* <DEDUP_REMOVED lines=16> */
.L_x_241:
[----:B------:R-:W-:Y:S01]  /*b500*/  PRMT R22, RZ, 0x7610, R22 ;  /* 0x00007610ff167816 */ /* 0x000fe20000000016 */
[----:B------:R-:W-:Y:S06]  /*b510*/  BRA `(.L_x_214) ;  /* 0x0000000000247947 */ /* 0x000fec0003800000 */
.L_x_238:
[----:B------:R-:W2:Y:S02]  /*b520*/  LDG.E.64 R2, desc[UR36][R2.64] ;  /* 0x0000002402027981 */ /* 0x000ea4000c1e1b00 */
[----:B--2---:R-:W0:Y:S02]  /*b530*/  I2F.U64 R0, R2 ;  /* 0x0000000200007312 */ /* 0x004e240000301000 */
[----:B0-----:R-:W-:-:S04]  /*b540*/  F2FP.BF16.F32.PACK_AB R0, RZ, R0 ;  /* 0x00000000ff00723e */ /* 0x001fc800000010ff */
[----:B------:R-:W-:Y:S01]  /*b550*/  PRMT R22, R0, 0x7610, R22 ;  /* 0x0000761000167816 */ /* 0x000fe20000000016 */
[----:B------:R-:W-:Y:S06]  /*b560*/  BRA `(.L_x_214) ;  /* 0x0000000000107947 */ /* 0x000fec0003800000 */
.L_x_237:
[----:B------:R-:W2:Y:S02]  /*b570*/  LDG.E R2, desc[UR36][R2.64] ;  /* 0x0000002402027981 */ /* 0x000ea4000c1e1900 */
[----:B--2---:R-:W-:-:S04]  /*b580*/  I2FP.F32.U32 R0, R2 ;  /* 0x0000000200007245 */ /* 0x004fc80000201000 */
[----:B------:R-:W-:-:S04]  /*b590*/  F2FP.BF16.F32.PACK_AB R0, RZ, R0 ;  /* 0x00000000ff00723e */ /* 0x000fc800000010ff */
[----:B------:R-:W-:-:S07]  /*b5a0*/  PRMT R22, R0, 0x7610, R22 ;  /* 0x0000761000167816 */ /* 0x000fce0000000016 */
.L_x_214:
        /* <DEDUP_REMOVED lines=19> */
.L_x_245:
[----:B------:R-:W2:Y:S02]  /*b6e0*/  LDG.E.U8 R2, desc[UR36][R2.64] ;  /* 0x0000002402027981 */ /* 0x000ea4000c1e1100 */
[----:B--2---:R-:W-:-:S04]  /*b6f0*/  I2FP.F32.U32 R0, R2 ;  /* 0x0000000200007245 */ /* 0x004fc80000201000 */
[----:B------:R-:W-:Y:S01]  /*b700*/  F2FP.BF16.F32.PACK_AB R0, RZ, R0 ;  /* 0x00000000ff00723e */ /* 0x000fe200000010ff */
[----:B------:R-:W-:Y:S06]  /*b710*/  BRA `(.L_x_247) ;  /* 0x0000000c00907947 */ /* 0x000fec0003800000 */
.L_x_244:
        /* <DEDUP_REMOVED lines=10> */
.L_x_249:
[----:B------:R-:W2:Y:S02]  /*b7c0*/  LDG.E R2, desc[UR36][R2.64] ;  /* 0x0000002402027981 */ /* 0x000ea4000c1e1900 */
[----:B--2---:R-:W-:-:S04]  /*b7d0*/  I2FP.F32.S32 R0, R2 ;  /* 0x0000000200007245 */ /* 0x004fc80000201400 */
[----:B------:R-:W-:Y:S01]  /*b7e0*/  F2FP.BF16.F32.PACK_AB R0, RZ, R0 ;  /* 0x00000000ff00723e */ /* 0x000fe200000010ff */
[----:B------:R-:W-:Y:S06]  /*b7f0*/  BRA `(.L_x_247) ;  /* 0x0000000c00587947 */ /* 0x000fec0003800000 */
.L_x_248:
[----:B------:R-:W2:Y:S02]  /*b800*/  LDG.E.U16 R2, desc[UR36][R2.64] ;  /* 0x0000002402027981 */ /* 0x000ea4000c1e1500 */
[----:B--2---:R-:W0:Y:S02]  /*b810*/  I2F.S16 R0, R2 ;  /* 0x0000000200007306 */ /* 0x004e240000101400 */
[----:B0-----:R-:W-:Y:S01]  /*b820*/  F2FP.BF16.F32.PACK_AB R0, RZ, R0 ;  /* 0x00000000ff00723e */ /* 0x001fe200000010ff */
[----:B------:R-:W-:Y:S06]  /*b830*/  BRA `(.L_x_247) ;  /* 0x0000000c00487947 */ /* 0x000fec0003800000 */
.L_x_243:
        /* <DEDUP_REMOVED lines=9> */
.L_x_251:
[----:B------:R-:W2:Y:S02]  /*b8d0*/  LDG.E.U16 R0, desc[UR36][R2.64] ;  /* 0x0000002402007981 */ /* 0x000ea4000c1e1500 */
[----:B--2---:R-:W-:-:S05]  /*b8e0*/  HADD2.F32 R0, -RZ, R0.H0_H0 ;  /* 0x20000000ff007230 */ /* 0x004fca0000004100 */
[----:B------:R-:W-:Y:S01]  /*b8f0*/  F2FP.BF16.F32.PACK_AB R0, RZ, R0 ;  /* 0x00000000ff00723e */ /* 0x000fe200000010ff */
[----:B------:R-:W-:Y:S06]  /*b900*/  BRA `(.L_x_247) ;  /* 0x0000000c00147947 */ /* 0x000fec0003800000 */
.L_x_250:
        /* <DEDUP_REMOVED lines=9> */
.L_x_253:
[----:B------:R-:W2:Y:S02]  /*b9a0*/  LDG.E.U16 R2, desc[UR36][R2.64] ;  /* 0x0000002402027981 */ /* 0x000ea4000c1e1500 */
[----:B--2---:R-:W-:-:S05]  /*b9b0*/  HADD2.F32 R0, -RZ, R2.H0_H0 ;  /* 0x20000002ff007230 */ /* 0x004fca0000004100 */
[----:B------:R-:W-:Y:S01]  /*b9c0*/  F2FP.BF16.F32.PACK_AB R0, RZ, R0 ;  /* 0x00000000ff00723e */ /* 0x000fe200000010ff */
[----:B------:R-:W-:Y:S06]  /*b9d0*/  BRA `(.L_x_247) ;  /* 0x0000000800e07947 */ /* 0x000fec0003800000 */
.L_x_252:
        /* <DEDUP_REMOVED lines=8> */
.L_x_242:
        /* <DEDUP_REMOVED lines=13> */
.L_x_256:
        /* <DEDUP_REMOVED lines=8> */
.L_x_255:
        /* <DEDUP_REMOVED lines=28> */
.L_x_258:
        /* <DEDUP_REMOVED lines=15> */
.L_x_257:
[----:B------:R0:W5:Y:S01]  /*be60*/  LDG.E.U16 R0, desc[UR36][R2.64] ;  /* 0x0000002402007981 */ /* 0x000162000c1e1500 */
[----:B------:R-:W-:Y:S05]  /*be70*/  BRA `(.L_x_247) ;  /* 0x0000000400b87947 */ /* 0x000fea0003800000 */
.L_x_254:
        /* <DEDUP_REMOVED lines=12> */
.L_x_261:
        /* <DEDUP_REMOVED lines=21> */
.L_x_265:
[----:B------:R-:W-:Y:S05]  /*c090*/  BSYNC B1 ;  /* 0x0000000000017941 */ /* 0x000fea0003800000 */
.L_x_264:
[----:B------:R-:W-:Y:S01]  /*c0a0*/  LEA R3, R0, 0x3b800000, 0x17 ;  /* 0x3b80000000037811 */ /* 0x000fe200078eb8ff */
[----:B------:R-:W-:-:S05]  /*c0b0*/  IMAD.SHL.U32 R0, R2, 0x100000, RZ ;  /* 0x0010000002007824 */ /* 0x000fca00078e00ff */
[----:B------:R-:W-:-:S07]  /*c0c0*/  LOP3.LUT R0, R3, R0, R4, 0xfe, !PT ;  /* 0x0000000003007212 */ /* 0x000fce00078efe04 */
.L_x_263:
[----:B------:R-:W-:Y:S05]  /*c0d0*/  BSYNC B0 ;  /* 0x0000000000007941 */ /* 0x000fea0003800000 */
.L_x_262:
[----:B------:R-:W-:Y:S01]  /*c0e0*/  F2FP.BF16.F32.PACK_AB R0, RZ, R0 ;  /* 0x00000000ff00723e */ /* 0x000fe200000010ff */
[----:B------:R-:W-:Y:S06]  /*c0f0*/  BRA `(.L_x_247) ;  /* 0x0000000400187947 */ /* 0x000fec0003800000 */
.L_x_260:
        /* <DEDUP_REMOVED lines=21> */
.L_x_269:
[----:B------:R-:W-:Y:S05]  /*c250*/  BSYNC B1 ;  /* 0x0000000000017941 */ /* 0x000fea0003800000 */
.L_x_268:
[----:B------:R-:W-:Y:S01]  /*c260*/  LEA R3, R0, 0x37800000, 0x17 ;  /* 0x3780000000037811 */ /* 0x000fe200078eb8ff */
[----:B------:R-:W-:-:S05]  /*c270*/  IMAD.SHL.U32 R0, R2, 0x200000, RZ ;  /* 0x0020000002007824 */ /* 0x000fca00078e00ff */
[----:B------:R-:W-:-:S07]  /*c280*/  LOP3.LUT R0, R3, R0, R4, 0xfe, !PT ;  /* 0x0000000003007212 */ /* 0x000fce00078efe04 */
.L_x_267:
[----:B------:R-:W-:Y:S05]  /*c290*/  BSYNC B0 ;  /* 0x0000000000007941 */ /* 0x000fea0003800000 */
.L_x_266:
[----:B------:R-:W-:Y:S01]  /*c2a0*/  F2FP.BF16.F32.PACK_AB R0, RZ, R0 ;  /* 0x00000000ff00723e */ /* 0x000fe200000010ff */
[----:B------:R-:W-:Y:S06]  /*c2b0*/  BRA `(.L_x_247) ;  /* 0x0000000000a87947 */ /* 0x000fec0003800000 */
.L_x_259:
        /* <DEDUP_REMOVED lines=14> */
.L_x_273:
[----:B------:R-:W-:Y:S05]  /*c3a0*/  BSYNC B0 ;  /* 0x0000000000007941 */ /* 0x000fea0003800000 */
.L_x_272:
[----:B------:R-:W-:Y:S01]  /*c3b0*/  F2FP.BF16.F32.PACK_AB R0, RZ, R0 ;  /* 0x00000000ff00723e */ /* 0x000fe200000010ff */
[----:B------:R-:W-:Y:S06]  /*c3c0*/  BRA `(.L_x_247) ;  /* 0x0000000000647947 */ /* 0x000fec0003800000 */
.L_x_246:
        /* <DEDUP_REMOVED lines=16> */
.L_x_274:
[----:B------:R-:W-:Y:S01]  /*c4d0*/  PRMT R0, RZ, 0x7610, R0 ;  /* 0x00007610ff007816 */ /* 0x000fe20000000000 */
[----:B------:R-:W-:Y:S06]  /*c4e0*/  BRA `(.L_x_247) ;  /* 0x00000000001c7947 */ /* 0x000fec0003800000 */
.L_x_271:
[----:B------:R-:W2:Y:S02]  /*c4f0*/  LDG.E.64 R2, desc[UR36][R2.64] ;  /* 0x0000002402027981 */ /* 0x000ea4000c1e1b00 */
[----:B--2---:R-:W0:Y:S02]  /*c500*/  I2F.U64 R0, R2 ;  /* 0x0000000200007312 */ /* 0x004e240000301000 */
[----:B0-----:R-:W-:Y:S01]  /*c510*/  F2FP.BF16.F32.PACK_AB R0, RZ, R0 ;  /* 0x00000000ff00723e */ /* 0x001fe200000010ff */
[----:B------:R-:W-:Y:S06]  /*c520*/  BRA `(.L_x_247) ;  /* 0x00000000000c7947 */ /* 0x000fec0003800000 */
.L_x_270:
[----:B------:R-:W2:Y:S02]  /*c530*/  LDG.E R2, desc[UR36][R2.64] ;  /* 0x0000002402027981 */ /* 0x000ea4000c1e1900 */
[----:B--2---:R-:W-:-:S04]  /*c540*/  I2FP.F32.U32 R0, R2 ;  /* 0x0000000200007245 */ /* 0x004fc80000201000 */
[----:B------:R-:W-:-:S07]  /*c550*/  F2FP.BF16.F32.PACK_AB R0, RZ, R0 ;  /* 0x00000000ff00723e */ /* 0x000fce00000010ff */
.L_x_247:
        /* <DEDUP_REMOVED lines=25> */
.L_x_278:
[----:B-1----:R-:W-:-:S06]  /*c6f0*/  IMAD.U32 R3, R3, 0x10000, RZ ;  /* 0x0001000003037824 */ /* 0x002fcc00078e00ff */
[----:B------:R-:W0:Y:S02]  /*c700*/  F2I.S64.TRUNC R2, R3 ;  /* 0x0000000300027311 */ /* 0x000e24000020d900 */
[----:B0-----:R0:W-:Y:S01]  /*c710*/  STG.E.U8 desc[UR36][R16.64], R2 ;  /* 0x0000000210007986 */ /* 0x0011e2000c101124 */
[----:B------:R-:W-:Y:S05]  /*c720*/  BRA `(.L_x_280) ;  /* 0x0000000c00847947 */ /* 0x000fea0003800000 */
.L_x_277:
        /* <DEDUP_REMOVED lines=10> */
.L_x_282:
[----:B-1----:R-:W-:-:S06]  /*c7d0*/  IMAD.U32 R3, R3, 0x10000, RZ ;  /* 0x0001000003037824 */ /* 0x002fcc00078e00ff */
[----:B------:R-:W0:Y:S02]  /*c7e0*/  F2I.FTZ.TRUNC.NTZ R3, R3 ;  /* 0x0000000300037305 */ /* 0x000e24000021f100 */
[----:B0-----:R0:W-:Y:S01]  /*c7f0*/  STG.E desc[UR36][R16.64], R3 ;  /* 0x0000000310007986 */ /* 0x0011e2000c101924 */
[----:B------:R-:W-:Y:S05]  /*c800*/  BRA `(.L_x_280) ;  /* 0x0000000c004c7947 */ /* 0x000fea0003800000 */
.L_x_281:
[----:B-1----:R-:W-:-:S06]  /*c810*/  IMAD.U32 R3, R3, 0x10000, RZ ;  /* 0x0001000003037824 */ /* 0x002fcc00078e00ff */
[----:B------:R-:W0:Y:S02]  /*c820*/  F2I.FTZ.TRUNC.NTZ R3, R3 ;  /* 0x0000000300037305 */ /* 0x000e24000021f100 */
[----:B0-----:R0:W-:Y:S01]  /*c830*/  STG.E.U16 desc[UR36][R16.64], R3 ;  /* 0x0000000310007986 */ /* 0x0011e2000c101524 */
[----:B------:R-:W-:Y:S05]  /*c840*/  BRA `(.L_x_280) ;  /* 0x0000000c003c7947 */ /* 0x000fea0003800000 */
.L_x_276:
        /* <DEDUP_REMOVED lines=9> */
.L_x_284:
[----:B-1----:R-:W-:-:S05]  /*c8e0*/  IMAD.U32 R0, R3, 0x10000, RZ ;  /* 0x0001000003007824 */ /* 0x002fca00078e00ff */
[----:B------:R-:W-:-:S05]  /*c8f0*/  F2FP.F16.F32.PACK_AB R0, RZ, R0 ;  /* 0x00000000ff00723e */ /* 0x000fca00000000ff */
[----:B------:R0:W-:Y:S01]  /*c900*/  STG.E.U16 desc[UR36][R16.64], R0 ;  /* 0x0000000010007986 */ /* 0x0001e2000c101524 */
[----:B------:R-:W-:Y:S05]  /*c910*/  BRA `(.L_x_280) ;  /* 0x0000000c00087947 */ /* 0x000fea0003800000 */
.L_x_283:
        /* <DEDUP_REMOVED lines=10> */
.L_x_286:
[----:B-1----:R-:W-:-:S05]  /*c9c0*/  IMAD.U32 R3, R3, 0x10000, RZ ;  /* 0x0001000003037824 */ /* 0x002fca00078e00ff */
[----:B------:R-:W-:-:S04]  /*c9d0*/  F2FP.F16.F32.PACK_AB R3, RZ, R3 ;  /* 0x00000003ff03723e */ /* 0x000fc800000000ff */
[----:B------:R-:W-:-:S05]  /*c9e0*/  PRMT R3, R3, 0x5410, RZ ;  /* 0x0000541003037816 */ /* 0x000fca00000000ff */
[----:B------:R0:W-:Y:S01]  /*c9f0*/  STG.E desc[UR36][R16.64], R3 ;  /* 0x0000000310007986 */ /* 0x0001e2000c101924 */
[----:B------:R-:W-:Y:S05]  /*ca00*/  BRA `(.L_x_280) ;  /* 0x0000000800cc7947 */ /* 0x000fea0003800000 */
.L_x_285:
[----:B-1----:R-:W-:-:S04]  /*ca10*/  IMAD.U32 R2, R3, 0x10000, RZ ;  /* 0x0001000003027824 */ /* 0x002fc800078e00ff */
[----:B------:R-:W-:-:S06]  /*ca20*/  FMUL.FTZ R2, R2, 1 ;  /* 0x3f80000002027820 */ /* 0x000fcc0000410000 */
[----:B------:R-:W0:Y:S02]  /*ca30*/  F2F.F64.F32 R2, R2 ;  /* 0x0000000200027310 */ /* 0x000e240000201800 */
[----:B0-----:R0:W-:Y:S01]  /*ca40*/  STG.E.64 desc[UR36][R16.64], R2 ;  /* 0x0000000210007986 */ /* 0x0011e2000c101b24 */
[----:B------:R-:W-:Y:S05]  /*ca50*/  BRA `(.L_x_280) ;  /* 0x0000000800b87947 */ /* 0x000fea0003800000 */
.L_x_275:
        /* <DEDUP_REMOVED lines=13> */
.L_x_289:
[----:B-1----:R-:W-:Y:S01]  /*cb30*/  IMAD.U32 R3, R3, 0x10000, RZ ;  /* 0x0001000003037824 */ /* 0x002fe200078e00ff */
[----:B------:R-:W-:-:S03]  /*cb40*/  CS2R R6, SRZ ;  /* 0x0000000000067805 */ /* 0x000fc6000001ff00 */
[----:B------:R-:W-:-:S04]  /*cb50*/  FMUL.FTZ R3, R3, 1 ;  /* 0x3f80000003037820 */ /* 0x000fc80000410000 */
[----:B------:R-:W0:Y:S02]  /*cb60*/  F2F.F64.F32 R4, R3 ;  /* 0x0000000300047310 */ /* 0x000e240000201800 */
[----:B0-----:R0:W-:Y:S01]  /*cb70*/  STG.E.128 desc[UR36][R16.64], R4 ;  /* 0x0000000410007986 */ /* 0x0011e2000c101d24 */
[----:B------:R-:W-:Y:S05]  /*cb80*/  BRA `(.L_x_280) ;  /* 0x00000008006c7947 */ /* 0x000fea0003800000 */
.L_x_288:
        /* <DEDUP_REMOVED lines=21> */
.L_x_293:
[----:B------:R-:W-:Y:S05]  /*cce0*/  BSYNC B0 ;  /* 0x0000000000007941 */ /* 0x000fea0003800000 */
.L_x_292:
[----:B------:R-:W-:-:S05]  /*ccf0*/  LOP3.LUT R3, R0, R3, RZ, 0xfc, !PT ;  /* 0x0000000300037212 */ /* 0x000fca00078efcff */
[----:B------:R0:W-:Y:S01]  /*cd00*/  STG.E.U8 desc[UR36][R16.64], R3 ;  /* 0x0000000310007986 */ /* 0x0001e2000c101124 */
[----:B------:R-:W-:Y:S05]  /*cd10*/  BRA `(.L_x_280) ;  /* 0x0000000800087947 */ /* 0x000fea0003800000 */
.L_x_291:
        /* <DEDUP_REMOVED lines=13> */
.L_x_295:
[----:B------:R-:W-:Y:S01]  /*cdf0*/  IMAD.MOV.U32 R0, RZ, RZ, 0x7f ;  /* 0x0000007fff007424 */ /* 0x000fe200078e00ff */
[----:B------:R-:W-:-:S04]  /*ce00*/  ISETP.GT.U32.AND P0, PT, R2, 0x7f800000, PT ;  /* 0x7f8000000200780c */ /* 0x000fc80003f04070 */
[----:B------:R-:W-:-:S09]  /*ce10*/  SEL R0, R0, 0x7c, P0 ;  /* 0x0000007c00007807 */ /* 0x000fd20000000000 */
.L_x_296:
[----:B------:R-:W-:Y:S05]  /*ce20*/  BSYNC B0 ;  /* 0x0000000000007941 */ /* 0x000fea0003800000 */
.L_x_294:
[----:B------:R-:W-:-:S04]  /*ce30*/  LOP3.LUT R2, R3, 0x80000000, RZ, 0xc0, !PT ;  /* 0x8000000003027812 */ /* 0x000fc800078ec0ff */
[----:B------:R-:W-:-:S04]  /*ce40*/  SHF.R.U32.HI R3, RZ, 0x18, R2 ;  /* 0x00000018ff037819 */ /* 0x000fc80000011602 */
[----:B------:R-:W-:-:S05]  /*ce50*/  LOP3.LUT R3, R0, R3, RZ, 0xfc, !PT ;  /* 0x0000000300037212 */ /* 0x000fca00078efcff */
[----:B------:R0:W-:Y:S01]  /*ce60*/  STG.E.U8 desc[UR36][R16.64], R3 ;  /* 0x0000000310007986 */ /* 0x0001e2000c101124 */
[----:B------:R-:W-:Y:S05]  /*ce70*/  BRA `(.L_x_280) ;  /* 0x0000000400b07947 */ /* 0x000fea0003800000 */
.L_x_290:
[----:B-1----:R0:W-:Y:S01]  /*ce80*/  STG.E.U16 desc[UR36][R16.64], R3 ;  /* 0x0000000310007986 */ /* 0x0021e2000c101524 */
[----:B------:R-:W-:Y:S05]  /*ce90*/  BRA `(.L_x_280) ;  /* 0x0000000400a87947 */ /* 0x000fea0003800000 */
.L_x_287:
        /* <DEDUP_REMOVED lines=12> */
.L_x_299:
        /* <DEDUP_REMOVED lines=17> */
.L_x_302:
[----:B------:R-:W-:-:S04]  /*d070*/  LOP3.LUT R2, R3, 0x80000000, RZ, 0xc0, !PT ;  /* 0x8000000003027812 */ /* 0x000fc800078ec0ff */
[----:B------:R-:W-:-:S04]  /*d080*/  SHF.R.U32.HI R3, RZ, 0x18, R2 ;  /* 0x00000018ff037819 */ /* 0x000fc80000011602 */
[----:B------:R-:W-:-:S04]  /*d090*/  LOP3.LUT R0, R0, R3, RZ, 0xfc, !PT ;  /* 0x0000000300007212 */ /* 0x000fc800078efcff */
[----:B------:R-:W-:-:S07]  /*d0a0*/  PRMT R8, R0, 0x7610, R8 ;  /* 0x0000761000087816 */ /* 0x000fce0000000008 */
.L_x_301:
[----:B------:R-:W-:Y:S05]  /*d0b0*/  BSYNC B0 ;  /* 0x0000000000007941 */ /* 0x000fea0003800000 */
.L_x_300:
[----:B------:R3:W-:Y:S01]  /*d0c0*/  STG.E.U8 desc[UR36][R16.64], R8 ;  /* 0x0000000810007986 */ /* 0x0007e2000c101124 */
[----:B------:R-:W-:Y:S05]  /*d0d0*/  BRA `(.L_x_280) ;  /* 0x0000000400187947 */ /* 0x000fea0003800000 */
.L_x_298:
        /* <DEDUP_REMOVED lines=17> */
.L_x_305:
[----:B------:R-:W-:-:S04]  /*d1f0*/  LOP3.LUT R2, R3, 0x80000000, RZ, 0xc0, !PT ;  /* 0x8000000003027812 */ /* 0x000fc800078ec0ff */
[----:B------:R-:W-:-:S04]  /*d200*/  SHF.R.U32.HI R3, RZ, 0x18, R2 ;  /* 0x00000018ff037819 */ /* 0x000fc80000011602 */
[----:B------:R-:W-:-:S04]  /*d210*/  LOP3.LUT R0, R0, R3, RZ, 0xfc, !PT ;  /* 0x0000000300007212 */ /* 0x000fc800078efcff */
[----:B------:R-:W-:-:S07]  /*d220*/  PRMT R8, R0, 0x7610, R8 ;  /* 0x0000761000087816 */ /* 0x000fce0000000008 */
.L_x_304:
[----:B------:R-:W-:Y:S05]  /*d230*/  BSYNC B0 ;  /* 0x0000000000007941 */ /* 0x000fea0003800000 */
.L_x_303:
[----:B------:R0:W-:Y:S01]  /*d240*/  STG.E.U8 desc[UR36][R16.64], R8 ;  /* 0x0000000810007986 */ /* 0x0001e2000c101124 */
[----:B------:R-:W-:Y:S05]  /*d250*/  BRA `(.L_x_280) ;  /* 0x0000000000b87947 */ /* 0x000fea0003800000 */
.L_x_297:
        /* <DEDUP_REMOVED lines=22> */
.L_x_279:
        /* <DEDUP_REMOVED lines=16> */
.L_x_308:
[----:B------:R-:W-:Y:S05]  /*d4c0*/  BRA `(.L_x_280) ;  /* 0x00000000001c7947 */ /* 0x000fea0003800000 */
.L_x_307:
[----:B-1----:R-:W-:-:S06]  /*d4d0*/  IMAD.U32 R3, R3, 0x10000, RZ ;  /* 0x0001000003037824 */ /* 0x002fcc00078e00ff */
[----:B------:R-:W0:Y:S02]  /*d4e0*/  F2I.U64.TRUNC R2, R3 ;  /* 0x0000000300027311 */ /* 0x000e24000020d800 */
[----:B0-----:R1:W-:Y:S01]  /*d4f0*/  STG.E.64 desc[UR36][R16.64], R2 ;  /* 0x0000000210007986 */ /* 0x0013e2000c101b24 */
[----:B------:R-:W-:Y:S05]  /*d500*/  BRA `(.L_x_280) ;  /* 0x00000000000c7947 */ /* 0x000fea0003800000 */
.L_x_306:
[----:B-1----:R-:W-:-:S06]  /*d510*/  IMAD.U32 R3, R3, 0x10000, RZ ;  /* 0x0001000003037824 */ /* 0x002fcc00078e00ff */
[----:B------:R-:W0:Y:S02]  /*d520*/  F2I.FTZ.U32.TRUNC.NTZ R3, R3 ;  /* 0x0000000300037305 */ /* 0x000e24000021f000 */
[----:B0-----:R0:W-:Y:S02]  /*d530*/  STG.E desc[UR36][R16.64], R3 ;  /* 0x0000000310007986 */ /* 0x0011e4000c101924 */
.L_x_280:
[----:B------:R-:W-:-:S07]  /*d540*/  VIADD R19, R19, 0x80 ;  /* 0x0000008013137836 */ /* 0x000fce0000000000 */
.L_x_207:
[----:B------:R-:W-:Y:S05]  /*d550*/  BSYNC B6 ;  /* 0x0000000000067941 */ /* 0x000fea0003800000 */
.L_x_206:
[----:B------:R-:W-:Y:S02]  /*d560*/  ULDC UR4, c[0x0][0x210] ;  /* 0x0000840000047ab9 */ /* 0x000fe40000000800 */
[----:B------:R-:W-:-:S13]  /*d570*/  ISETP.GE.AND P0, PT, R19, UR4, PT ;  /* 0x0000000413007c0c */ /* 0x000fda000bf06270 */
[----:B------:R-:W-:Y:S05]  /*d580*/  @P0 EXIT ;  /* 0x000000000000094d */ /* 0x000fea0003800000 */
        /* <DEDUP_REMOVED lines=354> */
.L_x_309:
        /* <DEDUP_REMOVED lines=23> */
.L_x_313:
[----:B------:R-:W2:Y:S02]  /*ed20*/  LDG.E.U8 R2, desc[UR36][R2.64] ;  /* 0x0000002402027981 */ /* 0x000ea4000c1e1100 */
[----:B--2---:R-:W-:-:S04]  /*ed30*/  I2FP.F32.U32 R0, R2 ;  /* 0x0000000200007245 */ /* 0x004fc80000201000 */
[----:B------:R-:W-:-:S04]  /*ed40*/  F2FP.BF16.F32.PACK_AB R0, RZ, R0 ;  /* 0x00000000ff00723e */ /* 0x000fc800000010ff */
[----:B------:R-:W-:Y:S01]  /*ed50*/  PRMT R19, R0, 0x7610, R19 ;  /* 0x0000761000137816 */ /* 0x000fe20000000013 */
[----:B------:R-:W-:Y:S06]  /*ed60*/  BRA `(.L_x_315) ;  /* 0x0000000c00c87947 */ /* 0x000fec0003800000 */
.L_x_312:
        /* <DEDUP_REMOVED lines=11> */
.L_x_317:
[----:B------:R-:W2:Y:S02]  /*ee20*/  LDG.E R2, desc[UR36][R2.64] ;  /* 0x0000002402027981 */ /* 0x000ea4000c1e1900 */
[----:B--2---:R-:W-:-:S04]  /*ee30*/  I2FP.F32.S32 R0, R2 ;  /* 0x0000000200007245 */ /* 0x004fc80000201400 */
[----:B------:R-:W-:-:S04]  /*ee40*/  F2FP.BF16.F32.PACK_AB R0, RZ, R0 ;  /* 0x00000000ff00723e */ /* 0x000fc800000010ff */
[----:B------:R-:W-:Y:S01]  /*ee50*/  PRMT R19, R0, 0x7610, R19 ;  /* 0x0000761000137816 */ /* 0x000fe20000000013 */
[----:B------:R-:W-:Y:S06]  /*ee60*/  BRA `(.L_x_315) ;  /* 0x0000000c00887947 */ /* 0x000fec0003800000 */
.L_x_316:
[----:B------:R-:W2:Y:S02]  /*ee70*/  LDG.E.U16 R2, desc[UR36][R2.64] ;  /* 0x0000002402027981 */ /* 0x000ea4000c1e1500 */
[----:B--2---:R-:W0:Y:S02]  /*ee80*/  I2F.S16 R0, R2 ;  /* 0x0000000200007306 */ /* 0x004e240000101400 */
[----:B0-----:R-:W-:-:S04]  /*ee90*/  F2FP.BF16.F32.PACK_AB R0, RZ, R0 ;  /* 0x00000000ff00723e */ /* 0x001fc800000010ff */
[----:B------:R-:W-:Y:S01]  /*eea0*/  PRMT R19, R0, 0x7610, R19 ;  /* 0x0000761000137816 */ /* 0x000fe20000000013 */
[----:B------:R-:W-:Y:S06]  /*eeb0*/  BRA `(.L_x_315) ;  /* 0x0000000c00747947 */ /* 0x000fec0003800000 */
.L_x_311:
        /* <DEDUP_REMOVED lines=9> */
.L_x_319:
[----:B------:R-:W2:Y:S02]  /*ef50*/  LDG.E.U16 R0, desc[UR36][R2.64] ;  /* 0x0000002402007981 */ /* 0x000ea4000c1e1500 */
[----:B--2---:R-:W-:-:S05]  /*ef60*/  HADD2.F32 R0, -RZ, R0.H0_H0 ;  /* 0x20000000ff007230 */ /* 0x004fca0000004100 */
[----:B------:R-:W-:-:S04]  /*ef70*/  F2FP.BF16.F32.PACK_AB R0, RZ, R0 ;  /* 0x00000000ff00723e */ /* 0x000fc800000010ff */
[----:B------:R-:W-:Y:S01]  /*ef80*/  PRMT R19, R0, 0x7610, R19 ;  /* 0x0000761000137816 */ /* 0x000fe20000000013 */
[----:B------:R-:W-:Y:S06]  /*ef90*/  BRA `(.L_x_315) ;  /* 0x0000000c003c7947 */ /* 0x000fec0003800000 */
.L_x_318:
        /* <DEDUP_REMOVED lines=9> */
.L_x_321:
[----:B------:R-:W2:Y:S02]  /*f030*/  LDG.E.U16 R2, desc[UR36][R2.64] ;  /* 0x0000002402027981 */ /* 0x000ea4000c1e1500 */
[----:B--2---:R-:W-:-:S05]  /*f040*/  HADD2.F32 R0, -RZ, R2.H0_H0 ;  /* 0x20000002ff007230 */ /* 0x004fca0000004100 */
[----:B------:R-:W-:-:S04]  /*f050*/  F2FP.BF16.F32.PACK_AB R0, RZ, R0 ;  /* 0x00000000ff00723e */ /* 0x000fc800000010ff */
[----:B------:R-:W-:Y:S01]  /*f060*/  PRMT R19, R0, 0x7610, R19 ;  /* 0x0000761000137816 */ /* 0x000fe20000000013 */
[----:B------:R-:W-:Y:S06]  /*f070*/  BRA `(.L_x_315) ;  /* 0x0000000c00047947 */ /* 0x000fec0003800000 */
.L_x_320:
        /* <DEDUP_REMOVED lines=9> */
.L_x_310:
        /* <DEDUP_REMOVED lines=14> */
.L_x_324:
        /* <DEDUP_REMOVED lines=9> */
.L_x_323:
        /* <DEDUP_REMOVED lines=28> */
.L_x_326:
        /* <DEDUP_REMOVED lines=15> */
.L_x_325:
[----:B------:R0:W5:Y:S01]  /*f530*/  LDG.E.U16 R19, desc[UR36][R2.64] ;  /* 0x0000002402137981 */ /* 0x000162000c1e1500 */
[----:B------:R-:W-:Y:S05]  /*f540*/  BRA `(.L_x_315) ;  /* 0x0000000400d07947 */ /* 0x000fea0003800000 */
.L_x_322:
        /* <DEDUP_REMOVED lines=13> */
.L_x_329:
        /* <DEDUP_REMOVED lines=21> */
.L_x_333:
[----:B------:R-:W-:Y:S05]  /*f770*/  BSYNC B1 ;  /* 0x0000000000017941 */ /* 0x000fea0003800000 */
.L_x_332:
[----:B------:R-:W-:Y:S01]  /*f780*/  LEA R3, R0, 0x3b800000, 0x17 ;  /* 0x3b80000000037811 */ /* 0x000fe200078eb8ff */
[----:B------:R-:W-:-:S05]  /*f790*/  IMAD.SHL.U32 R0, R2, 0x100000, RZ ;  /* 0x0010000002007824 */ /* 0x000fca00078e00ff */
[----:B------:R-:W-:-:S07]  /*f7a0*/  LOP3.LUT R0, R3, R0, R4, 0xfe, !PT ;  /* 0x0000000003007212 */ /* 0x000fce00078efe04 */
.L_x_331:
[----:B------:R-:W-:Y:S05]  /*f7b0*/  BSYNC B0 ;  /* 0x0000000000007941 */ /* 0x000fea0003800000 */
.L_x_330:
[----:B------:R-:W-:-:S04]  /*f7c0*/  F2FP.BF16.F32.PACK_AB R0, RZ, R0 ;  /* 0x00000000ff00723e */ /* 0x000fc800000010ff */
[----:B------:R-:W-:Y:S01]  /*f7d0*/  PRMT R19, R0, 0x7610, R19 ;  /* 0x0000761000137816 */ /* 0x000fe20000000013 */
[----:B------:R-:W-:Y:S06]  /*f7e0*/  BRA `(.L_x_315) ;  /* 0x0000000400287947 */ /* 0x000fec0003800000 */
.L_x_328:
        /* <DEDUP_REMOVED lines=21> */
.L_x_337:
[----:B------:R-:W-:Y:S05]  /*f940*/  BSYNC B1 ;  /* 0x0000000000017941 */ /* 0x000fea0003800000 */
.L_x_336:
[----:B------:R-:W-:Y:S01]  /*f950*/  LEA R3, R0, 0x37800000, 0x17 ;  /* 0x3780000000037811 */ /* 0x000fe200078eb8ff */
[----:B------:R-:W-:-:S05]  /*f960*/  IMAD.SHL.U32 R0, R2, 0x200000, RZ ;  /* 0x0020000002007824 */ /* 0x000fca00078e00ff */
[----:B------:R-:W-:-:S07]  /*f970*/  LOP3.LUT R0, R3, R0, R4, 0xfe, !PT ;  /* 0x0000000003007212 */ /* 0x000fce00078efe04 */
.L_x_335:
[----:B------:R-:W-:Y:S05]  /*f980*/  BSYNC B0 ;  /* 0x0000000000007941 */ /* 0x000fea0003800000 */
.L_x_334:
[----:B------:R-:W-:-:S04]  /*f990*/  F2FP.BF16.F32.PACK_AB R0, RZ, R0 ;  /* 0x00000000ff00723e */ /* 0x000fc800000010ff */
[----:B------:R-:W-:Y:S01]  /*f9a0*/  PRMT R19, R0, 0x7610, R19 ;  /* 0x0000761000137816 */ /* 0x000fe20000000013 */
[----:B------:R-:W-:Y:S06]  /*f9b0*/  BRA `(.L_x_315) ;  /* 0x0000000000b47947 */ /* 0x000fec0003800000 */
.L_x_327:
        /* <DEDUP_REMOVED lines=14> */
.L_x_341:
[----:B------:R-:W-:Y:S05]  /*faa0*/  BSYNC B0 ;  /* 0x0000000000007941 */ /* 0x000fea0003800000 */
.L_x_340:
[----:B------:R-:W-:-:S04]  /*fab0*/  F2FP.BF16.F32.PACK_AB R0, RZ, R0 ;  /* 0x00000000ff00723e */ /* 0x000fc800000010ff */
[----:B------:R-:W-:Y:S01]  /*fac0*/  PRMT R19, R0, 0x7610, R19 ;  /* 0x0000761000137816 */ /* 0x000fe20000000013 */
[----:B------:R-:W-:Y:S06]  /*fad0*/  BRA `(.L_x_315) ;  /* 0x00000000006c7947 */ /* 0x000fec0003800000 */
.L_x_314:
        /* <DEDUP_REMOVED lines=16> */
.L_x_342:
[----:B------:R-:W-:Y:S01]  /*fbe0*/  PRMT R19, RZ, 0x7610, R19 ;  /* 0x00007610ff137816 */ /* 0x000fe20000000013 */
[----:B------:R-:W-:Y:S06]  /*fbf0*/  BRA `(.L_x_315) ;  /* 0x0000000000247947 */ /* 0x000fec0003800000 */
.L_x_339:
[----:B------:R-:W2:Y:S02]  /*fc00*/  LDG.E.64 R2, desc[UR36][R2.64] ;  /* 0x0000002402027981 */ /* 0x000ea4000c1e1b00 */
[----:B--2---:R-:W0:Y:S02]  /*fc10*/  I2F.U64 R0, R2 ;  /* 0x0000000200007312 */ /* 0x004e240000301000 */
[----:B0-----:R-:W-:-:S04]  /*fc20*/  F2FP.BF16.F32.PACK_AB R0, RZ, R0 ;  /* 0x00000000ff00723e */ /* 0x001fc800000010ff */
[----:B------:R-:W-:Y:S01]  /*fc30*/  PRMT R19, R0, 0x7610, R19 ;  /* 0x0000761000137816 */ /* 0x000fe20000000013 */
[----:B------:R-:W-:Y:S06]  /*fc40*/  BRA `(.L_x_315) ;  /* 0x0000000000107947 */ /* 0x000fec0003800000 */
.L_x_338:
[----:B------:R-:W2:Y:S02]  /*fc50*/  LDG.E R2, desc[UR36][R2.64] ;  /* 0x0000002402027981 */ /* 0x000ea4000c1e1900 */
[----:B--2---:R-:W-:-:S04]  /*fc60*/  I2FP.F32.U32 R0, R2 ;  /* 0x0000000200007245 */ /* 0x004fc80000201000 */
[----:B------:R-:W-:-:S04]  /*fc70*/  F2FP.BF16.F32.PACK_AB R0, RZ, R0 ;  /* 0x00000000ff00723e */ /* 0x000fc800000010ff */
[----:B------:R-:W-:-:S07]  /*fc80*/  PRMT R19, R0, 0x7610, R19 ;  /* 0x0000761000137816 */ /* 0x000fce0000000013 */
.L_x_315:
        /* <DEDUP_REMOVED lines=19> */
.L_x_346:
[----:B------:R-:W2:Y:S02]  /*fdc0*/  LDG.E.U8 R2, desc[UR36][R2.64] ;  /* 0x0000002402027981 */ /* 0x000ea4000c1e1100 */
[----:B--2---:R-:W-:-:S04]  /*fdd0*/  I2FP.F32.U32 R0, R2 ;  /* 0x0000000200007245 */ /* 0x004fc80000201000 */
[----:B------:R-:W-:Y:S01]  /*fde0*/  F2FP.BF16.F32.PACK_AB R0, RZ, R0 ;  /* 0x00000000ff00723e */ /* 0x000fe200000010ff */
[----:B------:R-:W-:Y:S06]  /*fdf0*/  BRA `(.L_x_348) ;  /* 0x0000000c00907947 */ /* 0x000fec0003800000 */
.L_x_345:
        /* <DEDUP_REMOVED lines=10> */
.L_x_350:
[----:B------:R-:W2:Y:S02]  /*fea0*/  LDG.E R2, desc[UR36][R2.64] ;  /* 0x0000002402027981 */ /* 0x000ea4000c1e1900 */
[----:B--2---:R-:W-:-:S04]  /*feb0*/  I2FP.F32.S32 R0, R2 ;  /* 0x0000000200007245 */ /* 0x004fc80000201400 */
[----:B------:R-:W-:Y:S01]  /*fec0*/  F2FP.BF16.F32.PACK_AB R0, RZ, R0 ;  /* 0x00000000ff00723e */ /* 0x000fe200000010ff */
[----:B------:R-:W-:Y:S06]  /*fed0*/  BRA `(.L_x_348) ;  /* 0x0000000c00587947 */ /* 0x000fec0003800000 */
.L_x_349:
[----:B------:R-:W2:Y:S02]  /*fee0*/  LDG.E.U16 R2, desc[UR36][R2.64] ;  /* 0x0000002402027981 */ /* 0x000ea4000c1e1500 */
[----:B--2---:R-:W0:Y:S02]  /*fef0*/  I2F.S16 R0, R2 ;  /* 0x0000000200007306 */ /* 0x004e240000101400 */
[----:B0-----:R-:W-:Y:S01]  /*ff00*/  F2FP.BF16.F32.PACK_AB R0, RZ, R0 ;  /* 0x00000000ff00723e */ /* 0x001fe200000010ff */
[----:B------:R-:W-:Y:S06]  /*ff10*/  BRA `(.L_x_348) ;  /* 0x0000000c00487947 */ /* 0x000fec0003800000 */
.L_x_344:
        /* <DEDUP_REMOVED lines=9> */
.L_x_352:
[----:B------:R-:W2:Y:S02]  /*ffb0*/  LDG.E.U16 R0, desc[UR36][R2.64] ;  /* 0x0000002402007981 */ /* 0x000ea4000c1e1500 */
[----:B--2---:R-:W-:-:S05]  /*ffc0*/  HADD2.F32 R0, -RZ, R0.H0_H0 ;  /* 0x20000000ff007230 */ /* 0x004fca0000004100 */
[----:B------:R-:W-:Y:S01]  /*ffd0*/  F2FP.BF16.F32.PACK_AB R0, RZ, R0 ;  /* 0x00000000ff00723e */ /* 0x000fe200000010ff */
[----:B------:R-:W-:Y:S06]  /*ffe0*/  BRA `(.L_x_348) ;  /* 0x0000000c00147947 */ /* 0x000fec0003800000 */
.L_x_351:
        /* <DEDUP_REMOVED lines=9> */
.L_x_354:
[----:B------:R-:W2:Y:S02]  /*10080*/  LDG.E.U16 R2, desc[UR36][R2.64] ;  /* 0x0000002402027981 */ /* 0x000ea4000c1e1500 */
[----:B--2---:R-:W-:-:S05]  /*10090*/  HADD2.F32 R0, -RZ, R2.H0_H0 ;  /* 0x20000002ff007230 */ /* 0x004fca0000004100 */
[----:B------:R-:W-:Y:S01]  /*100a0*/  F2FP.BF16.F32.PACK_AB R0, RZ, R0 ;  /* 0x00000000ff00723e */ /* 0x000fe200000010ff */
[----:B------:R-:W-:Y:S06]  /*100b0*/  BRA `(.L_x_348) ;  /* 0x0000000800e07947 */ /* 0x000fec0003800000 */
.L_x_353:
        /* <DEDUP_REMOVED lines=8> */
.L_x_343:
        /* <DEDUP_REMOVED lines=13> */
.L_x_357:
        /* <DEDUP_REMOVED lines=8> */
.L_x_356:
        /* <DEDUP_REMOVED lines=28> */
.L_x_359:
        /* <DEDUP_REMOVED lines=15> */
.L_x_358:
[----:B------:R0:W5:Y:S01]  /*10540*/  LDG.E.U16 R0, desc[UR36][R2.64] ;  /* 0x0000002402007981 */ /* 0x000162000c1e1500 */
[----:B------:R-:W-:Y:S05]  /*10550*/  BRA `(.L_x_348) ;  /* 0x0000000400b87947 */ /* 0x000fea0003800000 */
.L_x_355:
        /* <DEDUP_REMOVED lines=12> */
.L_x_362:
        /* <DEDUP_REMOVED lines=21> */
.L_x_366:
[----:B------:R-:W-:Y:S05]  /*10770*/  BSYNC B1 ;  /* 0x0000000000017941 */ /* 0x000fea0003800000 */
.L_x_365:
[----:B------:R-:W-:Y:S01]  /*10780*/  LEA R3, R0, 0x3b800000, 0x17 ;  /* 0x3b80000000037811 */ /* 0x000fe200078eb8ff */
[----:B------:R-:W-:-:S05]  /*10790*/  IMAD.SHL.U32 R0, R2, 0x100000, RZ ;  /* 0x0010000002007824 */ /* 0x000fca00078e00ff */
[----:B------:R-:W-:-:S07]  /*107a0*/  LOP3.LUT R0, R3, R0, R4, 0xfe, !PT ;  /* 0x0000000003007212 */ /* 0x000fce00078efe04 */
.L_x_364:
[----:B------:R-:W-:Y:S05]  /*107b0*/  BSYNC B0 ;  /* 0x0000000000007941 */ /* 0x000fea0003800000 */
.L_x_363:
[----:B------:R-:W-:Y:S01]  /*107c0*/  F2FP.BF16.F32.PACK_AB R0, RZ, R0 ;  /* 0x00000000ff00723e */ /* 0x000fe200000010ff */
[----:B------:R-:W-:Y:S06]  /*107d0*/  BRA `(.L_x_348) ;  /* 0x0000000400187947 */ /* 0x000fec0003800000 */
.L_x_361:
        /* <DEDUP_REMOVED lines=21> */
.L_x_370:
[----:B------:R-:W-:Y:S05]  /*10930*/  BSYNC B1 ;  /* 0x0000000000017941 */ /* 0x000fea0003800000 */
.L_x_369:
[----:B------:R-:W-:Y:S01]  /*10940*/  LEA R3, R0, 0x37800000, 0x17 ;  /* 0x3780000000037811 */ /* 0x000fe200078eb8ff */
[----:B------:R-:W-:-:S05]  /*10950*/  IMAD.SHL.U32 R0, R2, 0x200000, RZ ;  /* 0x0020000002007824 */ /* 0x000fca00078e00ff */
[----:B------:R-:W-:-:S07]  /*10960*/  LOP3.LUT R0, R3, R0, R4, 0xfe, !PT ;  /* 0x0000000003007212 */ /* 0x000fce00078efe04 */
.L_x_368:
[----:B------:R-:W-:Y:S05]  /*10970*/  BSYNC B0 ;  /* 0x0000000000007941 */ /* 0x000fea0003800000 */
.L_x_367:
[----:B------:R-:W-:Y:S01]  /*10980*/  F2FP.BF16.F32.PACK_AB R0, RZ, R0 ;  /* 0x00000000ff00723e */ /* 0x000fe200000010ff */
[----:B------:R-:W-:Y:S06]  /*10990*/  BRA `(.L_x_348) ;  /* 0x0000000000a87947 */ /* 0x000fec0003800000 */
.L_x_360:
        /* <DEDUP_REMOVED lines=14> */
.L_x_374:
[----:B------:R-:W-:Y:S05]  /*10a80*/  BSYNC B0 ;  /* 0x0000000000007941 */ /* 0x000fea0003800000 */
.L_x_373:
[----:B------:R-:W-:Y:S01]  /*10a90*/  F2FP.BF16.F32.PACK_AB R0, RZ, R0 ;  /* 0x00000000ff00723e */ /* 0x000fe200000010ff */
[----:B------:R-:W-:Y:S06]  /*10aa0*/  BRA `(.L_x_348) ;  /* 0x0000000000647947 */ /* 0x000fec0003800000 */
.L_x_347:
        /* <DEDUP_REMOVED lines=16> */
.L_x_375:
[----:B------:R-:W-:Y:S01]  /*10bb0*/  PRMT R0, RZ, 0x7610, R0 ;  /* 0x00007610ff007816 */ /* 0x000fe20000000000 */
[----:B------:R-:W-:Y:S06]  /*10bc0*/  BRA `(.L_x_348) ;  /* 0x00000000001c7947 */ /* 0x000fec0003800000 */
.L_x_372:
[----:B------:R-:W2:Y:S02]  /*10bd0*/  LDG.E.64 R2, desc[UR36][R2.64] ;  /* 0x0000002402027981 */ /* 0x000ea4000c1e1b00 */
[----:B--2---:R-:W0:Y:S02]  /*10be0*/  I2F.U64 R0, R2 ;  /* 0x0000000200007312 */ /* 0x004e240000301000 */
[----:B0-----:R-:W-:Y:S01]  /*10bf0*/  F2FP.BF16.F32.PACK_AB R0, RZ, R0 ;  /* 0x00000000ff00723e */ /* 0x001fe200000010ff */
[----:B------:R-:W-:Y:S06]  /*10c00*/  BRA `(.L_x_348) ;  /* 0x00000000000c7947 */ /* 0x000fec0003800000 */
.L_x_371:
[----:B------:R-:W2:Y:S02]  /*10c10*/  LDG.E R2, desc[UR36][R2.64] ;  /* 0x0000002402027981 */ /* 0x000ea4000c1e1900 */
[----:B--2---:R-:W-:-:S04]  /*10c20*/  I2FP.F32.U32 R0, R2 ;  /* 0x0000000200007245 */ /* 0x004fc80000201000 */
[----:B------:R-:W-:-:S07]  /*10c30*/  F2FP.BF16.F32.PACK_AB R0, RZ, R0 ;  /* 0x00000000ff00723e */ /* 0x000fce00000010ff */
.L_x_348:
        /* <DEDUP_REMOVED lines=24> */
[----:B0-----:R-:W-:Y:S01]  /*10dc0*/  STG.E.U8 desc[UR36][R16.64], R3 ;  /* 0x0000000310007986 */ /* 0x001fe2000c101124 */
[----:B------:R-:W-:Y:S05]  /*10dd0*/  EXIT ;  /* 0x000000000000794d */ /* 0x000fea0003800000 */
.L_x_379:
[----:B0-----:R-:W-:-:S06]  /*10de0*/  IMAD.U32 R3, R19, 0x10000, RZ ;  /* 0x0001000013037824 */ /* 0x001fcc00078e00ff */
[----:B------:R-:W0:Y:S02]  /*10df0*/  F2I.S64.TRUNC R2, R3 ;  /* 0x0000000300027311 */ /* 0x000e24000020d900 */
[----:B0-----:R-:W-:Y:S01]  /*10e00*/  STG.E.U8 desc[UR36][R16.64], R2 ;  /* 0x0000000210007986 */ /* 0x001fe2000c101124 */
[----:B------:R-:W-:Y:S05]  /*10e10*/  EXIT ;  /* 0x000000000000794d */ /* 0x000fea0003800000 */
.L_x_378:
        /* <DEDUP_REMOVED lines=8> */
[----:B0-----:R-:W-:Y:S01]  /*10ea0*/  STG.E.64 desc[UR36][R16.64], R2 ;  /* 0x0000000210007986 */ /* 0x001fe2000c101b24 */
[----:B------:R-:W-:Y:S05]  /*10eb0*/  EXIT ;  /* 0x000000000000794d */ /* 0x000fea0003800000 */
.L_x_382:
[----:B0-----:R-:W-:-:S06]  /*10ec0*/  IMAD.U32 R19, R19, 0x10000, RZ ;  /* 0x0001000013137824 */ /* 0x001fcc00078e00ff */
[----:B------:R-:W0:Y:S02]  /*10ed0*/  F2I.FTZ.TRUNC.NTZ R19, R19 ;  /* 0x0000001300137305 */ /* 0x000e24000021f100 */
[----:B0-----:R-:W-:Y:S01]  /*10ee0*/  STG.E desc[UR36][R16.64], R19 ;  /* 0x0000001310007986 */ /* 0x001fe2000c101924 */
[----:B------:R-:W-:Y:S05]  /*10ef0*/  EXIT ;  /* 0x000000000000794d */ /* 0x000fea0003800000 */
.L_x_381:
[----:B0-----:R-:W-:-:S06]  /*10f00*/  IMAD.U32 R19, R19, 0x10000, RZ ;  /* 0x0001000013137824 */ /* 0x001fcc00078e00ff */
[----:B------:R-:W0:Y:S02]  /*10f10*/  F2I.FTZ.TRUNC.NTZ R19, R19 ;  /* 0x0000001300137305 */ /* 0x000e24000021f100 */
[----:B0-----:R-:W-:Y:S01]  /*10f20*/  STG.E.U16 desc[UR36][R16.64], R19 ;  /* 0x0000001310007986 */ /* 0x001fe2000c101524 */
[----:B------:R-:W-:Y:S05]  /*10f30*/  EXIT ;  /* 0x000000000000794d */ /* 0x000fea0003800000 */
.L_x_377:
[----:B------:R-:W-:-:S13]  /*10f40*/  ISETP.GT.AND P0, PT, R0, 0x6, PT ;  /* 0x000000060000780c */ /* 0x000fda0003f04270 */
[----:B------:R-:W-:Y:S05]  /*10f50*/  @P0 BRA `(.L_x_383) ;  /* 0x00000000002c0947 */ /* 0x000fea0003800000 */
[----:B------:R-:W-:-:S13]  /*10f60*/  ISETP.NE.AND P0, PT, R0, 0x5, PT ;  /* 0x000000050000780c */ /* 0x000fda0003f05270 */
[----:B------:R-:W-:Y:S05]  /*10f70*/  @!P0 BRA `(.L_x_384) ;  /* 0x0000000000148947 */ /* 0x000fea0003800000 */
[----:B------:R-:W-:-:S13]  /*10f80*/  ISETP.NE.AND P0, PT, R0, 0x6, PT ;  /* 0x000000060000780c */ /* 0x000fda0003f05270 */
[----:B------:R-:W-:Y:S05]  /*10f90*/  @P0 BRA `(.L_x_380) ;  /* 0x0000000800c40947 */ /* 0x000fea0003800000 */
[----:B0-----:R-:W-:-:S05]  /*10fa0*/  IMAD.U32 R19, R19, 0x10000, RZ ;  /* 0x0001000013137824 */ /* 0x001fca00078e00ff */
[----:B------:R-:W-:Y:S01]  /*10fb0*/  STG.E desc[UR36][R16.64], R19 ;  /* 0x0000001310007986 */ /* 0x000fe2000c101924 */
[----:B------:R-:W-:Y:S05]  /*10fc0*/  EXIT ;  /* 0x000000000000794d */ /* 0x000fea0003800000 */
.L_x_384:
[----:B0-----:R-:W-:-:S05]  /*10fd0*/  IMAD.U32 R0, R19, 0x10000, RZ ;  /* 0x0001000013007824 */ /* 0x001fca00078e00ff */
[----:B------:R-:W-:-:S05]  /*10fe0*/  F2FP.F16.F32.PACK_AB R0, RZ, R0 ;  /* 0x00000000ff00723e */ /* 0x000fca00000000ff */
[----:B------:R-:W-:Y:S01]  /*10ff0*/  STG.E.U16 desc[UR36][R16.64], R0 ;  /* 0x0000000010007986 */ /* 0x000fe2000c101524 */
[----:B------:R-:W-:Y:S05]  /*11000*/  EXIT ;  /* 0x000000000000794d */ /* 0x000fea0003800000 */
.L_x_383:
        /* <DEDUP_REMOVED lines=8> */
[----:B------:R-:W-:Y:S01]  /*11090*/  STG.E.64 desc[UR36][R16.64], R2 ;  /* 0x0000000210007986 */ /* 0x000fe2000c101b24 */
[----:B------:R-:W-:Y:S05]  /*110a0*/  EXIT ;  /* 0x000000000000794d */ /* 0x000fea0003800000 */
.L_x_386:
[----:B0-----:R-:W-:-:S05]  /*110b0*/  IMAD.U32 R19, R19, 0x10000, RZ ;  /* 0x0001000013137824 */ /* 0x001fca00078e00ff */
[----:B------:R-:W-:-:S04]  /*110c0*/  F2FP.F16.F32.PACK_AB R3, RZ, R19 ;  /* 0x00000013ff03723e */ /* 0x000fc800000000ff */
[----:B------:R-:W-:-:S05]  /*110d0*/  PRMT R3, R3, 0x5410, RZ ;  /* 0x0000541003037816 */ /* 0x000fca00000000ff */
[----:B------:R-:W-:Y:S01]  /*110e0*/  STG.E desc[UR36][R16.64], R3 ;  /* 0x0000000310007986 */ /* 0x000fe2000c101924 */
[----:B------:R-:W-:Y:S05]  /*110f0*/  EXIT ;  /* 0x000000000000794d */ /* 0x000fea0003800000 */
.L_x_385:
[----:B0-----:R-:W-:-:S04]  /*11100*/  IMAD.U32 R2, R19, 0x10000, RZ ;  /* 0x0001000013027824 */ /* 0x001fc800078e00ff */
[----:B------:R-:W-:-:S06]  /*11110*/  FMUL.FTZ R2, R2, 1 ;  /* 0x3f80000002027820 */ /* 0x000fcc0000410000 */
[----:B------:R-:W0:Y:S02]  /*11120*/  F2F.F64.F32 R2, R2 ;  /* 0x0000000200027310 */ /* 0x000e240000201800 */
[----:B0-----:R-:W-:Y:S01]  /*11130*/  STG.E.64 desc[UR36][R16.64], R2 ;  /* 0x0000000210007986 */ /* 0x001fe2000c101b24 */
[----:B------:R-:W-:Y:S05]  /*11140*/  EXIT ;  /* 0x000000000000794d */ /* 0x000fea0003800000 */
.L_x_376:
        /* <DEDUP_REMOVED lines=11> */
[----:B------:R-:W-:Y:S01]  /*11200*/  STG.E.U8 desc[UR36][R16.64], R3 ;  /* 0x0000000310007986 */ /* 0x000fe2000c101124 */
[----:B------:R-:W-:Y:S05]  /*11210*/  EXIT ;  /* 0x000000000000794d */ /* 0x000fea0003800000 */
.L_x_389:
[----:B0-----:R-:W-:Y:S01]  /*11220*/  IMAD.U32 R19, R19, 0x10000, RZ ;  /* 0x0001000013137824 */ /* 0x001fe200078e00ff */
[----:B------:R-:W-:-:S03]  /*11230*/  CS2R R6, SRZ ;  /* 0x0000000000067805 */ /* 0x000fc6000001ff00 */
[----:B------:R-:W-:-:S06]  /*11240*/  FMUL.FTZ R4, R19, 1 ;  /* 0x3f80000013047820 */ /* 0x000fcc0000410000 */
[----:B------:R-:W0:Y:S02]  /*11250*/  F2F.F64.F32 R4, R4 ;  /* 0x0000000400047310 */ /* 0x000e240000201800 */
[----:B0-----:R-:W-:Y:S01]  /*11260*/  STG.E.128 desc[UR36][R16.64], R4 ;  /* 0x0000000410007986 */ /* 0x001fe2000c101d24 */
[----:B------:R-:W-:Y:S05]  /*11270*/  EXIT ;  /* 0x000000000000794d */ /* 0x000fea0003800000 */
.L_x_388:
        /* <DEDUP_REMOVED lines=21> */
.L_x_393:
[----:B------:R-:W-:Y:S05]  /*113d0*/  BSYNC B0 ;  /* 0x0000000000007941 */ /* 0x000fea0003800000 */
.L_x_392:
[----:B------:R-:W-:-:S05]  /*113e0*/  LOP3.LUT R3, R0, R3, RZ, 0xfc, !PT ;  /* 0x0000000300037212 */ /* 0x000fca00078efcff */
[----:B------:R-:W-:Y:S01]  /*113f0*/  STG.E.U8 desc[UR36][R16.64], R3 ;  /* 0x0000000310007986 */ /* 0x000fe2000c101124 */
[----:B------:R-:W-:Y:S05]  /*11400*/  EXIT ;  /* 0x000000000000794d */ /* 0x000fea0003800000 */
.L_x_391:
        /* <DEDUP_REMOVED lines=13> */
.L_x_395:
[----:B------:R-:W-:Y:S01]  /*114e0*/  IMAD.MOV.U32 R0, RZ, RZ, 0x7f ;  /* 0x0000007fff007424 */ /* 0x000fe200078e00ff */
[----:B------:R-:W-:-:S04]  /*114f0*/  ISETP.GT.U32.AND P0, PT, R2, 0x7f800000, PT ;  /* 0x7f8000000200780c */ /* 0x000fc80003f04070 */
[----:B------:R-:W-:-:S09]  /*11500*/  SEL R0, R0, 0x7c, P0 ;  /* 0x0000007c00007807 */ /* 0x000fd20000000000 */
.L_x_396:
[----:B------:R-:W-:Y:S05]  /*11510*/  BSYNC B0 ;  /* 0x0000000000007941 */ /* 0x000fea0003800000 */
.L_x_394:
[----:B------:R-:W-:-:S04]  /*11520*/  LOP3.LUT R2, R19, 0x80000000, RZ, 0xc0, !PT ;  /* 0x8000000013027812 */ /* 0x000fc800078ec0ff */
[----:B------:R-:W-:-:S04]  /*11530*/  SHF.R.U32.HI R3, RZ, 0x18, R2 ;  /* 0x00000018ff037819 */ /* 0x000fc80000011602 */
[----:B------:R-:W-:-:S05]  /*11540*/  LOP3.LUT R3, R0, R3, RZ, 0xfc, !PT ;  /* 0x0000000300037212 */ /* 0x000fca00078efcff */
[----:B------:R-:W-:Y:S01]  /*11550*/  STG.E.U8 desc[UR36][R16.64], R3 ;  /* 0x0000000310007986 */ /* 0x000fe2000c101124 */
[----:B------:R-:W-:Y:S05]  /*11560*/  EXIT ;  /* 0x000000000000794d */ /* 0x000fea0003800000 */
.L_x_390:
[----:B0-----:R-:W-:Y:S01]  /*11570*/  STG.E.U16 desc[UR36][R16.64], R19 ;  /* 0x0000001310007986 */ /* 0x001fe2000c101524 */
[----:B------:R-:W-:Y:S05]  /*11580*/  EXIT ;  /* 0x000000000000794d */ /* 0x000fea0003800000 */
.L_x_387:
        /* <DEDUP_REMOVED lines=10> */
[----:B0-----:R-:W-:Y:S01]  /*11630*/  STG.E.U16 desc[UR36][R16.64], R3 ;  /* 0x0000000310007986 */ /* 0x001fe2000c101524 */
[----:B------:R-:W-:Y:S05]  /*11640*/  EXIT ;  /* 0x000000000000794d */ /* 0x000fea0003800000 */
.L_x_399:
        /* <DEDUP_REMOVED lines=17> */
.L_x_402:
[----:B------:R-:W-:-:S04]  /*11760*/  LOP3.LUT R2, R19, 0x80000000, RZ, 0xc0, !PT ;  /* 0x8000000013027812 */ /* 0x000fc800078ec0ff */
[----:B------:R-:W-:-:S04]  /*11770*/  SHF.R.U32.HI R3, RZ, 0x18, R2 ;  /* 0x00000018ff037819 */ /* 0x000fc80000011602 */
[----:B------:R-:W-:-:S04]  /*11780*/  LOP3.LUT R0, R0, R3, RZ, 0xfc, !PT ;  /* 0x0000000300007212 */ /* 0x000fc800078efcff */
[----:B------:R-:W-:-:S07]  /*11790*/  PRMT R8, R0, 0x7610, R8 ;  /* 0x0000761000087816 */ /* 0x000fce0000000008 */
.L_x_401:
[----:B------:R-:W-:Y:S05]  /*117a0*/  BSYNC B0 ;  /* 0x0000000000007941 */ /* 0x000fea0003800000 */
.L_x_400:
[----:B------:R-:W-:Y:S01]  /*117b0*/  STG.E.U8 desc[UR36][R16.64], R8 ;  /* 0x0000000810007986 */ /* 0x000fe2000c101124 */
[----:B------:R-:W-:Y:S05]  /*117c0*/  EXIT ;  /* 0x000000000000794d */ /* 0x000fea0003800000 */
.L_x_398:
        /* <DEDUP_REMOVED lines=17> */
.L_x_405:
[----:B------:R-:W-:-:S04]  /*118e0*/  LOP3.LUT R2, R19, 0x80000000, RZ, 0xc0, !PT ;  /* 0x8000000013027812 */ /* 0x000fc800078ec0ff */
[----:B------:R-:W-:-:S04]  /*118f0*/  SHF.R.U32.HI R3, RZ, 0x18, R2 ;  /* 0x00000018ff037819 */ /* 0x000fc80000011602 */
[----:B------:R-:W-:-:S04]  /*11900*/  LOP3.LUT R0, R0, R3, RZ, 0xfc, !PT ;  /* 0x0000000300007212 */ /* 0x000fc800078efcff */
[----:B------:R-:W-:-:S07]  /*11910*/  PRMT R8, R0, 0x7610, R8 ;  /* 0x0000761000087816 */ /* 0x000fce0000000008 */
.L_x_404:
[----:B------:R-:W-:Y:S05]  /*11920*/  BSYNC B0 ;  /* 0x0000000000007941 */ /* 0x000fea0003800000 */
.L_x_403:
[----:B------:R-:W-:Y:S01]  /*11930*/  STG.E.U8 desc[UR36][R16.64], R8 ;  /* 0x0000000810007986 */ /* 0x000fe2000c101124 */
[----:B------:R-:W-:Y:S05]  /*11940*/  EXIT ;  /* 0x000000000000794d */ /* 0x000fea0003800000 */
.L_x_397:
        /* <DEDUP_REMOVED lines=20> */
[----:B------:R-:W-:Y:S01]  /*11a90*/  STG.E.U8 desc[UR36][R16.64], R3 ;  /* 0x0000000310007986 */ /* 0x000fe2000c101124 */
[----:B------:R-:W-:Y:S05]  /*11aa0*/  EXIT ;  /* 0x000000000000794d */ /* 0x000fea0003800000 */
.L_x_380:
[----:B------:R-:W-:Y:S01]  /*11ab0*/  MOV R0, 0x0 ;  /* 0x0000000000007802 */ /* 0x000fe20000000f00 */
[----:B------:R-:W-:Y:S01]  /*11ac0*/  ULDC.64 UR4, c[0x4][0x128] ;  /* 0x01004a0000047ab9 */ /* 0x000fe20000000a00 */
[----:B------:R-:W-:Y:S01]  /*11ad0*/  ULDC.64 UR6, c[0x4][0x40] ;  /* 0x0100100000067ab9 */ /* 0x000fe20000000a00 */
[----:B------:R-:W-:Y:S01]  /*11ae0*/  IMAD.U32 R4, RZ, RZ, UR4 ;  /* 0x00000004ff047e24 */ /* 0x000fe2000f8e00ff */
[----:B------:R1:W2:Y:S01]  /*11af0*/  LDC.64 R2, c[0x4][R0] ;  /* 0x0100000000027b82 */ /* 0x0002a20000000a00 */
        /* <DEDUP_REMOVED lines=8> */
[----:B-1----:R-:W-:-:S07]  /*11b80*/  IMAD.MOV.U32 R13, RZ, RZ, RZ ;  /* 0x000000ffff0d7224 */ /* 0x002fce00078e00ff */
[----:B------:R-:W-:-:S07]  /*11b90*/  LEPC R20, `(.L_x_408) ;  /* 0x000000001014794e */ /* 0x000fce0000000000 */
[----:B0-2---:R-:W-:Y:S05]  /*11ba0*/  CALL.ABS.NOINC R2 ;  /* 0x0000000002007343 */ /* 0x005fea0003c00000 */
.L_x_408:
[----:B------:R-:W-:Y:S05]  /*11bb0*/  EXIT ;  /* 0x000000000000794d */ /* 0x000fea0003800000 */
.L_x_407:
[----:B0-----:R-:W-:-:S06]  /*11bc0*/  IMAD.U32 R2, R19, 0x10000, RZ ;  /* 0x0001000013027824 */ /* 0x001fcc00078e00ff */
[----:B------:R-:W0:Y:S02]  /*11bd0*/  F2I.U64.TRUNC R2, R2 ;  /* 0x0000000200027311 */ /* 0x000e24000020d800 */
[----:B0-----:R-:W-:Y:S01]  /*11be0*/  STG.E.64 desc[UR36][R16.64], R2 ;  /* 0x0000000210007986 */ /* 0x001fe2000c101b24 */
[----:B------:R-:W-:Y:S05]  /*11bf0*/  EXIT ;  /* 0x000000000000794d */ /* 0x000fea0003800000 */
.L_x_406:
[----:B0-----:R-:W-:-:S06]  /*11c00*/  IMAD.U32 R19, R19, 0x10000, RZ ;  /* 0x0001000013137824 */ /* 0x001fcc00078e00ff */
[----:B------:R-:W0:Y:S02]  /*11c10*/  F2I.FTZ.U32.TRUNC.NTZ R19, R19 ;  /* 0x0000001300137305 */ /* 0x000e24000021f000 */
[----:B0-----:R-:W-:Y:S01]  /*11c20*/  STG.E desc[UR36][R16.64], R19 ;  /* 0x0000001310007986 */ /* 0x001fe2000c101924 */
[----:B------:R-:W-:Y:S05]  /*11c30*/  EXIT ;  /* 0x000000000000794d */ /* 0x000fea0003800000 */
.L_x_409:
[----:B------:R-:W-:-:S00]  /*11c40*/  BRA `(.L_x_409) ;  /* 0xfffffffc00fc7947 */ /* 0x000fc0000383ffff */
[----:B------:R-:W-:-:S00]  /*11c50*/  NOP ;  /* 0x0000000000007918 */ /* 0x000fc00000000000 */
        /* <DEDUP_REMOVED lines=10> */
.L_x_7962:


//--------------------- .text._ZN2at6native27unrolled_elementwise_kernelIZZZNS0_44_GLOBAL__N__40a83637_7_Lerp_cu_7dd49032_312918lerp_scalar_kernelERNS_18TensorIteratorBaseERKN3c106ScalarEENKUlvE0_clEvENKUlvE2_clEvEUlNS5_8BFloat16ESB_E_St5arrayIPcLm3EELi4E23TrivialOffsetCalculatorILi2EjESG_ILi1EjENS0_6memory12LoadWithCastILi2EEENSJ_13StoreWithCastILi1EEEEEviT_T0_T2_T3_T4_T5_ --------------------------
	.section	.text._ZN2at6native27unrolled_elementwise_kernelIZZZNS0_44_GLOBAL__N__40a83637_7_Lerp_cu_7dd49032_312918lerp_scalar_kernelERNS_18TensorIteratorBaseERKN3c106ScalarEENKUlvE0_clEvENKUlvE2_clEvEUlNS5_8BFloat16ESB_E_St5arrayIPcLm3EELi4E23TrivialOffsetCalculatorILi2EjESG_ILi1EjENS0_6memory12LoadWithCastILi2EEENSJ_13StoreWithCastILi1EEEEEviT_T0_T2_T3_T4_T5_,"ax",@progbits
	.align	128
        .global         _ZN2at6native27unrolled_elementwise_kernelIZZZNS0_44_GLOBAL__N__40a83637_7_Lerp_cu_7dd49032_312918lerp_scalar_kernelERNS_18TensorIteratorBaseERKN3c106ScalarEENKUlvE0_clEvENKUlvE2_clEvEUlNS5_8BFloat16ESB_E_St5arrayIPcLm3EELi4E23TrivialOffsetCalculatorILi2EjESG_ILi1EjENS0_6memory12LoadWithCastILi2EEENSJ_13StoreWithCastILi1EEEEEviT_T0_T2_T3_T4_T5_
        .type           _ZN2at6native27unrolled_elementwise_kernelIZZZNS0_44_GLOBAL__N__40a83637_7_Lerp_cu_7dd49032_312918lerp_scalar_kernelERNS_18TensorIteratorBaseERKN3c106ScalarEENKUlvE0_clEvENKUlvE2_clEvEUlNS5_8BFloat16ESB_E_St5arrayIPcLm3EELi4E23TrivialOffsetCalculatorILi2EjESG_ILi1EjENS0_6memory12LoadWithCastILi2EEENSJ_13StoreWithCastILi1EEEEEviT_T0_T2_T3_T4_T5_,@function
        .size           _ZN2at6native27unrolled_elementwise_kernelIZZZNS0_44_GLOBAL__N__40a83637_7_Lerp_cu_7dd49032_312918lerp_scalar_kernelERNS_18TensorIteratorBaseERKN3c106ScalarEENKUlvE0_clEvENKUlvE2_clEvEUlNS5_8BFloat16ESB_E_St5arrayIPcLm3EELi4E23TrivialOffsetCalculatorILi2EjESG_ILi1EjENS0_6memory12LoadWithCastILi2EEENSJ_13StoreWithCastILi1EEEEEviT_T0_T2_T3_T4_T5_,(.L_x_7963 - _ZN2at6native27unrolled_elementwise_kernelIZZZNS0_44_GLOBAL__N__40a83637_7_Lerp_cu_7dd49032_312918lerp_scalar_kernelERNS_18TensorIteratorBaseERKN3c106ScalarEENKUlvE0_clEvENKUlvE2_clEvEUlNS5_8BFloat16ESB_E_St5arrayIPcLm3EELi4E23TrivialOffsetCalculatorILi2EjESG_ILi1EjENS0_6memory12LoadWithCastILi2EEENSJ_13StoreWithCastILi1EEEEEviT_T0_T2_T3_T4_T5_)
        .other          _ZN2at6native27unrolled_elementwise_kernelIZZZNS0_44_GLOBAL__N__40a83637_7_Lerp_cu_7dd49032_312918lerp_scalar_kernelERNS_18TensorIteratorBaseERKN3c106ScalarEENKUlvE0_clEvENKUlvE2_clEvEUlNS5_8BFloat16ESB_E_St5arrayIPcLm3EELi4E23TrivialOffsetCalculatorILi2EjESG_ILi1EjENS0_6memory12LoadWithCastILi2EEENSJ_13StoreWithCastILi1EEEEEviT_T0_T2_T3_T4_T5_,@"STO_CUDA_ENTRY STV_DEFAULT"
_ZN2at6native27unrolled_elementwise_kernelIZZZNS0_44_GLOBAL__N__40a83637_7_Lerp_cu_7dd49032_312918lerp_scalar_kernelERNS_18TensorIteratorBaseERKN3c106ScalarEENKUlvE0_clEvENKUlvE2_clEvEUlNS5_8BFloat16ESB_E_St5arrayIPcLm3EELi4E23TrivialOffsetCalculatorILi2EjESG_ILi1EjENS0_6memory12LoadWithCastILi2EEENSJ_13StoreWithCastILi1EEEEEviT_T0_T2_T3_T4_T5_:
.text._ZN2at6native27unrolled_elementwise_kernelIZZZNS0_44_GLOBAL__N__40a83637_7_Lerp_cu_7dd49032_312918lerp_scalar_kernelERNS_18TensorIteratorBaseERKN3c106ScalarEENKUlvE0_clEvENKUlvE2_clEvEUlNS5_8BFloat16ESB_E_St5arrayIPcLm3EELi4E23TrivialOffsetCalculatorILi2EjESG_ILi1EjENS0_6memory12LoadWithCastILi2EEENSJ_13StoreWithCastILi1EEEEEviT_T0_T2_T3_T4_T5_:
[----:B------:R-:W0:Y:S01]  /*0000*/  LDC R1, c[0x0][0x28] ;  /* 0x00000a00ff017b82 */ /* 0x000e220000000800 */
[----:B------:R-:W1:Y:S07]  /*0010*/  S2R R2, SR_CTAID.X ;  /* 0x0000000000027919 */ /* 0x000e6e0000002500 */
[----:B------:R-:W1:Y:S01]  /*0020*/  LDC R3, c[0x0][0x210] ;  /* 0x00008400ff037b82 */ /* 0x000e620000000800 */
[----:B------:R-:W-:Y:S01]  /*0030*/  ULDC.64 UR36, c[0x0][0x208] ;  /* 0x0000820000247ab9 */ /* 0x000fe20000000a00 */
[----:B------:R-:W-:Y:S01]  /*0040*/  BSSY B6, `(.L_x_410) ;  /* 0x0000224000067945 */ /* 0x000fe20003800000 */
[----:B------:R-:W2:Y:S01]  /*0050*/  S2R R27, SR_TID.X ;  /* 0x00000000001b7919 */ /* 0x000ea20000002100 */
[----:B------:R-:W-:-:S02]  /*0060*/  PRMT R17, RZ, 0x7610, R17 ;  /* 0x00007610ff117816 */ /* 0x000fc40000000011 */
[----:B------:R-:W-:Y:S02]  /*0070*/  PRMT R23, RZ, 0x7610, R23 ;  /* 0x00007610ff177816 */ /* 0x000fe40000000017 */
[----:B------:R-:W3:Y:S01]  /*0080*/  LDC.U8 R25, c[0x0][0x244] ;  /* 0x00009100ff197b82 */ /* 0x000ee20000000000 */
[----:B------:R-:W-:-:S07]  /*0090*/  PRMT R18, RZ, 0x7610, R18 ;  /* 0x00007610ff127816 */ /* 0x000fce0000000012 */
[----:B------:R-:W4:Y:S01]  /*00a0*/  LDC.U8 R22, c[0x0][0x245] ;  /* 0x00009140ff167b82 */ /* 0x000f220000000000 */
[----:B-1----:R-:W-:-:S05]  /*00b0*/  IMAD R16, R2, -0x200, R3 ;  /* 0xfffffe0002107824 */ /* 0x002fca00078e0203 */
[----:B--2---:R-:W-:-:S13]  /*00c0*/  ISETP.GE.AND P0, PT, R27, R16, PT ;  /* 0x000000101b00720c */ /* 0x004fda0003f06270 */
[----:B0--34-:R-:W-:Y:S05]  /*00d0*/  @P0 BRA `(.L_x_411) ;  /* 0x0000002000680947 */ /* 0x019fea0003800000 */
[----:B------:R-:W0:Y:S01]  /*00e0*/  LDC.64 R4, c[0x0][0x230] ;  /* 0x00008c00ff047b82 */ /* 0x000e220000000a00 */
[----:B------:R-:W-:Y:S01]  /*00f0*/  PRMT R0, R25, 0x9910, RZ ;  /* 0x0000991019007816 */ /* 0x000fe200000000ff */
[----:B------:R-:W-:Y:S01]  /*0100*/  IMAD R18, R2, 0x200, R27 ;  /* 0x0000020002127824 */ /* 0x000fe200078e021b */
[----:B------:R-:W-:Y:S02]  /*0110*/  ULDC UR4, c[0x0][0x248] ;  /* 0x0000920000047ab9 */ /* 0x000fe40000000800 */
[----:B------:R-:W-:Y:S01]  /*0120*/  ISETP.GT.AND P0, PT, R0, 0x9, PT ;  /* 0x000000090000780c */ /* 0x000fe20003f04270 */
[----:B------:R-:W-:-:S05]  /*0130*/  IMAD R3, R18, UR4, RZ ;  /* 0x0000000412037c24 */ /* 0x000fca000f8e02ff */
[----:B0-----:R-:W-:-:S05]  /*0140*/  IADD3 R4, P1, R3, R4, RZ ;  /* 0x0000000403047210 */ /* 0x001fca0007f3e0ff */
[----:B------:R-:W-:Y:S02]  /*0150*/  IMAD.X R5, RZ, RZ, R5, P1 ;  /* 0x000000ffff057224 */ /* 0x000fe400008e0605 */
[----:B------:R-:W-:Y:S06]  /*0160*/  @P0 BRA `(.L_x_412) ;  /* 0x0000000400300947 */ /* 0x000fec0003800000 */
        /* <DEDUP_REMOVED lines=13> */
.L_x_415:
[----:B------:R-:W2:Y:S02]  /*0240*/  LDG.E.U8 R4, desc[UR36][R4.64] ;  /* 0x0000002404047981 */ /* 0x000ea4000c1e1100 */
[----:B--2---:R-:W-:-:S04]  /*0250*/  I2FP.F32.U32 R0, R4 ;  /* 0x0000000400007245 */ /* 0x004fc80000201000 */
[----:B------:R-:W-:-:S04]  /*0260*/  F2FP.BF16.F32.PACK_AB R0, RZ, R0 ;  /* 0x00000000ff00723e */ /* 0x000fc800000010ff */
[----:B------:R-:W-:Y:S01]  /*0270*/  PRMT R23, R0, 0x7610, R23 ;  /* 0x0000761000177816 */ /* 0x000fe20000000017 */
[----:B------:R-:W-:Y:S06]  /*0280*/  BRA `(.L_x_417) ;  /* 0x0000000c00c87947 */ /* 0x000fec0003800000 */
.L_x_414:
        /* <DEDUP_REMOVED lines=11> */
.L_x_419:
[----:B------:R-:W2:Y:S02]  /*0340*/  LDG.E R4, desc[UR36][R4.64] ;  /* 0x0000002404047981 */ /* 0x000ea4000c1e1900 */
[----:B--2---:R-:W-:-:S04]  /*0350*/  I2FP.F32.S32 R0, R4 ;  /* 0x0000000400007245 */ /* 0x004fc80000201400 */
[----:B------:R-:W-:-:S04]  /*0360*/  F2FP.BF16.F32.PACK_AB R0, RZ, R0 ;  /* 0x00000000ff00723e */ /* 0x000fc800000010ff */
[----:B------:R-:W-:Y:S01]  /*0370*/  PRMT R23, R0, 0x7610, R23 ;  /* 0x0000761000177816 */ /* 0x000fe20000000017 */
[----:B------:R-:W-:Y:S06]  /*0380*/  BRA `(.L_x_417) ;  /* 0x0000000c00887947 */ /* 0x000fec0003800000 */
.L_x_418:
[----:B------:R-:W2:Y:S02]  /*0390*/  LDG.E.U16 R4, desc[UR36][R4.64] ;  /* 0x0000002404047981 */ /* 0x000ea4000c1e1500 */
[----:B--2---:R-:W0:Y:S02]  /*03a0*/  I2F.S16 R0, R4 ;  /* 0x0000000400007306 */ /* 0x004e240000101400 */
[----:B0-----:R-:W-:-:S04]  /*03b0*/  F2FP.BF16.F32.PACK_AB R0, RZ, R0 ;  /* 0x00000000ff00723e */ /* 0x001fc800000010ff */
[----:B------:R-:W-:Y:S01]  /*03c0*/  PRMT R23, R0, 0x7610, R23 ;  /* 0x0000761000177816 */ /* 0x000fe20000000017 */
[----:B------:R-:W-:Y:S06]  /*03d0*/  BRA `(.L_x_417) ;  /* 0x0000000c00747947 */ /* 0x000fec0003800000 */
.L_x_413:
        /* <DEDUP_REMOVED lines=9> */
.L_x_421:
[----:B------:R-:W2:Y:S02]  /*0470*/  LDG.E.U16 R0, desc[UR36][R4.64] ;  /* 0x0000002404007981 */ /* 0x000ea4000c1e1500 */
[----:B--2---:R-:W-:-:S05]  /*0480*/  HADD2.F32 R0, -RZ, R0.H0_H0 ;  /* 0x20000000ff007230 */ /* 0x004fca0000004100 */
[----:B------:R-:W-:-:S04]  /*0490*/  F2FP.BF16.F32.PACK_AB R0, RZ, R0 ;  /* 0x00000000ff00723e */ /* 0x000fc800000010ff */
[----:B------:R-:W-:Y:S01]  /*04a0*/  PRMT R23, R0, 0x7610, R23 ;  /* 0x0000761000177816 */ /* 0x000fe20000000017 */
[----:B------:R-:W-:Y:S06]  /*04b0*/  BRA `(.L_x_417) ;  /* 0x0000000c003c7947 */ /* 0x000fec0003800000 */
.L_x_420:
        /* <DEDUP_REMOVED lines=9> */
.L_x_423:
[----:B------:R-:W2:Y:S02]  /*0550*/  LDG.E.U16 R4, desc[UR36][R4.64] ;  /* 0x0000002404047981 */ /* 0x000ea4000c1e1500 */
[----:B--2---:R-:W-:-:S05]  /*0560*/  HADD2.F32 R0, -RZ, R4.H0_H0 ;  /* 0x20000004ff007230 */ /* 0x004fca0000004100 */
[----:B------:R-:W-:-:S04]  /*0570*/  F2FP.BF16.F32.PACK_AB R0, RZ, R0 ;  /* 0x00000000ff00723e */ /* 0x000fc800000010ff */
[----:B------:R-:W-:Y:S01]  /*0580*/  PRMT R23, R0, 0x7610, R23 ;  /* 0x0000761000177816 */ /* 0x000fe20000000017 */
[----:B------:R-:W-:Y:S06]  /*0590*/  BRA `(.L_x_417) ;  /* 0x0000000c00047947 */ /* 0x000fec0003800000 */
.L_x_422:
        /* <DEDUP_REMOVED lines=9> */
.L_x_412:
        /* <DEDUP_REMOVED lines=14> */
.L_x_426:
        /* <DEDUP_REMOVED lines=9> */
.L_x_425:
        /* <DEDUP_REMOVED lines=28> */
.L_x_428:
[----:B------:R-:W2:Y:S02]  /*0960*/  LDG.E.U8 R4, desc[UR36][R4.64] ;  /* 0x0000002404047981 */ /* 0x000ea4000c1e1100 */
[----:B--2---:R-:W-:-:S05]  /*0970*/  IMAD.SHL.U32 R0, R4, 0x2000000, RZ ;  /* 0x0200000004007824 */ /* 0x004fca00078e00ff */
[----:B------:R-:W-:-:S13]  /*0980*/  ISETP.GE.U32.AND P0, PT, R0, 0x8000000, PT ;  /* 0x080000000000780c */ /* 0x000fda0003f06070 */
[C---:B------:R-:W-:Y:S02]  /*0990*/  @!P0 IMAD.SHL.U32 R0, R4.reuse, 0x100, RZ ;  /* 0x0000010004008824 */ /* 0x040fe400078e00ff */
[----:B------:R-:W-:-:S03]  /*09a0*/  @P0 IMAD.SHL.U32 R3, R4, 0x200000, RZ ;  /* 0x0020000004030824 */ /* 0x000fc600078e00ff */
[----:B------:R-:W-:Y:S02]  /*09b0*/  @!P0 LOP3.LUT R0, R0, 0x7f00, RZ, 0xc0, !PT ;  /* 0x00007f0000008812 */ /* 0x000fe400078ec0ff */
[----:B------:R-:W-:Y:S02]  /*09c0*/  @P0 LOP3.LUT R3, R3, 0x70000000, RZ, 0xfc, !PT ;  /* 0x7000000003030812 */ /* 0x000fe400078efcff */
[----:B------:R-:W-:-:S03]  /*09d0*/  @!P0 LOP3.LUT R0, R0, 0x3f000000, RZ, 0xfc, !PT ;  /* 0x3f00000000008812 */ /* 0x000fc600078efcff */
[----:B------:R-:W-:Y:S02]  /*09e0*/  @P0 FMUL.FTZ R3, R3, 1.9259299443872358531e-34 ;  /* 0x0780000003030820 */ /* 0x000fe40000410000 */
[----:B------:R-:W-:Y:S01]  /*09f0*/  @!P0 FADD.FTZ R3, R0, -0.5 ;  /* 0xbf00000000038421 */ /* 0x000fe20000010000 */
[----:B------:R-:W-:-:S05]  /*0a00*/  IMAD.SHL.U32 R0, R4, 0x1000000, RZ ;  /* 0x0100000004007824 */ /* 0x000fca00078e00ff */
[----:B------:R-:W-:-:S04]  /*0a10*/  LOP3.LUT R0, R3, 0x80000000, R0, 0xf8, !PT ;  /* 0x8000000003007812 */ /* 0x000fc800078ef800 */
[----:B------:R-:W-:-:S04]  /*0a20*/  F2FP.BF16.F32.PACK_AB R0, RZ, R0 ;  /* 0x00000000ff00723e */ /* 0x000fc800000010ff */
[----:B------:R-:W-:Y:S01]  /*0a30*/  PRMT R23, R0, 0x7610, R23 ;  /* 0x0000761000177816 */ /* 0x000fe20000000017 */
[----:B------:R-:W-:Y:S06]  /*0a40*/  BRA `(.L_x_417) ;  /* 0x0000000400d87947 */ /* 0x000fec0003800000 */
.L_x_427:
[----:B------:R0:W5:Y:S01]  /*0a50*/  LDG.E.U16 R23, desc[UR36][R4.64] ;  /* 0x0000002404177981 */ /* 0x000162000c1e1500 */
[----:B------:R-:W-:Y:S05]  /*0a60*/  BRA `(.L_x_417) ;  /* 0x0000000400d07947 */ /* 0x000fea0003800000 */
.L_x_424:
        /* <DEDUP_REMOVED lines=13> */
.L_x_431:
        /* <DEDUP_REMOVED lines=21> */
.L_x_435:
[----:B------:R-:W-:Y:S05]  /*0c90*/  BSYNC B1 ;  /* 0x0000000000017941 */ /* 0x000fea0003800000 */
.L_x_434:
[----:B------:R-:W-:Y:S01]  /*0ca0*/  LEA R5, R0, 0x3b800000, 0x17 ;  /* 0x3b80000000057811 */ /* 0x000fe200078eb8ff */
[----:B------:R-:W-:-:S05]  /*0cb0*/  IMAD.SHL.U32 R0, R3, 0x100000, RZ ;  /* 0x0010000003007824 */ /* 0x000fca00078e00ff */
[----:B------:R-:W-:-:S07]  /*0cc0*/  LOP3.LUT R0, R5, R0, R6, 0xfe, !PT ;  /* 0x0000000005007212 */ /* 0x000fce00078efe06 */
.L_x_433:
[----:B------:R-:W-:Y:S05]  /*0cd0*/  BSYNC B0 ;  /* 0x0000000000007941 */ /* 0x000fea0003800000 */
.L_x_432:
[----:B------:R-:W-:-:S04]  /*0ce0*/  F2FP.BF16.F32.PACK_AB R0, RZ, R0 ;  /* 0x00000000ff00723e */ /* 0x000fc800000010ff */
[----:B------:R-:W-:Y:S01]  /*0cf0*/  PRMT R23, R0, 0x7610, R23 ;  /* 0x0000761000177816 */ /* 0x000fe20000000017 */
[----:B------:R-:W-:Y:S06]  /*0d00*/  BRA `(.L_x_417) ;  /* 0x0000000400287947 */ /* 0x000fec0003800000 */
.L_x_430:
        /* <DEDUP_REMOVED lines=21> */
.L_x_439:
[----:B------:R-:W-:Y:S05]  /*0e60*/  BSYNC B1 ;  /* 0x0000000000017941 */ /* 0x000fea0003800000 */
.L_x_438:
[----:B------:R-:W-:Y:S01]  /*0e70*/  LEA R5, R0, 0x37800000, 0x17 ;  /* 0x3780000000057811 */ /* 0x000fe200078eb8ff */
[----:B------:R-:W-:-:S05]  /*0e80*/  IMAD.SHL.U32 R0, R3, 0x200000, RZ ;  /* 0x0020000003007824 */ /* 0x000fca00078e00ff */
[----:B------:R-:W-:-:S07]  /*0e90*/  LOP3.LUT R0, R5, R0, R6, 0xfe, !PT ;  /* 0x0000000005007212 */ /* 0x000fce00078efe06 */
.L_x_437:
[----:B------:R-:W-:Y:S05]  /*0ea0*/  BSYNC B0 ;  /* 0x0000000000007941 */ /* 0x000fea0003800000 */
.L_x_436:
[----:B------:R-:W-:-:S04]  /*0eb0*/  F2FP.BF16.F32.PACK_AB R0, RZ, R0 ;  /* 0x00000000ff00723e */ /* 0x000fc800000010ff */
[----:B------:R-:W-:Y:S01]  /*0ec0*/  PRMT R23, R0, 0x7610, R23 ;  /* 0x0000761000177816 */ /* 0x000fe20000000017 */
[----:B------:R-:W-:Y:S06]  /*0ed0*/  BRA `(.L_x_417) ;  /* 0x0000000000b47947 */ /* 0x000fec0003800000 */
.L_x_429:
        /* <DEDUP_REMOVED lines=14> */
.L_x_443:
[----:B------:R-:W-:Y:S05]  /*0fc0*/  BSYNC B0 ;  /* 0x0000000000007941 */ /* 0x000fea0003800000 */
.L_x_442:
[----:B------:R-:W-:-:S04]  /*0fd0*/  F2FP.BF16.F32.PACK_AB R0, RZ, R0 ;  /* 0x00000000ff00723e */ /* 0x000fc800000010ff */
[----:B------:R-:W-:Y:S01]  /*0fe0*/  PRMT R23, R0, 0x7610, R23 ;  /* 0x0000761000177816 */ /* 0x000fe20000000017 */
[----:B------:R-:W-:Y:S06]  /*0ff0*/  BRA `(.L_x_417) ;  /* 0x00000000006c7947 */ /* 0x000fec0003800000 */
.L_x_416:
        /* <DEDUP_REMOVED lines=16> */
.L_x_444:
[----:B------:R-:W-:Y:S01]  /*1100*/  PRMT R23, RZ, 0x7610, R23 ;  /* 0x00007610ff177816 */ /* 0x000fe20000000017 */
[----:B------:R-:W-:Y:S06]  /*1110*/  BRA `(.L_x_417) ;  /* 0x0000000000247947 */ /* 0x000fec0003800000 */
.L_x_441:
[----:B------:R-:W2:Y:S02]  /*1120*/  LDG.E.64 R4, desc[UR36][R4.64] ;  /* 0x0000002404047981 */ /* 0x000ea4000c1e1b00 */
[----:B--2---:R-:W0:Y:S02]  /*1130*/  I2F.U64 R0, R4 ;  /* 0x0000000400007312 */ /* 0x004e240000301000 */
[----:B0-----:R-:W-:-:S04]  /*1140*/  F2FP.BF16.F32.PACK_AB R0, RZ, R0 ;  /* 0x00000000ff00723e */ /* 0x001fc800000010ff */
[----:B------:R-:W-:Y:S01]  /*1150*/  PRMT R23, R0, 0x7610, R23 ;  /* 0x0000761000177816 */ /* 0x000fe20000000017 */
[----:B------:R-:W-:Y:S06]  /*1160*/  BRA `(.L_x_417) ;  /* 0x0000000000107947 */ /* 0x000fec0003800000 */
.L_x_440:
[----:B------:R-:W2:Y:S02]  /*1170*/  LDG.E R4, desc[UR36][R4.64] ;  /* 0x0000002404047981 */ /* 0x000ea4000c1e1900 */
[----:B--2---:R-:W-:-:S04]  /*1180*/  I2FP.F32.U32 R0, R4 ;  /* 0x0000000400007245 */ /* 0x004fc80000201000 */
[----:B------:R-:W-:-:S04]  /*1190*/  F2FP.BF16.F32.PACK_AB R0, RZ, R0 ;  /* 0x00000000ff00723e */ /* 0x000fc800000010ff */
[----:B------:R-:W-:-:S07]  /*11a0*/  PRMT R23, R0, 0x7610, R23 ;  /* 0x0000761000177816 */ /* 0x000fce0000000017 */
.L_x_417:
[----:B0-----:R-:W0:Y:S01]  /*11b0*/  LDC.64 R4, c[0x0][0x238] ;  /* 0x00008e00ff047b82 */ /* 0x001e220000000a00 */
[----:B------:R-:W-:Y:S01]  /*11c0*/  PRMT R0, R22, 0x9910, RZ ;  /* 0x0000991016007816 */ /* 0x000fe200000000ff */
[----:B------:R-:W-:Y:S02]  /*11d0*/  ULDC UR4, c[0x0][0x24c] ;  /* 0x0000930000047ab9 */ /* 0x000fe40000000800 */
[----:B------:R-:W-:Y:S01]  /*11e0*/  IMAD R3, R18, UR4, RZ ;  /* 0x0000000412037c24 */ /* 0x000fe2000f8e02ff */
[----:B------:R-:W-:-:S04]  /*11f0*/  ISETP.GT.AND P0, PT, R0, 0x9, PT ;  /* 0x000000090000780c */ /* 0x000fc80003f04270 */
[----:B0-----:R-:W-:-:S05]  /*1200*/  IADD3 R4, P1, R3, R4, RZ ;  /* 0x0000000403047210 */ /* 0x001fca0007f3e0ff */
[----:B------:R-:W-:-:S04]  /*1210*/  IMAD.X R5, RZ, RZ, R5, P1 ;  /* 0x000000ffff057224 */ /* 0x000fc800008e0605 */
        /* <DEDUP_REMOVED lines=14> */
.L_x_448:
[----:B------:R-:W2:Y:S02]  /*1300*/  LDG.E.U8 R4, desc[UR36][R4.64] ;  /* 0x0000002404047981 */ /* 0x000ea4000c1e1100 */
[----:B--2---:R-:W-:-:S04]  /*1310*/  I2FP.F32.U32 R0, R4 ;  /* 0x0000000400007245 */ /* 0x004fc80000201000 */
[----:B------:R-:W-:-:S04]  /*1320*/  F2FP.BF16.F32.PACK_AB R0, RZ, R0 ;  /* 0x00000000ff00723e */ /* 0x000fc800000010ff */
[----:B------:R-:W-:Y:S01]  /*1330*/  PRMT R18, R0, 0x7610, R18 ;  /* 0x0000761000127816 */ /* 0x000fe20000000012 */
[----:B------:R-:W-:Y:S06]  /*1340*/  BRA `(.L_x_450) ;  /* 0x0000000c00c87947 */ /* 0x000fec0003800000 */
.L_x_447:
        /* <DEDUP_REMOVED lines=11> */
.L_x_452:
[----:B------:R-:W2:Y:S02]  /*1400*/  LDG.E R4, desc[UR36][R4.64] ;  /* 0x0000002404047981 */ /* 0x000ea4000c1e1900 */
[----:B--2---:R-:W-:-:S04]  /*1410*/  I2FP.F32.S32 R0, R4 ;  /* 0x0000000400007245 */ /* 0x004fc80000201400 */
[----:B------:R-:W-:-:S04]  /*1420*/  F2FP.BF16.F32.PACK_AB R0, RZ, R0 ;  /* 0x00000000ff00723e */ /* 0x000fc800000010ff */
[----:B------:R-:W-:Y:S01]  /*1430*/  PRMT R18, R0, 0x7610, R18 ;  /* 0x0000761000127816 */ /* 0x000fe20000000012 */
[----:B------:R-:W-:Y:S06]  /*1440*/  BRA `(.L_x_450) ;  /* 0x0000000c00887947 */ /* 0x000fec0003800000 */
.L_x_451:
[----:B------:R-:W2:Y:S02]  /*1450*/  LDG.E.U16 R4, desc[UR36][R4.64] ;  /* 0x0000002404047981 */ /* 0x000ea4000c1e1500 */
[----:B--2---:R-:W0:Y:S02]  /*1460*/  I2F.S16 R0, R4 ;  /* 0x0000000400007306 */ /* 0x004e240000101400 */
[----:B0-----:R-:W-:-:S04]  /*1470*/  F2FP.BF16.F32.PACK_AB R0, RZ, R0 ;  /* 0x00000000ff00723e */ /* 0x001fc800000010ff */
[----:B------:R-:W-:Y:S01]  /*1480*/  PRMT R18, R0, 0x7610, R18 ;  /* 0x0000761000127816 */ /* 0x000fe20000000012 */
[----:B------:R-:W-:Y:S06]  /*1490*/  BRA `(.L_x_450) ;  /* 0x0000000c00747947 */ /* 0x000fec0003800000 */
.L_x_446:
        /* <DEDUP_REMOVED lines=9> */
.L_x_454:
[----:B------:R-:W2:Y:S02]  /*1530*/  LDG.E.U16 R0, desc[UR36][R4.64] ;  /* 0x0000002404007981 */ /* 0x000ea4000c1e1500 */
[----:B--2---:R-:W-:-:S05]  /*1540*/  HADD2.F32 R0, -RZ, R0.H0_H0 ;  /* 0x20000000ff007230 */ /* 0x004fca0000004100 */
[----:B------:R-:W-:-:S04]  /*1550*/  F2FP.BF16.F32.PACK_AB R0, RZ, R0 ;  /* 0x00000000ff00723e */ /* 0x000fc800000010ff */
[----:B------:R-:W-:Y:S01]  /*1560*/  PRMT R18, R0, 0x7610, R18 ;  /* 0x0000761000127816 */ /* 0x000fe20000000012 */
[----:B------:R-:W-:Y:S06]  /*1570*/  BRA `(.L_x_450) ;  /* 0x0000000c003c7947 */ /* 0x000fec0003800000 */
.L_x_453:
        /* <DEDUP_REMOVED lines=9> */
.L_x_456:
[----:B------:R-:W2:Y:S02]  /*1610*/  LDG.E.U16 R4, desc[UR36][R4.64] ;  /* 0x0000002404047981 */ /* 0x000ea4000c1e1500 */
[----:B--2---:R-:W-:-:S05]  /*1620*/  HADD2.F32 R0, -RZ, R4.H0_H0 ;  /* 0x20000004ff007230 */ /* 0x004fca0000004100 */
[----:B------:R-:W-:-:S04]  /*1630*/  F2FP.BF16.F32.PACK_AB R0, RZ, R0 ;  /* 0x00000000ff00723e */ /* 0x000fc800000010ff */
[----:B------:R-:W-:Y:S01]  /*1640*/  PRMT R18, R0, 0x7610, R18 ;  /* 0x0000761000127816 */ /* 0x000fe20000000012 */
[----:B------:R-:W-:Y:S06]  /*1650*/  BRA `(.L_x_450) ;  /* 0x0000000c00047947 */ /* 0x000fec0003800000 */
.L_x_455:
        /* <DEDUP_REMOVED lines=9> */
.L_x_445:
        /* <DEDUP_REMOVED lines=14> */
.L_x_459:
        /* <DEDUP_REMOVED lines=9> */
.L_x_458:
        /* <DEDUP_REMOVED lines=28> */
.L_x_461:
        /* <DEDUP_REMOVED lines=15> */
.L_x_460:
[----:B------:R0:W5:Y:S01]  /*1b10*/  LDG.E.U16 R18, desc[UR36][R4.64] ;  /* 0x0000002404127981 */ /* 0x000162000c1e1500 */
[----:B------:R-:W-:Y:S05]  /*1b20*/  BRA `(.L_x_450) ;  /* 0x0000000400d07947 */ /* 0x000fea0003800000 */
.L_x_457:
        /* <DEDUP_REMOVED lines=13> */
.L_x_464:
        /* <DEDUP_REMOVED lines=21> */
.L_x_468:
[----:B------:R-:W-:Y:S05]  /*1d50*/  BSYNC B1 ;  /* 0x0000000000017941 */ /* 0x000fea0003800000 */
.L_x_467:
[----:B------:R-:W-:Y:S01]  /*1d60*/  LEA R5, R0, 0x3b800000, 0x17 ;  /* 0x3b80000000057811 */ /* 0x000fe200078eb8ff */
[----:B------:R-:W-:-:S05]  /*1d70*/  IMAD.SHL.U32 R0, R3, 0x100000, RZ ;  /* 0x0010000003007824 */ /* 0x000fca00078e00ff */
[----:B------:R-:W-:-:S07]  /*1d80*/  LOP3.LUT R0, R5, R0, R6, 0xfe, !PT ;  /* 0x0000000005007212 */ /* 0x000fce00078efe06 */
.L_x_466:
[----:B------:R-:W-:Y:S05]  /*1d90*/  BSYNC B0 ;  /* 0x0000000000007941 */ /* 0x000fea0003800000 */
.L_x_465:
[----:B------:R-:W-:-:S04]  /*1da0*/  F2FP.BF16.F32.PACK_AB R0, RZ, R0 ;  /* 0x00000000ff00723e */ /* 0x000fc800000010ff */
[----:B------:R-:W-:Y:S01]  /*1db0*/  PRMT R18, R0, 0x7610, R18 ;  /* 0x0000761000127816 */ /* 0x000fe20000000012 */
[----:B------:R-:W-:Y:S06]  /*1dc0*/  BRA `(.L_x_450) ;  /* 0x0000000400287947 */ /* 0x000fec0003800000 */
.L_x_463:
        /* <DEDUP_REMOVED lines=21> */
.L_x_472:
[----:B------:R-:W-:Y:S05]  /*1f20*/  BSYNC B1 ;  /* 0x0000000000017941 */ /* 0x000fea0003800000 */
.L_x_471:
[----:B------:R-:W-:Y:S01]  /*1f30*/  LEA R5, R0, 0x37800000, 0x17 ;  /* 0x3780000000057811 */ /* 0x000fe200078eb8ff */
[----:B------:R-:W-:-:S05]  /*1f40*/  IMAD.SHL.U32 R0, R3, 0x200000, RZ ;  /* 0x0020000003007824 */ /* 0x000fca00078e00ff */
[----:B------:R-:W-:-:S07]  /*1f50*/  LOP3.LUT R0, R5, R0, R6, 0xfe, !PT ;  /* 0x0000000005007212 */ /* 0x000fce00078efe06 */
.L_x_470:
[----:B------:R-:W-:Y:S05]  /*1f60*/  BSYNC B0 ;  /* 0x0000000000007941 */ /* 0x000fea0003800000 */
.L_x_469:
[----:B------:R-:W-:-:S04]  /*1f70*/  F2FP.BF16.F32.PACK_AB R0, RZ, R0 ;  /* 0x00000000ff00723e */ /* 0x000fc800000010ff */
[----:B------:R-:W-:Y:S01]  /*1f80*/  PRMT R18, R0, 0x7610, R18 ;  /* 0x0000761000127816 */ /* 0x000fe20000000012 */
[----:B------:R-:W-:Y:S06]  /*1f90*/  BRA `(.L_x_450) ;  /* 0x0000000000b47947 */ /* 0x000fec0003800000 */
.L_x_462:
        /* <DEDUP_REMOVED lines=14> */
.L_x_476:
[----:B------:R-:W-:Y:S05]  /*2080*/  BSYNC B0 ;  /* 0x0000000000007941 */ /* 0x000fea0003800000 */
.L_x_475:
[----:B------:R-:W-:-:S04]  /*2090*/  F2FP.BF16.F32.PACK_AB R0, RZ, R0 ;  /* 0x00000000ff00723e */ /* 0x000fc800000010ff */
[----:B------:R-:W-:Y:S01]  /*20a0*/  PRMT R18, R0, 0x7610, R18 ;  /* 0x0000761000127816 */ /* 0x000fe20000000012 */
[----:B------:R-:W-:Y:S06]  /*20b0*/  BRA `(.L_x_450) ;  /* 0x00000000006c7947 */ /* 0x000fec0003800000 */
.L_x_449:
        /* <DEDUP_REMOVED lines=16> */
.L_x_477:
[----:B------:R-:W-:Y:S01]  /*21c0*/  PRMT R18, RZ, 0x7610, R18 ;  /* 0x00007610ff127816 */ /* 0x000fe20000000012 */
[----:B------:R-:W-:Y:S06]  /*21d0*/  BRA `(.L_x_450) ;  /* 0x0000000000247947 */ /* 0x000fec0003800000 */
.L_x_474:
[----:B------:R-:W2:Y:S02]  /*21e0*/  LDG.E.64 R4, desc[UR36][R4.64] ;  /* 0x0000002404047981 */ /* 0x000ea4000c1e1b00 */
[----:B--2---:R-:W0:Y:S02]  /*21f0*/  I2F.U64 R0, R4 ;  /* 0x0000000400007312 */ /* 0x004e240000301000 */
[----:B0-----:R-:W-:-:S04]  /*2200*/  F2FP.BF16.F32.PACK_AB R0, RZ, R0 ;  /* 0x00000000ff00723e */ /* 0x001fc800000010ff */
[----:B------:R-:W-:Y:S01]  /*2210*/  PRMT R18, R0, 0x7610, R18 ;  /* 0x0000761000127816 */ /* 0x000fe20000000012 */
[----:B------:R-:W-:Y:S06]  /*2220*/  BRA `(.L_x_450) ;  /* 0x0000000000107947 */ /* 0x000fec0003800000 */
.L_x_473:
[----:B------:R-:W2:Y:S02]  /*2230*/  LDG.E R4, desc[UR36][R4.64] ;  /* 0x0000002404047981 */ /* 0x000ea4000c1e1900 */
[----:B--2---:R-:W-:-:S04]  /*2240*/  I2FP.F32.U32 R0, R4 ;  /* 0x0000000400007245 */ /* 0x004fc80000201000 */
[----:B------:R-:W-:-:S04]  /*2250*/  F2FP.BF16.F32.PACK_AB R0, RZ, R0 ;  /* 0x00000000ff00723e */ /* 0x000fc800000010ff */
[----:B------:R-:W-:-:S07]  /*2260*/  PRMT R18, R0, 0x7610, R18 ;  /* 0x0000761000127816 */ /* 0x000fce0000000012 */
.L_x_450:
[----:B------:R-:W-:-:S07]  /*2270*/  VIADD R27, R27, 0x80 ;  /* 0x000000801b1b7836 */ /* 0x000fce0000000000 */
.L_x_411:
[----:B------:R-:W-:Y:S05]  /*2280*/  BSYNC B6 ;  /* 0x0000000000067941 */ /* 0x000fea0003800000 */
.L_x_410:
[----:B------:R-:W-:Y:S01]  /*2290*/  ISETP.GE.AND P0, PT, R27, R16, PT ;  /* 0x000000101b00720c */ /* 0x000fe20003f06270 */
[----:B------:R-:W-:Y:S01]  /*22a0*/  BSSY B6, `(.L_x_478) ;  /* 0x000021e000067945 */ /* 0x000fe20003800000 */
[----:B------:R-:W-:-:S11]  /*22b0*/  PRMT R19, RZ, 0x7610, R19 ;  /* 0x00007610ff137816 */ /* 0x000fd60000000013 */
[----:B------:R-:W-:Y:S05]  /*22c0*/  @P0 BRA `(.L_x_479) ;  /* 0x00000020006c0947 */ /* 0x000fea0003800000 */
[----:B0-----:R-:W0:Y:S01]  /*22d0*/  LDC.64 R4, c[0x0][0x230] ;  /* 0x00008c00ff047b82 */ /* 0x001e220000000a00 */
        /* <DEDUP_REMOVED lines=21> */
.L_x_483:
[----:B------:R-:W2:Y:S02]  /*2430*/  LDG.E.U8 R4, desc[UR36][R4.64] ;  /* 0x0000002404047981 */ /* 0x000ea4000c1e1100 */
[----:B--2---:R-:W-:-:S04]  /*2440*/  I2FP.F32.U32 R0, R4 ;  /* 0x0000000400007245 */ /* 0x004fc80000201000 */
[----:B------:R-:W-:-:S04]  /*2450*/  F2FP.BF16.F32.PACK_AB R0, RZ, R0 ;  /* 0x00000000ff00723e */ /* 0x000fc800000010ff */
[----:B------:R-:W-:Y:S01]  /*2460*/  PRMT R17, R0, 0x7610, R17 ;  /* 0x0000761000117816 */ /* 0x000fe20000000011 */
[----:B------:R-:W-:Y:S06]  /*2470*/  BRA `(.L_x_485) ;  /* 0x0000000c00cc7947 */ /* 0x000fec0003800000 */
.L_x_482:
        /* <DEDUP_REMOVED lines=11> */
.L_x_487:
[----:B------:R-:W2:Y:S02]  /*2530*/  LDG.E R4, desc[UR36][R4.64] ;  /* 0x0000002404047981 */ /* 0x000ea4000c1e1900 */
[----:B--2---:R-:W-:-:S04]  /*2540*/  I2FP.F32.S32 R0, R4 ;  /* 0x0000000400007245 */ /* 0x004fc80000201400 */
[----:B------:R-:W-:-:S04]  /*2550*/  F2FP.BF16.F32.PACK_AB R0, RZ, R0 ;  /* 0x00000000ff00723e */ /* 0x000fc800000010ff */
[----:B------:R-:W-:Y:S01]  /*2560*/  PRMT R17, R0, 0x7610, R17 ;  /* 0x0000761000117816 */ /* 0x000fe20000000011 */
[----:B------:R-:W-:Y:S06]  /*2570*/  BRA `(.L_x_485) ;  /* 0x0000000c008c7947 */ /* 0x000fec0003800000 */
.L_x_486:
[----:B------:R-:W2:Y:S02]  /*2580*/  LDG.E.U16 R4, desc[UR36][R4.64] ;  /* 0x0000002404047981 */ /* 0x000ea4000c1e1500 */
[----:B--2---:R-:W0:Y:S02]  /*2590*/  I2F.S16 R0, R4 ;  /* 0x0000000400007306 */ /* 0x004e240000101400 */
[----:B0-----:R-:W-:-:S04]  /*25a0*/  F2FP.BF16.F32.PACK_AB R0, RZ, R0 ;  /* 0x00000000ff00723e */ /* 0x001fc800000010ff */
[----:B------:R-:W-:Y:S01]  /*25b0*/  PRMT R17, R0, 0x7610, R17 ;  /* 0x0000761000117816 */ /* 0x000fe20000000011 */
[----:B------:R-:W-:Y:S06]  /*25c0*/  BRA `(.L_x_485) ;  /* 0x0000000c00787947 */ /* 0x000fec0003800000 */
.L_x_481:
        /* <DEDUP_REMOVED lines=9> */
.L_x_489:
[----:B------:R-:W2:Y:S02]  /*2660*/  LDG.E.U16 R0, desc[UR36][R4.64] ;  /* 0x0000002404007981 */ /* 0x000ea4000c1e1500 */
[----:B--2---:R-:W-:-:S05]  /*2670*/  HADD2.F32 R0, -RZ, R0.H0_H0 ;  /* 0x20000000ff007230 */ /* 0x004fca0000004100 */
[----:B------:R-:W-:-:S04]  /*2680*/  F2FP.BF16.F32.PACK_AB R0, RZ, R0 ;  /* 0x00000000ff00723e */ /* 0x000fc800000010ff */
[----:B------:R-:W-:Y:S01]  /*2690*/  PRMT R17, R0, 0x7610, R17 ;  /* 0x0000761000117816 */ /* 0x000fe20000000011 */
[----:B------:R-:W-:Y:S06]  /*26a0*/  BRA `(.L_x_485) ;  /* 0x0000000c00407947 */ /* 0x000fec0003800000 */
.L_x_488:
        /* <DEDUP_REMOVED lines=9> */
.L_x_491:
[----:B------:R-:W2:Y:S02]  /*2740*/  LDG.E.U16 R4, desc[UR36][R4.64] ;  /* 0x0000002404047981 */ /* 0x000ea4000c1e1500 */
[----:B--2---:R-:W-:-:S05]  /*2750*/  HADD2.F32 R0, -RZ, R4.H0_H0 ;  /* 0x20000004ff007230 */ /* 0x004fca0000004100 */
[----:B------:R-:W-:-:S04]  /*2760*/  F2FP.BF16.F32.PACK_AB R0, RZ, R0 ;  /* 0x00000000ff00723e */ /* 0x000fc800000010ff */
[----:B------:R-:W-:Y:S01]  /*2770*/  PRMT R17, R0, 0x7610, R17 ;  /* 0x0000761000117816 */ /* 0x000fe20000000011 */
[----:B------:R-:W-:Y:S06]  /*2780*/  BRA `(.L_x_485) ;  /* 0x0000000c00087947 */ /* 0x000fec0003800000 */
.L_x_490:
        /* <DEDUP_REMOVED lines=9> */
.L_x_480:
        /* <DEDUP_REMOVED lines=14> */
.L_x_494:
        /* <DEDUP_REMOVED lines=9> */
.L_x_493:
        /* <DEDUP_REMOVED lines=28> */
.L_x_496:
[----:B------:R-:W2:Y:S02]  /*2b50*/  LDG.E.U8 R4, desc[UR36][R4.64] ;  /* 0x0000002404047981 */ /* 0x000ea4000c1e1100 */
[----:B--2---:R-:W-:-:S05]  /*2b60*/  IMAD.SHL.U32 R0, R4, 0x2000000, RZ ;  /* 0x0200000004007824 */ /* 0x004fca00078e00ff */
[----:B------:R-:W-:-:S13]  /*2b70*/  ISETP.GE.U32.AND P0, PT, R0, 0x8000000, PT ;  /* 0x080000000000780c */ /* 0x000fda0003f06070 */
[C---:B------:R-:W-:Y:S02]  /*2b80*/  @P0 IMAD.SHL.U32 R3, R4.reuse, 0x200000, RZ ;  /* 0x0020000004030824 */ /* 0x040fe400078e00ff */
[----:B------:R-:W-:-:S03]  /*2b90*/  @!P0 IMAD.SHL.U32 R0, R4, 0x100, RZ ;  /* 0x0000010004008824 */ /* 0x000fc600078e00ff */
[----:B------:R-:W-:Y:S02]  /*2ba0*/  @P0 LOP3.LUT R3, R3, 0xfe00000, RZ, 0xc0, !PT ;  /* 0x0fe0000003030812 */ /* 0x000fe400078ec0ff */
        /* <DEDUP_REMOVED lines=10> */
.L_x_495:
[----:B------:R0:W5:Y:S01]  /*2c50*/  LDG.E.U16 R17, desc[UR36][R4.64] ;  /* 0x0000002404117981 */ /* 0x000162000c1e1500 */
[----:B------:R-:W-:Y:S05]  /*2c60*/  BRA `(.L_x_485) ;  /* 0x0000000400d07947 */ /* 0x000fea0003800000 */
.L_x_492:
        /* <DEDUP_REMOVED lines=13> */
.L_x_499:
        /* <DEDUP_REMOVED lines=21> */
.L_x_503:
[----:B------:R-:W-:Y:S05]  /*2e90*/  BSYNC B1 ;  /* 0x0000000000017941 */ /* 0x000fea0003800000 */
.L_x_502:
[----:B------:R-:W-:Y:S01]  /*2ea0*/  LEA R5, R0, 0x3b800000, 0x17 ;  /* 0x3b80000000057811 */ /* 0x000fe200078eb8ff */
[----:B------:R-:W-:-:S05]  /*2eb0*/  IMAD.SHL.U32 R0, R3, 0x100000, RZ ;  /* 0x0010000003007824 */ /* 0x000fca00078e00ff */
[----:B------:R-:W-:-:S07]  /*2ec0*/  LOP3.LUT R0, R5, R0, R6, 0xfe, !PT ;  /* 0x0000000005007212 */ /* 0x000fce00078efe06 */
.L_x_501:
[----:B------:R-:W-:Y:S05]  /*2ed0*/  BSYNC B0 ;  /* 0x0000000000007941 */ /* 0x000fea0003800000 */
.L_x_500:
[----:B------:R-:W-:-:S04]  /*2ee0*/  F2FP.BF16.F32.PACK_AB R0, RZ, R0 ;  /* 0x00000000ff00723e */ /* 0x000fc800000010ff */
[----:B------:R-:W-:Y:S01]  /*2ef0*/  PRMT R17, R0, 0x7610, R17 ;  /* 0x0000761000117816 */ /* 0x000fe20000000011 */
[----:B------:R-:W-:Y:S06]  /*2f00*/  BRA `(.L_x_485) ;  /* 0x0000000400287947 */ /* 0x000fec0003800000 */
.L_x_498:
        /* <DEDUP_REMOVED lines=21> */
.L_x_507:
[----:B------:R-:W-:Y:S05]  /*3060*/  BSYNC B1 ;  /* 0x0000000000017941 */ /* 0x000fea0003800000 */
.L_x_506:
[----:B------:R-:W-:Y:S01]  /*3070*/  LEA R5, R0, 0x37800000, 0x17 ;  /* 0x3780000000057811 */ /* 0x000fe200078eb8ff */
[----:B------:R-:W-:-:S05]  /*3080*/  IMAD.SHL.U32 R0, R3, 0x200000, RZ ;  /* 0x0020000003007824 */ /* 0x000fca00078e00ff */
[----:B------:R-:W-:-:S07]  /*3090*/  LOP3.LUT R0, R5, R0, R6, 0xfe, !PT ;  /* 0x0000000005007212 */ /* 0x000fce00078efe06 */
.L_x_505:
[----:B------:R-:W-:Y:S05]  /*30a0*/  BSYNC B0 ;  /* 0x0000000000007941 */ /* 0x000fea0003800000 */
.L_x_504:
[----:B------:R-:W-:-:S04]  /*30b0*/  F2FP.BF16.F32.PACK_AB R0, RZ, R0 ;  /* 0x00000000ff00723e */ /* 0x000fc800000010ff */
[----:B------:R-:W-:Y:S01]  /*30c0*/  PRMT R17, R0, 0x7610, R17 ;  /* 0x0000761000117816 */ /* 0x000fe20000000011 */
[----:B------:R-:W-:Y:S06]  /*30d0*/  BRA `(.L_x_485) ;  /* 0x0000000000b47947 */ /* 0x000fec0003800000 */
.L_x_497:
        /* <DEDUP_REMOVED lines=14> */
.L_x_511:
[----:B------:R-:W-:Y:S05]  /*31c0*/  BSYNC B0 ;  /* 0x0000000000007941 */ /* 0x000fea0003800000 */
.L_x_510:
[----:B------:R-:W-:-:S04]  /*31d0*/  F2FP.BF16.F32.PACK_AB R0, RZ, R0 ;  /* 0x00000000ff00723e */ /* 0x000fc800000010ff */
[----:B------:R-:W-:Y:S01]  /*31e0*/  PRMT R17, R0, 0x7610, R17 ;  /* 0x0000761000117816 */ /* 0x000fe20000000011 */
[----:B------:R-:W-:Y:S06]  /*31f0*/  BRA `(.L_x_485) ;  /* 0x00000000006c7947 */ /* 0x000fec0003800000 */
.L_x_484:
        /* <DEDUP_REMOVED lines=16> */
.L_x_512:
[----:B------:R-:W-:Y:S01]  /*3300*/  PRMT R17, RZ, 0x7610, R17 ;  /* 0x00007610ff117816 */ /* 0x000fe20000000011 */
[----:B------:R-:W-:Y:S06]  /*3310*/  BRA `(.L_x_485) ;  /* 0x0000000000247947 */ /* 0x000fec0003800000 */
.L_x_509:
[----:B------:R-:W2:Y:S02]  /*3320*/  LDG.E.64 R4, desc[UR36][R4.64] ;  /* 0x0000002404047981 */ /* 0x000ea4000c1e1b00 */
[----:B--2---:R-:W0:Y:S02]  /*3330*/  I2F.U64 R0, R4 ;  /* 0x0000000400007312 */ /* 0x004e240000301000 */
[----:B0-----:R-:W-:-:S04]  /*3340*/  F2FP.BF16.F32.PACK_AB R0, RZ, R0 ;  /* 0x00000000ff00723e */ /* 0x001fc800000010ff */
[----:B------:R-:W-:Y:S01]  /*3350*/  PRMT R17, R0, 0x7610, R17 ;  /* 0x0000761000117816 */ /* 0x000fe20000000011 */
[----:B------:R-:W-:Y:S06]  /*3360*/  BRA `(.L_x_485) ;  /* 0x0000000000107947 */ /* 0x000fec0003800000 */
.L_x_508:
[----:B------:R-:W2:Y:S02]  /*3370*/  LDG.E R4, desc[UR36][R4.64] ;  /* 0x0000002404047981 */ /* 0x000ea4000c1e1900 */
[----:B--2---:R-:W-:-:S04]  /*3380*/  I2FP.F32.U32 R0, R4 ;  /* 0x0000000400007245 */ /* 0x004fc80000201000 */
[----:B------:R-:W-:-:S04]  /*3390*/  F2FP.BF16.F32.PACK_AB R0, RZ, R0 ;  /* 0x00000000ff00723e */ /* 0x000fc800000010ff */
[----:B------:R-:W-:-:S07]  /*33a0*/  PRMT R17, R0, 0x7610, R17 ;  /* 0x0000761000117816 */ /* 0x000fce0000000011 */
.L_x_485:
        /* <DEDUP_REMOVED lines=21> */
.L_x_516:
[----:B------:R-:W2:Y:S02]  /*3500*/  LDG.E.U8 R4, desc[UR36][R4.64] ;  /* 0x0000002404047981 */ /* 0x000ea4000c1e1100 */
[----:B--2---:R-:W-:-:S04]  /*3510*/  I2FP.F32.U32 R0, R4 ;  /* 0x0000000400007245 */ /* 0x004fc80000201000 */
[----:B------:R-:W-:-:S04]  /*3520*/  F2FP.BF16.F32.PACK_AB R0, RZ, R0 ;  /* 0x00000000ff00723e */ /* 0x000fc800000010ff */
[----:B------:R-:W-:Y:S01]  /*3530*/  PRMT R19, R0, 0x7610, R19 ;  /* 0x0000761000137816 */ /* 0x000fe20000000013 */
[----:B------:R-:W-:Y:S06]  /*3540*/  BRA `(.L_x_518) ;  /* 0x0000000c00c87947 */ /* 0x000fec0003800000 */
.L_x_515:
        /* <DEDUP_REMOVED lines=11> */
.L_x_520:
[----:B------:R-:W2:Y:S02]  /*3600*/  LDG.E R4, desc[UR36][R4.64] ;  /* 0x0000002404047981 */ /* 0x000ea4000c1e1900 */
[----:B--2---:R-:W-:-:S04]  /*3610*/  I2FP.F32.S32 R0, R4 ;  /* 0x0000000400007245 */ /* 0x004fc80000201400 */
[----:B------:R-:W-:-:S04]  /*3620*/  F2FP.BF16.F32.PACK_AB R0, RZ, R0 ;  /* 0x00000000ff00723e */ /* 0x000fc800000010ff */
[----:B------:R-:W-:Y:S01]  /*3630*/  PRMT R19, R0, 0x7610, R19 ;  /* 0x0000761000137816 */ /* 0x000fe20000000013 */
[----:B------:R-:W-:Y:S06]  /*3640*/  BRA `(.L_x_518) ;  /* 0x0000000c00887947 */ /* 0x000fec0003800000 */
.L_x_519:
[----:B------:R-:W2:Y:S02]  /*3650*/  LDG.E.U16 R4, desc[UR36][R4.64] ;  /* 0x0000002404047981 */ /* 0x000ea4000c1e1500 */
[----:B--2---:R-:W0:Y:S02]  /*3660*/  I2F.S16 R0, R4 ;  /* 0x0000000400007306 */ /* 0x004e240000101400 */
[----:B0-----:R-:W-:-:S04]  /*3670*/  F2FP.BF16.F32.PACK_AB R0, RZ, R0 ;  /* 0x00000000ff00723e */ /* 0x001fc800000010ff */
[----:B------:R-:W-:Y:S01]  /*3680*/  PRMT R19, R0, 0x7610, R19 ;  /* 0x0000761000137816 */ /* 0x000fe20000000013 */
[----:B------:R-:W-:Y:S06]  /*3690*/  BRA `(.L_x_518) ;  /* 0x0000000c00747947 */ /* 0x000fec0003800000 */
.L_x_514:
        /* <DEDUP_REMOVED lines=9> */
.L_x_522:
[----:B------:R-:W2:Y:S02]  /*3730*/  LDG.E.U16 R0, desc[UR36][R4.64] ;  /* 0x0000002404007981 */ /* 0x000ea4000c1e1500 */
[----:B--2---:R-:W-:-:S05]  /*3740*/  HADD2.F32 R0, -RZ, R0.H0_H0 ;  /* 0x20000000ff007230 */ /* 0x004fca0000004100 */
[----:B------:R-:W-:-:S04]  /*3750*/  F2FP.BF16.F32.PACK_AB R0, RZ, R0 ;  /* 0x00000000ff00723e */ /* 0x000fc800000010ff */
[----:B------:R-:W-:Y:S01]  /*3760*/  PRMT R19, R0, 0x7610, R19 ;  /* 0x0000761000137816 */ /* 0x000fe20000000013 */
[----:B------:R-:W-:Y:S06]  /*3770*/  BRA `(.L_x_518) ;  /* 0x0000000c003c7947 */ /* 0x000fec0003800000 */
.L_x_521:
        /* <DEDUP_REMOVED lines=9> */
.L_x_524:
[----:B------:R-:W2:Y:S02]  /*3810*/  LDG.E.U16 R4, desc[UR36][R4.64] ;  /* 0x0000002404047981 */ /* 0x000ea4000c1e1500 */
[----:B--2---:R-:W-:-:S05]  /*3820*/  HADD2.F32 R0, -RZ, R4.H0_H0 ;  /* 0x20000004ff007230 */ /* 0x004fca0000004100 */
[----:B------:R-:W-:-:S04]  /*3830*/  F2FP.BF16.F32.PACK_AB R0, RZ, R0 ;  /* 0x00000000ff00723e */ /* 0x000fc800000010ff */
[----:B------:R-:W-:Y:S01]  /*3840*/  PRMT R19, R0, 0x7610, R19 ;  /* 0x0000761000137816 */ /* 0x000fe20000000013 */
[----:B------:R-:W-:Y:S06]  /*3850*/  BRA `(.L_x_518) ;  /* 0x0000000c00047947 */ /* 0x000fec0003800000 */
.L_x_523:
        /* <DEDUP_REMOVED lines=9> */
.L_x_513:
        /* <DEDUP_REMOVED lines=14> */
.L_x_527:
        /* <DEDUP_REMOVED lines=9> */
.L_x_526:
        /* <DEDUP_REMOVED lines=28> */
.L_x_529:
        /* <DEDUP_REMOVED lines=15> */
.L_x_528:
[----:B------:R0:W5:Y:S01]  /*3d10*/  LDG.E.U16 R19, desc[UR36][R4.64] ;  /* 0x0000002404137981 */ /* 0x000162000c1e1500 */
[----:B------:R-:W-:Y:S05]  /*3d20*/  BRA `(.L_x_518) ;  /* 0x0000000400d07947 */ /* 0x000fea0003800000 */
.L_x_525:
        /* <DEDUP_REMOVED lines=13> */
.L_x_532:
        /* <DEDUP_REMOVED lines=21> */
.L_x_536:
[----:B------:R-:W-:Y:S05]  /*3f50*/  BSYNC B1 ;  /* 0x0000000000017941 */ /* 0x000fea0003800000 */
.L_x_535:
[----:B------:R-:W-:Y:S01]  /*3f60*/  LEA R5, R0, 0x3b800000, 0x17 ;  /* 0x3b80000000057811 */ /* 0x000fe200078eb8ff */
[----:B------:R-:W-:-:S05]  /*3f70*/  IMAD.SHL.U32 R0, R3, 0x100000, RZ ;  /* 0x0010000003007824 */ /* 0x000fca00078e00ff */
[----:B------:R-:W-:-:S07]  /*3f80*/  LOP3.LUT R0, R5, R0, R6, 0xfe, !PT ;  /* 0x0000000005007212 */ /* 0x000fce00078efe06 */
.L_x_534:
[----:B------:R-:W-:Y:S05]  /*3f90*/  BSYNC B0 ;  /* 0x0000000000007941 */ /* 0x000fea0003800000 */
.L_x_533:
[----:B------:R-:W-:-:S04]  /*3fa0*/  F2FP.BF16.F32.PACK_AB R0, RZ, R0 ;  /* 0x00000000ff00723e */ /* 0x000fc800000010ff */
[----:B------:R-:W-:Y:S01]  /*3fb0*/  PRMT R19, R0, 0x7610, R19 ;  /* 0x0000761000137816 */ /* 0x000fe20000000013 */
[----:B------:R-:W-:Y:S06]  /*3fc0*/  BRA `(.L_x_518) ;  /* 0x0000000400287947 */ /* 0x000fec0003800000 */
.L_x_531:
        /* <DEDUP_REMOVED lines=21> */
.L_x_540:
[----:B------:R-:W-:Y:S05]  /*4120*/  BSYNC B1 ;  /* 0x0000000000017941 */ /* 0x000fea0003800000 */
.L_x_539:
[----:B------:R-:W-:Y:S01]  /*4130*/  LEA R5, R0, 0x37800000, 0x17 ;  /* 0x3780000000057811 */ /* 0x000fe200078eb8ff */
[----:B------:R-:W-:-:S05]  /*4140*/  IMAD.SHL.U32 R0, R3, 0x200000, RZ ;  /* 0x0020000003007824 */ /* 0x000fca00078e00ff */
[----:B------:R-:W-:-:S07]  /*4150*/  LOP3.LUT R0, R5, R0, R6, 0xfe, !PT ;  /* 0x0000000005007212 */ /* 0x000fce00078efe06 */
.L_x_538:
[----:B------:R-:W-:Y:S05]  /*4160*/  BSYNC B0 ;  /* 0x0000000000007941 */ /* 0x000fea0003800000 */
.L_x_537:
[----:B------:R-:W-:-:S04]  /*4170*/  F2FP.BF16.F32.PACK_AB R0, RZ, R0 ;  /* 0x00000000ff00723e */ /* 0x000fc800000010ff */
[----:B------:R-:W-:Y:S01]  /*4180*/  PRMT R19, R0, 0x7610, R19 ;  /* 0x0000761000137816 */ /* 0x000fe20000000013 */
[----:B------:R-:W-:Y:S06]  /*4190*/  BRA `(.L_x_518) ;  /* 0x0000000000b47947 */ /* 0x000fec0003800000 */
.L_x_530:
        /* <DEDUP_REMOVED lines=14> */
.L_x_544:
[----:B------:R-:W-:Y:S05]  /*4280*/  BSYNC B0 ;  /* 0x0000000000007941 */ /* 0x000fea0003800000 */
.L_x_543:
[----:B------:R-:W-:-:S04]  /*4290*/  F2FP.BF16.F32.PACK_AB R0, RZ, R0 ;  /* 0x00000000ff00723e */ /* 0x000fc800000010ff */
[----:B------:R-:W-:Y:S01]  /*42a0*/  PRMT R19, R0, 0x7610, R19 ;  /* 0x0000761000137816 */ /* 0x000fe20000000013 */
[----:B------:R-:W-:Y:S06]  /*42b0*/  BRA `(.L_x_518) ;  /* 0x00000000006c7947 */ /* 0x000fec0003800000 */
.L_x_517:
        /* <DEDUP_REMOVED lines=16> */
.L_x_545:
[----:B------:R-:W-:Y:S01]  /*43c0*/  PRMT R19, RZ, 0x7610, R19 ;  /* 0x00007610ff137816 */ /* 0x000fe20000000013 */
[----:B------:R-:W-:Y:S06]  /*43d0*/  BRA `(.L_x_518) ;  /* 0x0000000000247947 */ /* 0x000fec0003800000 */
.L_x_542:
[----:B------:R-:W2:Y:S02]  /*43e0*/  LDG.E.64 R4, desc[UR36][R4.64] ;  /* 0x0000002404047981 */ /* 0x000ea4000c1e1b00 */
[----:B--2---:R-:W0:Y:S02]  /*43f0*/  I2F.U64 R0, R4 ;  /* 0x0000000400007312 */ /* 0x004e240000301000 */
[----:B0-----:R-:W-:-:S04]  /*4400*/  F2FP.BF16.F32.PACK_AB R0, RZ, R0 ;  /* 0x00000000ff00723e */ /* 0x001fc800000010ff */
[----:B------:R-:W-:Y:S01]  /*4410*/  PRMT R19, R0, 0x7610, R19 ;  /* 0x0000761000137816 */ /* 0x000fe20000000013 */
[----:B------:R-:W-:Y:S06]  /*4420*/  BRA `(.L_x_518) ;  /* 0x0000000000107947 */ /* 0x000fec0003800000 */
.L_x_541:
[----:B------:R-:W2:Y:S02]  /*4430*/  LDG.E R4, desc[UR36][R4.64] ;  /* 0x0000002404047981 */ /* 0x000ea4000c1e1900 */
[----:B--2---:R-:W-:-:S04]  /*4440*/  I2FP.F32.U32 R0, R4 ;  /* 0x0000000400007245 */ /* 0x004fc80000201000 */
[----:B------:R-:W-:-:S04]  /*4450*/  F2FP.BF16.F32.PACK_AB R0, RZ, R0 ;  /* 0x00000000ff00723e */ /* 0x000fc800000010ff */
[----:B------:R-:W-:-:S07]  /*4460*/  PRMT R19, R0, 0x7610, R19 ;  /* 0x0000761000137816 */ /* 0x000fce0000000013 */
.L_x_518:
[----:B------:R-:W-:-:S07]  /*4470*/  VIADD R27, R27, 0x80 ;  /* 0x000000801b1b7836 */ /* 0x000fce0000000000 */
.L_x_479:
[----:B------:R-:W-:Y:S05]  /*4480*/  BSYNC B6 ;  /* 0x0000000000067941 */ /* 0x000fea0003800000 */
.L_x_478:
[----:B------:R-:W-:Y:S01]  /*4490*/  ISETP.GE.AND P0, PT, R27, R16, PT ;  /* 0x000000101b00720c */ /* 0x000fe20003f06270 */
[----:B------:R-:W-:Y:S01]  /*44a0*/  BSSY B6, `(.L_x_546) ;  /* 0x0000220000067945 */ /* 0x000fe20003800000 */
[----:B------:R-:W-:Y:S02]  /*44b0*/  PRMT R22, RZ, 0x7610, R22 ;  /* 0x00007610ff167816 */ /* 0x000fe40000000016 */
[----:B------:R-:W-:Y:S02]  /*44c0*/  PRMT R24, RZ, 0x7610, R24 ;  /* 0x00007610ff187816 */ /* 0x000fe40000000018 */
[----:B------:R-:W-:-:S07]  /*44d0*/  PRMT R26, RZ, 0x7610, R26 ;  /* 0x00007610ff1a7816 */ /* 0x000fce000000001a */
        /* <DEDUP_REMOVED lines=23> */
.L_x_551:
[----:B------:R-:W2:Y:S02]  /*4650*/  LDG.E.U8 R4, desc[UR36][R4.64] ;  /* 0x0000002404047981 */ /* 0x000ea4000c1e1100 */
[----:B--2---:R-:W-:-:S04]  /*4660*/  I2FP.F32.U32 R0, R4 ;  /* 0x0000000400007245 */ /* 0x004fc80000201000 */
[----:B------:R-:W-:-:S04]  /*4670*/  F2FP.BF16.F32.PACK_AB R0, RZ, R0 ;  /* 0x00000000ff00723e */ /* 0x000fc800000010ff */
[----:B------:R-:W-:Y:S01]  /*4680*/  PRMT R24, R0, 0x7610, R24 ;  /* 0x0000761000187816 */ /* 0x000fe20000000018 */
[----:B------:R-:W-:Y:S06]  /*4690*/  BRA `(.L_x_553) ;  /* 0x0000000c00c87947 */ /* 0x000fec0003800000 */
.L_x_550:
        /* <DEDUP_REMOVED lines=11> */
.L_x_555:
[----:B------:R-:W2:Y:S02]  /*4750*/  LDG.E R4, desc[UR36][R4.64] ;  /* 0x0000002404047981 */ /* 0x000ea4000c1e1900 */
[----:B--2---:R-:W-:-:S04]  /*4760*/  I2FP.F32.S32 R0, R4 ;  /* 0x0000000400007245 */ /* 0x004fc80000201400 */
[----:B------:R-:W-:-:S04]  /*4770*/  F2FP.BF16.F32.PACK_AB R0, RZ, R0 ;  /* 0x00000000ff00723e */ /* 0x000fc800000010ff */
[----:B------:R-:W-:Y:S01]  /*4780*/  PRMT R24, R0, 0x7610, R24 ;  /* 0x0000761000187816 */ /* 0x000fe20000000018 */
[----:B------:R-:W-:Y:S06]  /*4790*/  BRA `(.L_x_553) ;  /* 0x0000000c00887947 */ /* 0x000fec0003800000 */
.L_x_554:
[----:B------:R-:W2:Y:S02]  /*47a0*/  LDG.E.U16 R4, desc[UR36][R4.64] ;  /* 0x0000002404047981 */ /* 0x000ea4000c1e1500 */
[----:B--2---:R-:W0:Y:S02]  /*47b0*/  I2F.S16 R0, R4 ;  /* 0x0000000400007306 */ /* 0x004e240000101400 */
[----:B0-----:R-:W-:-:S04]  /*47c0*/  F2FP.BF16.F32.PACK_AB R0, RZ, R0 ;  /* 0x00000000ff00723e */ /* 0x001fc800000010ff */
[----:B------:R-:W-:Y:S01]  /*47d0*/  PRMT R24, R0, 0x7610, R24 ;  /* 0x0000761000187816 */ /* 0x000fe20000000018 */
[----:B------:R-:W-:Y:S06]  /*47e0*/  BRA `(.L_x_553) ;  /* 0x0000000c00747947 */ /* 0x000fec0003800000 */
.L_x_549:
        /* <DEDUP_REMOVED lines=9> */
.L_x_557:
[----:B------:R-:W2:Y:S02]  /*4880*/  LDG.E.U16 R0, desc[UR36][R4.64] ;  /* 0x0000002404007981 */ /* 0x000ea4000c1e1500 */
[----:B--2---:R-:W-:-:S05]  /*4890*/  HADD2.F32 R0, -RZ, R0.H0_H0 ;  /* 0x20000000ff007230 */ /* 0x004fca0000004100 */
[----:B------:R-:W-:-:S04]  /*48a0*/  F2FP.BF16.F32.PACK_AB R0, RZ, R0 ;  /* 0x00000000ff00723e */ /* 0x000fc800000010ff */
[----:B------:R-:W-:Y:S01]  /*48b0*/  PRMT R24, R0, 0x7610, R24 ;  /* 0x0000761000187816 */ /* 0x000fe20000000018 */
[----:B------:R-:W-:Y:S06]  /*48c0*/  BRA `(.L_x_553) ;  /* 0x0000000c003c7947 */ /* 0x000fec0003800000 */
.L_x_556:
        /* <DEDUP_REMOVED lines=9> */
.L_x_559:
[----:B------:R-:W2:Y:S02]  /*4960*/  LDG.E.U16 R4, desc[UR36][R4.64] ;  /* 0x0000002404047981 */ /* 0x000ea4000c1e1500 */
[----:B--2---:R-:W-:-:S05]  /*4970*/  HADD2.F32 R0, -RZ, R4.H0_H0 ;  /* 0x20000004ff007230 */ /* 0x004fca0000004100 */
[----:B------:R-:W-:-:S04]  /*4980*/  F2FP.BF16.F32.PACK_AB R0, RZ, R0 ;  /* 0x00000000ff00723e */ /* 0x000fc800000010ff */
[----:B------:R-:W-:Y:S01]  /*4990*/  PRMT R24, R0, 0x7610, R24 ;  /* 0x0000761000187816 */ /* 0x000fe20000000018 */
[----:B------:R-:W-:Y:S06]  /*49a0*/  BRA `(.L_x_553) ;  /* 0x0000000c00047947 */ /* 0x000fec0003800000 */
.L_x_558:
        /* <DEDUP_REMOVED lines=9> */
.L_x_548:
        /* <DEDUP_REMOVED lines=14> */
.L_x_562:
        /* <DEDUP_REMOVED lines=9> */
.L_x_561:
        /* <DEDUP_REMOVED lines=28> */
.L_x_564:
        /* <DEDUP_REMOVED lines=15> */
.L_x_563:
[----:B------:R0:W5:Y:S01]  /*4e60*/  LDG.E.U16 R24, desc[UR36][R4.64] ;  /* 0x0000002404187981 */ /* 0x000162000c1e1500 */
[----:B------:R-:W-:Y:S05]  /*4e70*/  BRA `(.L_x_553) ;  /* 0x0000000400d07947 */ /* 0x000fea0003800000 */
.L_x_560:
        /* <DEDUP_REMOVED lines=13> */
.L_x_567:
        /* <DEDUP_REMOVED lines=21> */
.L_x_571:
[----:B------:R-:W-:Y:S05]  /*50a0*/  BSYNC B1 ;  /* 0x0000000000017941 */ /* 0x000fea0003800000 */
.L_x_570:
[----:B------:R-:W-:Y:S01]  /*50b0*/  LEA R5, R0, 0x3b800000, 0x17 ;  /* 0x3b80000000057811 */ /* 0x000fe200078eb8ff */
[----:B------:R-:W-:-:S05]  /*50c0*/  IMAD.SHL.U32 R0, R3, 0x100000, RZ ;  /* 0x0010000003007824 */ /* 0x000fca00078e00ff */
[----:B------:R-:W-:-:S07]  /*50d0*/  LOP3.LUT R0, R5, R0, R6, 0xfe, !PT ;  /* 0x0000000005007212 */ /* 0x000fce00078efe06 */
.L_x_569:
[----:B------:R-:W-:Y:S05]  /*50e0*/  BSYNC B0 ;  /* 0x0000000000007941 */ /* 0x000fea0003800000 */
.L_x_568:
[----:B------:R-:W-:-:S04]  /*50f0*/  F2FP.BF16.F32.PACK_AB R0, RZ, R0 ;  /* 0x00000000ff00723e */ /* 0x000fc800000010ff */
[----:B------:R-:W-:Y:S01]  /*5100*/  PRMT R24, R0, 0x7610, R24 ;  /* 0x0000761000187816 */ /* 0x000fe20000000018 */
[----:B------:R-:W-:Y:S06]  /*5110*/  BRA `(.L_x_553) ;  /* 0x0000000400287947 */ /* 0x000fec0003800000 */
.L_x_566:
        /* <DEDUP_REMOVED lines=21> */
.L_x_575:
[----:B------:R-:W-:Y:S05]  /*5270*/  BSYNC B1 ;  /* 0x0000000000017941 */ /* 0x000fea0003800000 */
.L_x_574:
[----:B------:R-:W-:Y:S01]  /*5280*/  LEA R5, R0, 0x37800000, 0x17 ;  /* 0x3780000000057811 */ /* 0x000fe200078eb8ff */
[----:B------:R-:W-:-:S05]  /*5290*/  IMAD.SHL.U32 R0, R3, 0x200000, RZ ;  /* 0x0020000003007824 */ /* 0x000fca00078e00ff */
[----:B------:R-:W-:-:S07]  /*52a0*/  LOP3.LUT R0, R5, R0, R6, 0xfe, !PT ;  /* 0x0000000005007212 */ /* 0x000fce00078efe06 */
.L_x_573:
[----:B------:R-:W-:Y:S05]  /*52b0*/  BSYNC B0 ;  /* 0x0000000000007941 */ /* 0x000fea0003800000 */
.L_x_572:
[----:B------:R-:W-:-:S04]  /*52c0*/  F2FP.BF16.F32.PACK_AB R0, RZ, R0 ;  /* 0x00000000ff00723e */ /* 0x000fc800000010ff */
[----:B------:R-:W-:Y:S01]  /*52d0*/  PRMT R24, R0, 0x7610, R24 ;  /* 0x0000761000187816 */ /* 0x000fe20000000018 */
[----:B------:R-:W-:Y:S06]  /*52e0*/  BRA `(.L_x_553) ;  /* 0x0000000000b47947 */ /* 0x000fec0003800000 */
.L_x_565:
        /* <DEDUP_REMOVED lines=14> */
.L_x_579:
[----:B------:R-:W-:Y:S05]  /*53d0*/  BSYNC B0 ;  /* 0x0000000000007941 */ /* 0x000fea0003800000 */
.L_x_578:
[----:B------:R-:W-:-:S04]  /*53e0*/  F2FP.BF16.F32.PACK_AB R0, RZ, R0 ;  /* 0x00000000ff00723e */ /* 0x000fc800000010ff */
[----:B------:R-:W-:Y:S01]  /*53f0*/  PRMT R24, R0, 0x7610, R24 ;  /* 0x0000761000187816 */ /* 0x000fe20000000018 */
[----:B------:R-:W-:Y:S06]  /*5400*/  BRA `(.L_x_553) ;  /* 0x00000000006c7947 */ /* 0x000fec0003800000 */
.L_x_552:
        /* <DEDUP_REMOVED lines=16> */
.L_x_580:
[----:B------:R-:W-:Y:S01]  /*5510*/  PRMT R24, RZ, 0x7610, R24 ;  /* 0x00007610ff187816 */ /* 0x000fe20000000018 */
[----:B------:R-:W-:Y:S06]  /*5520*/  BRA `(.L_x_553) ;  /* 0x0000000000247947 */ /* 0x000fec0003800000 */
.L_x_577:
[----:B------:R-:W2:Y:S02]  /*5530*/  LDG.E.64 R4, desc[UR36][R4.64] ;  /* 0x0000002404047981 */ /* 0x000ea4000c1e1b00 */
[----:B--2---:R-:W0:Y:S02]  /*5540*/  I2F.U64 R0, R4 ;  /* 0x0000000400007312 */ /* 0x004e240000301000 */
[----:B0-----:R-:W-:-:S04]  /*5550*/  F2FP.BF16.F32.PACK_AB R0, RZ, R0 ;  /* 0x00000000ff00723e */ /* 0x001fc800000010ff */
[----:B------:R-:W-:Y:S01]  /*5560*/  PRMT R24, R0, 0x7610, R24 ;  /* 0x0000761000187816 */ /* 0x000fe20000000018 */
[----:B------:R-:W-:Y:S06]  /*5570*/  BRA `(.L_x_553) ;  /* 0x0000000000107947 */ /* 0x000fec0003800000 */
.L_x_576:
[----:B------:R-:W2:Y:S02]  /*5580*/  LDG.E R4, desc[UR36][R4.64] ;  /* 0x0000002404047981 */ /* 0x000ea4000c1e1900 */
[----:B--2---:R-:W-:-:S04]  /*5590*/  I2FP.F32.U32 R0, R4 ;  /* 0x0000000400007245 */ /* 0x004fc80000201000 */
[----:B------:R-:W-:-:S04]  /*55a0*/  F2FP.BF16.F32.PACK_AB R0, RZ, R0 ;  /* 0x00000000ff00723e */ /* 0x000fc800000010ff */
[----:B------:R-:W-:-:S07]  /*55b0*/  PRMT R24, R0, 0x7610, R24 ;  /* 0x0000761000187816 */ /* 0x000fce0000000018 */
.L_x_553:
[----:B------:R-:W1:Y:S01]  /*55c0*/  LDC.U8 R6, c[0x0][0x245] ;  /* 0x00009140ff067b82 */ /* 0x000e620000000000 */
[----:B------:R-:W-:Y:S02]  /*55d0*/  ULDC UR4, c[0x0][0x24c] ;  /* 0x0000930000047ab9 */ /* 0x000fe40000000800 */
[----:B------:R-:W-:-:S05]  /*55e0*/  IMAD R3, R26, UR4, RZ ;  /* 0x000000041a037c24 */ /* 0x000fca000f8e02ff */
[----:B0-----:R-:W0:Y:S01]  /*55f0*/  LDC.64 R4, c[0x0][0x238] ;  /* 0x00008e00ff047b82 */ /* 0x001e220000000a00 */
[----:B-1----:R-:W-:-:S04]  /*5600*/  PRMT R0, R6, 0x9910, RZ ;  /* 0x0000991006007816 */ /* 0x002fc800000000ff */
[----:B------:R-:W-:Y:S02]  /*5610*/  ISETP.GT.AND P1, PT, R0, 0x9, PT ;  /* 0x000000090000780c */ /* 0x000fe40003f24270 */
[----:B0-----:R-:W-:-:S05]  /*5620*/  IADD3 R4, P0, R3, R4, RZ ;  /* 0x0000000403047210 */ /* 0x001fca0007f1e0ff */
[----:B------:R-:W-:-:S06]  /*5630*/  IMAD.X R5, RZ, RZ, R5, P0 ;  /* 0x000000ffff057224 */ /* 0x000fcc00000e0605 */
        /* <DEDUP_REMOVED lines=14> */
.L_x_584:
[----:B------:R-:W2:Y:S02]  /*5720*/  LDG.E.U8 R4, desc[UR36][R4.64] ;  /* 0x0000002404047981 */ /* 0x000ea4000c1e1100 */
[----:B--2---:R-:W-:-:S04]  /*5730*/  I2FP.F32.U32 R0, R4 ;  /* 0x0000000400007245 */ /* 0x004fc80000201000 */
[----:B------:R-:W-:-:S04]  /*5740*/  F2FP.BF16.F32.PACK_AB R0, RZ, R0 ;  /* 0x00000000ff00723e */ /* 0x000fc800000010ff */
[----:B------:R-:W-:Y:S01]  /*5750*/  PRMT R26, R0, 0x7610, R26 ;  /* 0x00007610001a7816 */ /* 0x000fe2000000001a */
[----:B------:R-:W-:Y:S06]  /*5760*/  BRA `(.L_x_586) ;  /* 0x0000000c00c87947 */ /* 0x000fec0003800000 */
.L_x_583:
        /* <DEDUP_REMOVED lines=11> */
.L_x_588:
[----:B------:R-:W2:Y:S02]  /*5820*/  LDG.E R4, desc[UR36][R4.64] ;  /* 0x0000002404047981 */ /* 0x000ea4000c1e1900 */
[----:B--2---:R-:W-:-:S04]  /*5830*/  I2FP.F32.S32 R0, R4 ;  /* 0x0000000400007245 */ /* 0x004fc80000201400 */
[----:B------:R-:W-:-:S04]  /*5840*/  F2FP.BF16.F32.PACK_AB R0, RZ, R0 ;  /* 0x00000000ff00723e */ /* 0x000fc800000010ff */
[----:B------:R-:W-:Y:S01]  /*5850*/  PRMT R26, R0, 0x7610, R26 ;  /* 0x00007610001a7816 */ /* 0x000fe2000000001a */
[----:B------:R-:W-:Y:S06]  /*5860*/  BRA `(.L_x_586) ;  /* 0x0000000c00887947 */ /* 0x000fec0003800000 */
.L_x_587:
[----:B------:R-:W2:Y:S02]  /*5870*/  LDG.E.U16 R4, desc[UR36][R4.64] ;  /* 0x0000002404047981 */ /* 0x000ea4000c1e1500 */
[----:B--2---:R-:W0:Y:S02]  /*5880*/  I2F.S16 R0, R4 ;  /* 0x0000000400007306 */ /* 0x004e240000101400 */
[----:B0-----:R-:W-:-:S04]  /*5890*/  F2FP.BF16.F32.PACK_AB R0, RZ, R0 ;  /* 0x00000000ff00723e */ /* 0x001fc800000010ff */
[----:B------:R-:W-:Y:S01]  /*58a0*/  PRMT R26, R0, 0x7610, R26 ;  /* 0x00007610001a7816 */ /* 0x000fe2000000001a */
[----:B------:R-:W-:Y:S06]  /*58b0*/  BRA `(.L_x_586) ;  /* 0x0000000c00747947 */ /* 0x000fec0003800000 */
.L_x_582:
        /* <DEDUP_REMOVED lines=9> */
.L_x_590:
[----:B------:R-:W2:Y:S02]  /*5950*/  LDG.E.U16 R0, desc[UR36][R4.64] ;  /* 0x0000002404007981 */ /* 0x000ea4000c1e1500 */
[----:B--2---:R-:W-:-:S05]  /*5960*/  HADD2.F32 R0, -RZ, R0.H0_H0 ;  /* 0x20000000ff007230 */ /* 0x004fca0000004100 */
[----:B------:R-:W-:-:S04]  /*5970*/  F2FP.BF16.F32.PACK_AB R0, RZ, R0 ;  /* 0x00000000ff00723e */ /* 0x000fc800000010ff */
[----:B------:R-:W-:Y:S01]  /*5980*/  PRMT R26, R0, 0x7610, R26 ;  /* 0x00007610001a7816 */ /* 0x000fe2000000001a */
[----:B------:R-:W-:Y:S06]  /*5990*/  BRA `(.L_x_586) ;  /* 0x0000000c003c7947 */ /* 0x000fec0003800000 */
.L_x_589:
        /* <DEDUP_REMOVED lines=9> */
.L_x_592:
[----:B------:R-:W2:Y:S02]  /*5a30*/  LDG.E.U16 R4, desc[UR36][R4.64] ;  /* 0x0000002404047981 */ /* 0x000ea4000c1e1500 */
[----:B--2---:R-:W-:-:S05]  /*5a40*/  HADD2.F32 R0, -RZ, R4.H0_H0 ;  /* 0x20000004ff007230 */ /* 0x004fca0000004100 */
[----:B------:R-:W-:-:S04]  /*5a50*/  F2FP.BF16.F32.PACK_AB R0, RZ, R0 ;  /* 0x00000000ff00723e */ /* 0x000fc800000010ff */
[----:B------:R-:W-:Y:S01]  /*5a60*/  PRMT R26, R0, 0x7610, R26 ;  /* 0x00007610001a7816 */ /* 0x000fe2000000001a */
[----:B------:R-:W-:Y:S06]  /*5a70*/  BRA `(.L_x_586) ;  /* 0x0000000c00047947 */ /* 0x000fec0003800000 */
.L_x_591:
        /* <DEDUP_REMOVED lines=9> */
.L_x_581:
        /* <DEDUP_REMOVED lines=14> */
.L_x_595:
        /* <DEDUP_REMOVED lines=9> */
.L_x_594:
        /* <DEDUP_REMOVED lines=28> */
.L_x_597:
        /* <DEDUP_REMOVED lines=15> */
.L_x_596:
[----:B------:R0:W5:Y:S01]  /*5f30*/  LDG.E.U16 R26, desc[UR36][R4.64] ;  /* 0x00000024041a7981 */ /* 0x000162000c1e1500 */
[----:B------:R-:W-:Y:S05]  /*5f40*/  BRA `(.L_x_586) ;  /* 0x0000000400d07947 */ /* 0x000fea0003800000 */
.L_x_593:
        /* <DEDUP_REMOVED lines=13> */
.L_x_600:
        /* <DEDUP_REMOVED lines=21> */
.L_x_604:
[----:B------:R-:W-:Y:S05]  /*6170*/  BSYNC B1 ;  /* 0x0000000000017941 */ /* 0x000fea0003800000 */
.L_x_603:
[----:B------:R-:W-:Y:S01]  /*6180*/  LEA R5, R0, 0x3b800000, 0x17 ;  /* 0x3b80000000057811 */ /* 0x000fe200078eb8ff */
[----:B------:R-:W-:-:S05]  /*6190*/  IMAD.SHL.U32 R0, R3, 0x100000, RZ ;  /* 0x0010000003007824 */ /* 0x000fca00078e00ff */
[----:B------:R-:W-:-:S07]  /*61a0*/  LOP3.LUT R0, R5, R0, R6, 0xfe, !PT ;  /* 0x0000000005007212 */ /* 0x000fce00078efe06 */
.L_x_602:
[----:B------:R-:W-:Y:S05]  /*61b0*/  BSYNC B0 ;  /* 0x0000000000007941 */ /* 0x000fea0003800000 */
.L_x_601:
[----:B------:R-:W-:-:S04]  /*61c0*/  F2FP.BF16.F32.PACK_AB R0, RZ, R0 ;  /* 0x00000000ff00723e */ /* 0x000fc800000010ff */
[----:B------:R-:W-:Y:S01]  /*61d0*/  PRMT R26, R0, 0x7610, R26 ;  /* 0x00007610001a7816 */ /* 0x000fe2000000001a */
[----:B------:R-:W-:Y:S06]  /*61e0*/  BRA `(.L_x_586) ;  /* 0x0000000400287947 */ /* 0x000fec0003800000 */
.L_x_599:
        /* <DEDUP_REMOVED lines=21> */
.L_x_608:
[----:B------:R-:W-:Y:S05]  /*6340*/  BSYNC B1 ;  /* 0x0000000000017941 */ /* 0x000fea0003800000 */
.L_x_607:
[----:B------:R-:W-:Y:S01]  /*6350*/  LEA R5, R0, 0x37800000, 0x17 ;  /* 0x3780000000057811 */ /* 0x000fe200078eb8ff */
[----:B------:R-:W-:-:S05]  /*6360*/  IMAD.SHL.U32 R0, R3, 0x200000, RZ ;  /* 0x0020000003007824 */ /* 0x000fca00078e00ff */
[----:B------:R-:W-:-:S07]  /*6370*/  LOP3.LUT R0, R5, R0, R6, 0xfe, !PT ;  /* 0x0000000005007212 */ /* 0x000fce00078efe06 */
.L_x_606:
[----:B------:R-:W-:Y:S05]  /*6380*/  BSYNC B0 ;  /* 0x0000000000007941 */ /* 0x000fea0003800000 */
.L_x_605:
[----:B------:R-:W-:-:S04]  /*6390*/  F2FP.BF16.F32.PACK_AB R0, RZ, R0 ;  /* 0x00000000ff00723e */ /* 0x000fc800000010ff */
[----:B------:R-:W-:Y:S01]  /*63a0*/  PRMT R26, R0, 0x7610, R26 ;  /* 0x00007610001a7816 */ /* 0x000fe2000000001a */
[----:B------:R-:W-:Y:S06]  /*63b0*/  BRA `(.L_x_586) ;  /* 0x0000000000b47947 */ /* 0x000fec0003800000 */
.L_x_598:
        /* <DEDUP_REMOVED lines=14> */
.L_x_612:
[----:B------:R-:W-:Y:S05]  /*64a0*/  BSYNC B0 ;  /* 0x0000000000007941 */ /* 0x000fea0003800000 */
.L_x_611:
[----:B------:R-:W-:-:S04]  /*64b0*/  F2FP.BF16.F32.PACK_AB R0, RZ, R0 ;  /* 0x00000000ff00723e */ /* 0x000fc800000010ff */
[----:B------:R-:W-:Y:S01]  /*64c0*/  PRMT R26, R0, 0x7610, R26 ;  /* 0x00007610001a7816 */ /* 0x000fe2000000001a */
[----:B------:R-:W-:Y:S06]  /*64d0*/  BRA `(.L_x_586) ;  /* 0x00000000006c7947 */ /* 0x000fec0003800000 */
.L_x_585:
        /* <DEDUP_REMOVED lines=16> */
.L_x_613:
[----:B------:R-:W-:Y:S01]  /*65e0*/  PRMT R26, RZ, 0x7610, R26 ;  /* 0x00007610ff1a7816 */ /* 0x000fe2000000001a */
[----:B------:R-:W-:Y:S06]  /*65f0*/  BRA `(.L_x_586) ;  /* 0x0000000000247947 */ /* 0x000fec0003800000 */
.L_x_610:
[----:B------:R-:W2:Y:S02]  /*6600*/  LDG.E.64 R4, desc[UR36][R4.64] ;  /* 0x0000002404047981 */ /* 0x000ea4000c1e1b00 */
[----:B--2---:R-:W0:Y:S02]  /*6610*/  I2F.U64 R0, R4 ;  /* 0x0000000400007312 */ /* 0x004e240000301000 */
[----:B0-----:R-:W-:-:S04]  /*6620*/  F2FP.BF16.F32.PACK_AB R0, RZ, R0 ;  /* 0x00000000ff00723e */ /* 0x001fc800000010ff */
[----:B------:R-:W-:Y:S01]  /*6630*/  PRMT R26, R0, 0x7610, R26 ;  /* 0x00007610001a7816 */ /* 0x000fe2000000001a */
[----:B------:R-:W-:Y:S06]  /*6640*/  BRA `(.L_x_586) ;  /* 0x0000000000107947 */ /* 0x000fec0003800000 */
.L_x_609:
[----:B------:R-:W2:Y:S02]  /*6650*/  LDG.E R4, desc[UR36][R4.64] ;  /* 0x0000002404047981 */ /* 0x000ea4000c1e1900 */
[----:B--2---:R-:W-:-:S04]  /*6660*/  I2FP.F32.U32 R0, R4 ;  /* 0x0000000400007245 */ /* 0x004fc80000201000 */
[----:B------:R-:W-:-:S04]  /*6670*/  F2FP.BF16.F32.PACK_AB R0, RZ, R0 ;  /* 0x00000000ff00723e */ /* 0x000fc800000010ff */
[----:B------:R-:W-:-:S07]  /*6680*/  PRMT R26, R0, 0x7610, R26 ;  /* 0x00007610001a7816 */ /* 0x000fce000000001a */
.L_x_586:
[----:B------:R-:W-:-:S07]  /*6690*/  VIADD R27, R27, 0x80 ;  /* 0x000000801b1b7836 */ /* 0x000fce0000000000 */
.L_x_547:
[----:B------:R-:W-:Y:S05]  /*66a0*/  BSYNC B6 ;  /* 0x0000000000067941 */ /* 0x000fea0003800000 */
.L_x_546:
[----:B------:R-:W-:Y:S01]  /*66b0*/  ISETP.GE.AND P0, PT, R27, R16, PT ;  /* 0x000000101b00720c */ /* 0x000fe20003f06270 */
[----:B------:R-:W-:Y:S01]  /*66c0*/  BSSY B6, `(.L_x_614) ;  /* 0x000021d000067945 */ /* 0x000fe20003800000 */
[----:B0-----:R-:W-:-:S11]  /*66d0*/  PRMT R4, RZ, 0x7610, R4 ;  /* 0x00007610ff047816 */ /* 0x001fd60000000004 */
[----:B------:R-:W-:Y:S05]  /*66e0*/  @P0 BRA `(.L_x_615) ;  /* 0x0000002000680947 */ /* 0x000fea0003800000 */
        /* <DEDUP_REMOVED lines=22> */
.L_x_619:
[----:B------:R-:W2:Y:S02]  /*6850*/  LDG.E.U8 R4, desc[UR36][R4.64] ;  /* 0x0000002404047981 */ /* 0x000ea4000c1e1100 */
[----:B--2---:R-:W-:-:S04]  /*6860*/  I2FP.F32.U32 R0, R4 ;  /* 0x0000000400007245 */ /* 0x004fc80000201000 */
[----:B------:R-:W-:-:S04]  /*6870*/  F2FP.BF16.F32.PACK_AB R0, RZ, R0 ;  /* 0x00000000ff00723e */ /* 0x000fc800000010ff */
[----:B------:R-:W-:Y:S01]  /*6880*/  PRMT R22, R0, 0x7610, R22 ;  /* 0x0000761000167816 */ /* 0x000fe20000000016 */
[----:B------:R-:W-:Y:S06]  /*6890*/  BRA `(.L_x_621) ;  /* 0x0000000c00c87947 */ /* 0x000fec0003800000 */
.L_x_618:
        /* <DEDUP_REMOVED lines=11> */
.L_x_623:
[----:B------:R-:W2:Y:S02]  /*6950*/  LDG.E R4, desc[UR36][R4.64] ;  /* 0x0000002404047981 */ /* 0x000ea4000c1e1900 */
[----:B--2---:R-:W-:-:S04]  /*6960*/  I2FP.F32.S32 R0, R4 ;  /* 0x0000000400007245 */ /* 0x004fc80000201400 */
[----:B------:R-:W-:-:S04]  /*6970*/  F2FP.BF16.F32.PACK_AB R0, RZ, R0 ;  /* 0x00000000ff00723e */ /* 0x000fc800000010ff */
[----:B------:R-:W-:Y:S01]  /*6980*/  PRMT R22, R0, 0x7610, R22 ;  /* 0x0000761000167816 */ /* 0x000fe20000000016 */
[----:B------:R-:W-:Y:S06]  /*6990*/  BRA `(.L_x_621) ;  /* 0x0000000c00887947 */ /* 0x000fec0003800000 */
.L_x_622:
[----:B------:R-:W2:Y:S02]  /*69a0*/  LDG.E.U16 R4, desc[UR36][R4.64] ;  /* 0x0000002404047981 */ /* 0x000ea4000c1e1500 */
[----:B--2---:R-:W0:Y:S02]  /*69b0*/  I2F.S16 R0, R4 ;  /* 0x0000000400007306 */ /* 0x004e240000101400 */
[----:B0-----:R-:W-:-:S04]  /*69c0*/  F2FP.BF16.F32.PACK_AB R0, RZ, R0 ;  /* 0x00000000ff00723e */ /* 0x001fc800000010ff */
[----:B------:R-:W-:Y:S01]  /*69d0*/  PRMT R22, R0, 0x7610, R22 ;  /* 0x0000761000167816 */ /* 0x000fe20000000016 */
[----:B------:R-:W-:Y:S06]  /*69e0*/  BRA `(.L_x_621) ;  /* 0x0000000c00747947 */ /* 0x000fec0003800000 */
.L_x_617:
        /* <DEDUP_REMOVED lines=9> */
.L_x_625:
[----:B------:R-:W2:Y:S02]  /*6a80*/  LDG.E.U16 R0, desc[UR36][R4.64] ;  /* 0x0000002404007981 */ /* 0x000ea4000c1e1500 */
[----:B--2---:R-:W-:-:S05]  /*6a90*/  HADD2.F32 R0, -RZ, R0.H0_H0 ;  /* 0x20000000ff007230 */ /* 0x004fca0000004100 */
[----:B------:R-:W-:-:S04]  /*6aa0*/  F2FP.BF16.F32.PACK_AB R0, RZ, R0 ;  /* 0x00000000ff00723e */ /* 0x000fc800000010ff */
[----:B------:R-:W-:Y:S01]  /*6ab0*/  PRMT R22, R0, 0x7610, R22 ;  /* 0x0000761000167816 */ /* 0x000fe20000000016 */
[----:B------:R-:W-:Y:S06]  /*6ac0*/  BRA `(.L_x_621) ;  /* 0x0000000c003c7947 */ /* 0x000fec0003800000 */
.L_x_624:
        /* <DEDUP_REMOVED lines=9> */
.L_x_627:
[----:B------:R-:W2:Y:S02]  /*6b60*/  LDG.E.U16 R4, desc[UR36][R4.64] ;  /* 0x0000002404047981 */ /* 0x000ea4000c1e1500 */
[----:B--2---:R-:W-:-:S05]  /*6b70*/  HADD2.F32 R0, -RZ, R4.H0_H0 ;  /* 0x20000004ff007230 */ /* 0x004fca0000004100 */
[----:B------:R-:W-:-:S04]  /*6b80*/  F2FP.BF16.F32.PACK_AB R0, RZ, R0 ;  /* 0x00000000ff00723e */ /* 0x000fc800000010ff */
[----:B------:R-:W-:Y:S01]  /*6b90*/  PRMT R22, R0, 0x7610, R22 ;  /* 0x0000761000167816 */ /* 0x000fe20000000016 */
[----:B------:R-:W-:Y:S06]  /*6ba0*/  BRA `(.L_x_621) ;  /* 0x0000000c00047947 */ /* 0x000fec0003800000 */
.L_x_626:
        /* <DEDUP_REMOVED lines=9> */
.L_x_616:
        /* <DEDUP_REMOVED lines=14> */
.L_x_630:
        /* <DEDUP_REMOVED lines=9> */
.L_x_629:
        /* <DEDUP_REMOVED lines=28> */
.L_x_632:
        /* <DEDUP_REMOVED lines=15> */
.L_x_631:
[----:B------:R0:W5:Y:S01]  /*7060*/  LDG.E.U16 R22, desc[UR36][R4.64] ;  /* 0x0000002404167981 */ /* 0x000162000c1e1500 */
[----:B------:R-:W-:Y:S05]  /*7070*/  BRA `(.L_x_621) ;  /* 0x0000000400d07947 */ /* 0x000fea0003800000 */
.L_x_628:
        /* <DEDUP_REMOVED lines=13> */
.L_x_635:
        /* <DEDUP_REMOVED lines=21> */
.L_x_639:
[----:B------:R-:W-:Y:S05]  /*72a0*/  BSYNC B1 ;  /* 0x0000000000017941 */ /* 0x000fea0003800000 */
.L_x_638:
[----:B------:R-:W-:Y:S01]  /*72b0*/  LEA R5, R0, 0x3b800000, 0x17 ;  /* 0x3b80000000057811 */ /* 0x000fe200078eb8ff */
[----:B------:R-:W-:-:S05]  /*72c0*/  IMAD.SHL.U32 R0, R3, 0x100000, RZ ;  /* 0x0010000003007824 */ /* 0x000fca00078e00ff */
[----:B------:R-:W-:-:S07]  /*72d0*/  LOP3.LUT R0, R5, R0, R6, 0xfe, !PT ;  /* 0x0000000005007212 */ /* 0x000fce00078efe06 */
.L_x_637:
[----:B------:R-:W-:Y:S05]  /*72e0*/  BSYNC B0 ;  /* 0x0000000000007941 */ /* 0x000fea0003800000 */
.L_x_636:
[----:B------:R-:W-:-:S04]  /*72f0*/  F2FP.BF16.F32.PACK_AB R0, RZ, R0 ;  /* 0x00000000ff00723e */ /* 0x000fc800000010ff */
[----:B------:R-:W-:Y:S01]  /*7300*/  PRMT R22, R0, 0x7610, R22 ;  /* 0x0000761000167816 */ /* 0x000fe20000000016 */
[----:B------:R-:W-:Y:S06]  /*7310*/  BRA `(.L_x_621) ;  /* 0x0000000400287947 */ /* 0x000fec0003800000 */
.L_x_634:
        /* <DEDUP_REMOVED lines=21> */
.L_x_643:
[----:B------:R-:W-:Y:S05]  /*7470*/  BSYNC B1 ;  /* 0x0000000000017941 */ /* 0x000fea0003800000 */
.L_x_642:
[----:B------:R-:W-:Y:S01]  /*7480*/  LEA R5, R0, 0x37800000, 0x17 ;  /* 0x3780000000057811 */ /* 0x000fe200078eb8ff */
[----:B------:R-:W-:-:S05]  /*7490*/  IMAD.SHL.U32 R0, R3, 0x200000, RZ ;  /* 0x0020000003007824 */ /* 0x000fca00078e00ff */
[----:B------:R-:W-:-:S07]  /*74a0*/  LOP3.LUT R0, R5, R0, R6, 0xfe, !PT ;  /* 0x0000000005007212 */ /* 0x000fce00078efe06 */
.L_x_641:
[----:B------:R-:W-:Y:S05]  /*74b0*/  BSYNC B0 ;  /* 0x0000000000007941 */ /* 0x000fea0003800000 */
.L_x_640:
[----:B------:R-:W-:-:S04]  /*74c0*/  F2FP.BF16.F32.PACK_AB R0, RZ, R0 ;  /* 0x00000000ff00723e */ /* 0x000fc800000010ff */
[----:B------:R-:W-:Y:S01]  /*74d0*/  PRMT R22, R0, 0x7610, R22 ;  /* 0x0000761000167816 */ /* 0x000fe20000000016 */
[----:B------:R-:W-:Y:S06]  /*74e0*/  BRA `(.L_x_621) ;  /* 0x0000000000b47947 */ /* 0x000fec0003800000 */
.L_x_633:
        /* <DEDUP_REMOVED lines=14> */
.L_x_647:
[----:B------:R-:W-:Y:S05]  /*75d0*/  BSYNC B0 ;  /* 0x0000000000007941 */ /* 0x000fea0003800000 */
.L_x_646:
[----:B------:R-:W-:-:S04]  /*75e0*/  F2FP.BF16.F32.PACK_AB R0, RZ, R0 ;  /* 0x00000000ff00723e */ /* 0x000fc800000010ff */
[----:B------:R-:W-:Y:S01]  /*75f0*/  PRMT R22, R0, 0x7610, R22 ;  /* 0x0000761000167816 */ /* 0x000fe20000000016 */
[----:B------:R-:W-:Y:S06]  /*7600*/  BRA `(.L_x_621) ;  /* 0x00000000006c7947 */ /* 0x000fec0003800000 */
.L_x_620:
        /* <DEDUP_REMOVED lines=16> */
.L_x_648:
[----:B------:R-:W-:Y:S01]  /*7710*/  PRMT R22, RZ, 0x7610, R22 ;  /* 0x00007610ff167816 */ /* 0x000fe20000000016 */
[----:B------:R-:W-:Y:S06]  /*7720*/  BRA `(.L_x_621) ;  /* 0x0000000000247947 */ /* 0x000fec0003800000 */
.L_x_645:
[----:B------:R-:W2:Y:S02]  /*7730*/  LDG.E.64 R4, desc[UR36][R4.64] ;  /* 0x0000002404047981 */ /* 0x000ea4000c1e1b00 */
[----:B--2---:R-:W0:Y:S02]  /*7740*/  I2F.U64 R0, R4 ;  /* 0x0000000400007312 */ /* 0x004e240000301000 */
[----:B0-----:R-:W-:-:S04]  /*7750*/  F2FP.BF16.F32.PACK_AB R0, RZ, R0 ;  /* 0x00000000ff00723e */ /* 0x001fc800000010ff */
[----:B------:R-:W-:Y:S01]  /*7760*/  PRMT R22, R0, 0x7610, R22 ;  /* 0x0000761000167816 */ /* 0x000fe20000000016 */
[----:B------:R-:W-:Y:S06]  /*7770*/  BRA `(.L_x_621) ;  /* 0x0000000000107947 */ /* 0x000fec0003800000 */
.L_x_644:
[----:B------:R-:W2:Y:S02]  /*7780*/  LDG.E R4, desc[UR36][R4.64] ;  /* 0x0000002404047981 */ /* 0x000ea4000c1e1900 */
[----:B--2---:R-:W-:-:S04]  /*7790*/  I2FP.F32.U32 R0, R4 ;  /* 0x0000000400007245 */ /* 0x004fc80000201000 */
[----:B------:R-:W-:-:S04]  /*77a0*/  F2FP.BF16.F32.PACK_AB R0, RZ, R0 ;  /* 0x00000000ff00723e */ /* 0x000fc800000010ff */
[----:B------:R-:W-:-:S07]  /*77b0*/  PRMT R22, R0, 0x7610, R22 ;  /* 0x0000761000167816 */ /* 0x000fce0000000016 */
.L_x_621:
        /* <DEDUP_REMOVED lines=22> */
.L_x_652:
[----:B------:R-:W2:Y:S02]  /*7920*/  LDG.E.U8 R6, desc[UR36][R6.64] ;  /* 0x0000002406067981 */ /* 0x000ea4000c1e1100 */
[----:B--2---:R-:W-:-:S04]  /*7930*/  I2FP.F32.U32 R0, R6 ;  /* 0x0000000600007245 */ /* 0x004fc80000201000 */
[----:B------:R-:W-:-:S04]  /*7940*/  F2FP.BF16.F32.PACK_AB R0, RZ, R0 ;  /* 0x00000000ff00723e */ /* 0x000fc800000010ff */
[----:B------:R-:W-:Y:S01]  /*7950*/  PRMT R4, R0, 0x7610, R4 ;  /* 0x0000761000047816 */ /* 0x000fe20000000004 */
[----:B------:R-:W-:Y:S06]  /*7960*/  BRA `(.L_x_615) ;  /* 0x0000000c00c87947 */ /* 0x000fec0003800000 */
.L_x_651:
        /* <DEDUP_REMOVED lines=11> */
.L_x_655:
[----:B------:R-:W2:Y:S02]  /*7a20*/  LDG.E R6, desc[UR36][R6.64] ;  /* 0x0000002406067981 */ /* 0x000ea4000c1e1900 */
[----:B--2---:R-:W-:-:S04]  /*7a30*/  I2FP.F32.S32 R0, R6 ;  /* 0x0000000600007245 */ /* 0x004fc80000201400 */
[----:B------:R-:W-:-:S04]  /*7a40*/  F2FP.BF16.F32.PACK_AB R0, RZ, R0 ;  /* 0x00000000ff00723e */ /* 0x000fc800000010ff */
[----:B------:R-:W-:Y:S01]  /*7a50*/  PRMT R4, R0, 0x7610, R4 ;  /* 0x0000761000047816 */ /* 0x000fe20000000004 */
[----:B------:R-:W-:Y:S06]  /*7a60*/  BRA `(.L_x_615) ;  /* 0x0000000c00887947 */ /* 0x000fec0003800000 */
.L_x_654:
[----:B------:R-:W2:Y:S02]  /*7a70*/  LDG.E.U16 R6, desc[UR36][R6.64] ;  /* 0x0000002406067981 */ /* 0x000ea4000c1e1500 */
[----:B--2---:R-:W0:Y:S02]  /*7a80*/  I2F.S16 R0, R6 ;  /* 0x0000000600007306 */ /* 0x004e240000101400 */
[----:B0-----:R-:W-:-:S04]  /*7a90*/  F2FP.BF16.F32.PACK_AB R0, RZ, R0 ;  /* 0x00000000ff00723e */ /* 0x001fc800000010ff */
[----:B------:R-:W-:Y:S01]  /*7aa0*/  PRMT R4, R0, 0x7610, R4 ;  /* 0x0000761000047816 */ /* 0x000fe20000000004 */
[----:B------:R-:W-:Y:S06]  /*7ab0*/  BRA `(.L_x_615) ;  /* 0x0000000c00747947 */ /* 0x000fec0003800000 */
.L_x_650:
        /* <DEDUP_REMOVED lines=9> */
.L_x_657:
[----:B------:R-:W2:Y:S02]  /*7b50*/  LDG.E.U16 R0, desc[UR36][R6.64] ;  /* 0x0000002406007981 */ /* 0x000ea4000c1e1500 */
[----:B--2---:R-:W-:-:S05]  /*7b60*/  HADD2.F32 R0, -RZ, R0.H0_H0 ;  /* 0x20000000ff007230 */ /* 0x004fca0000004100 */
[----:B------:R-:W-:-:S04]  /*7b70*/  F2FP.BF16.F32.PACK_AB R0, RZ, R0 ;  /* 0x00000000ff00723e */ /* 0x000fc800000010ff */
[----:B------:R-:W-:Y:S01]  /*7b80*/  PRMT R4, R0, 0x7610, R4 ;  /* 0x0000761000047816 */ /* 0x000fe20000000004 */
[----:B------:R-:W-:Y:S06]  /*7b90*/  BRA `(.L_x_615) ;  /* 0x0000000c003c7947 */ /* 0x000fec0003800000 */
.L_x_656:
        /* <DEDUP_REMOVED lines=9> */
.L_x_659:
[----:B------:R-:W2:Y:S02]  /*7c30*/  LDG.E.U16 R6, desc[UR36][R6.64] ;  /* 0x0000002406067981 */ /* 0x000ea4000c1e1500 */
[----:B--2---:R-:W-:-:S05]  /*7c40*/  HADD2.F32 R0, -RZ, R6.H0_H0 ;  /* 0x20000006ff007230 */ /* 0x004fca0000004100 */
[----:B------:R-:W-:-:S04]  /*7c50*/  F2FP.BF16.F32.PACK_AB R0, RZ, R0 ;  /* 0x00000000ff00723e */ /* 0x000fc800000010ff */
[----:B------:R-:W-:Y:S01]  /*7c60*/  PRMT R4, R0, 0x7610, R4 ;  /* 0x0000761000047816 */ /* 0x000fe20000000004 */
[----:B------:R-:W-:Y:S06]  /*7c70*/  BRA `(.L_x_615) ;  /* 0x0000000c00047947 */ /* 0x000fec0003800000 */
.L_x_658:
        /* <DEDUP_REMOVED lines=9> */
.L_x_649:
        /* <DEDUP_REMOVED lines=14> */
.L_x_662:
        /* <DEDUP_REMOVED lines=9> */
.L_x_661:
        /* <DEDUP_REMOVED lines=11> */
[----:B------:R-:W-:-:S05]  /*7f30*/  VIADD R5, R3, 0x1000000 ;  /* 0x0100000003057836 */ /* 0x000fca0000000000 */
[----:B------:R-:W-:Y:S02]  /*7f40*/  SHF.R.S32.HI R5, RZ, 0x8, R5 ;  /* 0x00000008ff057819 */ /* 0x000fe40000011405 */
[----:B0-----:R-:W-:-:S04]  /*7f50*/  IADD3 R4, -R4, 0x1f, RZ ;  /* 0x0000001f04047810 */ /* 0x001fc80007ffe1ff */
[C---:B------:R-:W-:Y:S01]  /*7f60*/  ISETP.GT.U32.AND P0, PT, R4.reuse, 0x4, PT ;  /* 0x000000040400780c */ /* 0x040fe20003f04070 */
[----:B------:R-:W-:-:S05]  /*7f70*/  VIADD R4, R4, 0xfffffffc ;  /* 0xfffffffc04047836 */ /* 0x000fca0000000000 */
[----:B------:R-:W-:-:S04]  /*7f80*/  SEL R4, R4, RZ, P0 ;  /* 0x000000ff04047207 */ /* 0x000fc80000000000 */
[C---:B------:R-:W-:Y:S01]  /*7f90*/  SHF.L.U32 R6, R3.reuse, R4, RZ ;  /* 0x0000000403067219 */ /* 0x040fe200000006ff */
[----:B------:R-:W-:Y:S02]  /*7fa0*/  IMAD R9, R4, R9, 0x3c000000 ;  /* 0x3c00000004097424 */ /* 0x000fe400078e0209 */
[----:B------:R-:W-:-:S03]  /*7fb0*/  VIADD R4, R3, 0xffffffff ;  /* 0xffffffff03047836 */ /* 0x000fc60000000000 */
[----:B------:R-:W-:Y:S02]  /*7fc0*/  LEA.HI R6, R6, R9, RZ, 0x1c ;  /* 0x0000000906067211 */ /* 0x000fe400078fe0ff */
[----:B------:R-:W-:Y:S02]  /*7fd0*/  SHF.R.S32.HI R4, RZ, 0x1f, R4 ;  /* 0x0000001fff047819 */ /* 0x000fe40000011404 */
[----:B------:R-:W-:-:S04]  /*7fe0*/  LOP3.LUT R5, R6, 0x7f800000, R5, 0xf8, !PT ;  /* 0x7f80000006057812 */ /* 0x000fc800078ef805 */
[----:B------:R-:W-:-:S04]  /*7ff0*/  LOP3.LUT R5, R5, R4, RZ, 0x30, !PT ;  /* 0x0000000405057212 */ /* 0x000fc800078e30ff */
[----:B------:R-:W-:-:S04]  /*8000*/  LOP3.LUT R5, R5, 0x80000000, R0, 0xf8, !PT ;  /* 0x8000000005057812 */ /* 0x000fc800078ef800 */
[----:B------:R-:W-:-:S04]  /*8010*/  F2FP.BF16.F32.PACK_AB R5, RZ, R5 ;  /* 0x00000005ff05723e */ /* 0x000fc800000010ff */
[----:B------:R-:W-:Y:S01]  /*8020*/  PRMT R4, R5, 0x7610, R4 ;  /* 0x0000761005047816 */ /* 0x000fe20000000004 */
[----:B------:R-:W-:Y:S06]  /*8030*/  BRA `(.L_x_615) ;  /* 0x0000000800147947 */ /* 0x000fec0003800000 */
.L_x_664:
        /* <DEDUP_REMOVED lines=15> */
.L_x_663:
[----:B------:R0:W5:Y:S01]  /*8130*/  LDG.E.U16 R4, desc[UR36][R6.64] ;  /* 0x0000002406047981 */ /* 0x000162000c1e1500 */
[----:B------:R-:W-:Y:S05]  /*8140*/  BRA `(.L_x_615) ;  /* 0x0000000400d07947 */ /* 0x000fea0003800000 */
.L_x_660:
        /* <DEDUP_REMOVED lines=13> */
.L_x_667:
        /* <DEDUP_REMOVED lines=21> */
.L_x_671:
[----:B------:R-:W-:Y:S05]  /*8370*/  BSYNC B1 ;  /* 0x0000000000017941 */ /* 0x000fea0003800000 */
.L_x_670:
[----:B------:R-:W-:Y:S01]  /*8380*/  LEA R5, R0, 0x3b800000, 0x17 ;  /* 0x3b80000000057811 */ /* 0x000fe200078eb8ff */
[----:B------:R-:W-:-:S05]  /*8390*/  IMAD.SHL.U32 R0, R3, 0x100000, RZ ;  /* 0x0010000003007824 */ /* 0x000fca00078e00ff */
[----:B------:R-:W-:-:S07]  /*83a0*/  LOP3.LUT R0, R5, R0, R6, 0xfe, !PT ;  /* 0x0000000005007212 */ /* 0x000fce00078efe06 */
.L_x_669:
[----:B------:R-:W-:Y:S05]  /*83b0*/  BSYNC B0 ;  /* 0x0000000000007941 */ /* 0x000fea0003800000 */
.L_x_668:
[----:B------:R-:W-:-:S04]  /*83c0*/  F2FP.BF16.F32.PACK_AB R0, RZ, R0 ;  /* 0x00000000ff00723e */ /* 0x000fc800000010ff */
[----:B------:R-:W-:Y:S01]  /*83d0*/  PRMT R4, R0, 0x7610, R4 ;  /* 0x0000761000047816 */ /* 0x000fe20000000004 */
[----:B------:R-:W-:Y:S06]  /*83e0*/  BRA `(.L_x_615) ;  /* 0x0000000400287947 */ /* 0x000fec0003800000 */
.L_x_666:
        /* <DEDUP_REMOVED lines=21> */
.L_x_675:
[----:B------:R-:W-:Y:S05]  /*8540*/  BSYNC B1 ;  /* 0x0000000000017941 */ /* 0x000fea0003800000 */
.L_x_674:
[----:B------:R-:W-:Y:S01]  /*8550*/  LEA R5, R0, 0x37800000, 0x17 ;  /* 0x3780000000057811 */ /* 0x000fe200078eb8ff */
[----:B------:R-:W-:-:S05]  /*8560*/  IMAD.SHL.U32 R0, R3, 0x200000, RZ ;  /* 0x0020000003007824 */ /* 0x000fca00078e00ff */
[----:B------:R-:W-:-:S07]  /*8570*/  LOP3.LUT R0, R5, R0, R6, 0xfe, !PT ;  /* 0x0000000005007212 */ /* 0x000fce00078efe06 */
.L_x_673:
[----:B------:R-:W-:Y:S05]  /*8580*/  BSYNC B0 ;  /* 0x0000000000007941 */ /* 0x000fea0003800000 */
.L_x_672:
[----:B------:R-:W-:-:S04]  /*8590*/  F2FP.BF16.F32.PACK_AB R0, RZ, R0 ;  /* 0x00000000ff00723e */ /* 0x000fc800000010ff */
[----:B------:R-:W-:Y:S01]  /*85a0*/  PRMT R4, R0, 0x7610, R4 ;  /* 0x0000761000047816 */ /* 0x000fe20000000004 */
[----:B------:R-:W-:Y:S06]  /*85b0*/  BRA `(.L_x_615) ;  /* 0x0000000000b47947 */ /* 0x000fec0003800000 */
.L_x_665:
        /* <DEDUP_REMOVED lines=14> */
.L_x_679:
[----:B------:R-:W-:Y:S05]  /*86a0*/  BSYNC B0 ;  /* 0x0000000000007941 */ /* 0x000fea0003800000 */
.L_x_678:
[----:B------:R-:W-:-:S04]  /*86b0*/  F2FP.BF16.F32.PACK_AB R0, RZ, R0 ;  /* 0x00000000ff00723e */ /* 0x000fc800000010ff */
[----:B------:R-:W-:Y:S01]  /*86c0*/  PRMT R4, R0, 0x7610, R4 ;  /* 0x0000761000047816 */ /* 0x000fe20000000004 */
[----:B------:R-:W-:Y:S06]  /*86d0*/  BRA `(.L_x_615) ;  /* 0x00000000006c7947 */ /* 0x000fec0003800000 */
.L_x_653:
        /* <DEDUP_REMOVED lines=16> */
.L_x_680:
[----:B------:R-:W-:Y:S01]  /*87e0*/  PRMT R4, RZ, 0x7610, R4 ;  /* 0x00007610ff047816 */ /* 0x000fe20000000004 */
[----:B------:R-:W-:Y:S06]  /*87f0*/  BRA `(.L_x_615) ;  /* 0x0000000000247947 */ /* 0x000fec0003800000 */
.L_x_677:
[----:B------:R-:W2:Y:S02]  /*8800*/  LDG.E.64 R6, desc[UR36][R6.64] ;  /* 0x0000002406067981 */ /* 0x000ea4000c1e1b00 */
[----:B--2---:R-:W0:Y:S02]  /*8810*/  I2F.U64 R0, R6 ;  /* 0x0000000600007312 */ /* 0x004e240000301000 */
[----:B0-----:R-:W-:-:S04]  /*8820*/  F2FP.BF16.F32.PACK_AB R0, RZ, R0 ;  /* 0x00000000ff00723e */ /* 0x001fc800000010ff */
[----:B------:R-:W-:Y:S01]  /*8830*/  PRMT R4, R0, 0x7610, R4 ;  /* 0x0000761000047816 */ /* 0x000fe20000000004 */
[----:B------:R-:W-:Y:S06]  /*8840*/  BRA `(.L_x_615) ;  /* 0x0000000000107947 */ /* 0x000fec0003800000 */
.L_x_676:
[----:B------:R-:W2:Y:S02]  /*8850*/  LDG.E R6, desc[UR36][R6.64] ;  /* 0x0000002406067981 */ /* 0x000ea4000c1e1900 */
[----:B--2---:R-:W-:-:S04]  /*8860*/  I2FP.F32.U32 R0, R6 ;  /* 0x0000000600007245 */ /* 0x004fc80000201000 */
[----:B------:R-:W-:-:S04]  /*8870*/  F2FP.BF16.F32.PACK_AB R0, RZ, R0 ;  /* 0x00000000ff00723e */ /* 0x000fc800000010ff */
[----:B------:R-:W-:-:S07]  /*8880*/  PRMT R4, R0, 0x7610, R4 ;  /* 0x0000761000047816 */ /* 0x000fce0000000004 */
.L_x_615:
[----:B------:R-:W-:Y:S05]  /*8890*/  BSYNC B6 ;  /* 0x0000000000067941 */ /* 0x000fea0003800000 */
.L_x_614:
[----:B------:R-:W1:Y:S01]  /*88a0*/  S2R R25, SR_TID.X ;  /* 0x0000000000197919 */ /* 0x000e620000002100 */
[----:B------:R-:W2:Y:S01]  /*88b0*/  LDC R0, c[0x0][0x218] ;  /* 0x00008600ff007b82 */ /* 0x000ea20000000800 */
[----:B------:R-:W-:Y:S01]  /*88c0*/  BSSY B6, `(.L_x_681) ;  /* 0x0000137000067945 */ /* 0x000fe20003800000 */
[C---:B-1----:R-:W-:Y:S01]  /*88d0*/  ISETP.GE.AND P0, PT, R25.reuse, R16, PT ;  /* 0x000000101900720c */ /* 0x042fe20003f06270 */
[----:B------:R-:W-:-:S03]  /*88e0*/  VIADD R5, R25, 0x100 ;  /* 0x0000010019057836 */ /* 0x000fc60000000000 */
[----:B--2---:R-:W-:Y:S02]  /*88f0*/  FSETP.GEU.AND P5, PT, |R0|, 0.5, !P0 ;  /* 0x3f0000000000780b */ /* 0x004fe400047ae200 */
[----:B------:R-:W-:Y:S01]  /*8900*/  ISETP.GE.AND P1, PT, R5, R16, PT ;  /* 0x000000100500720c */ /* 0x000fe20003f26270 */
[----:B------:R-:W-:-:S03]  /*8910*/  VIADD R5, R25, 0x180 ;  /* 0x0000018019057836 */ /* 0x000fc60000000000 */
[C---:B------:R-:W-:Y:S02]  /*8920*/  FSETP.GEU.AND P3, PT, |R0|.reuse, 0.5, !P1 ;  /* 0x3f0000000000780b */ /* 0x040fe40004f6e200 */
[-C--:B------:R-:W-:Y:S01]  /*8930*/  ISETP.GE.AND P4, PT, R5, R16.reuse, PT ;  /* 0x000000100500720c */ /* 0x080fe20003f86270 */
[----:B0----5:R-:W-:Y:S02]  /*8940*/  @!P0 IMAD.U32 R7, R23, 0x10000, RZ ;  /* 0x0001000017078824 */ /* 0x021fe400078e00ff */
[----:B------:R-:W-:Y:S01]  /*8950*/  FADD.FTZ R5, -R0, 1 ;  /* 0x3f80000000057421 */ /* 0x000fe20000010100 */
[----:B------:R-:W-:Y:S02]  /*8960*/  VIADD R23, R25, 0x80 ;  /* 0x0000008019177836 */ /* 0x000fe40000000000 */
[----:B------:R-:W-:Y:S02]  /*8970*/  @!P0 IMAD.U32 R18, R18, 0x10000, RZ ;  /* 0x0001000012128824 */ /* 0x000fe400078e00ff */
[----:B------:R-:W-:Y:S01]  /*8980*/  @!P1 IMAD.U32 R11, R24, 0x10000, RZ ;  /* 0x00010000180b9824 */ /* 0x000fe200078e00ff */
[----:B------:R-:W-:Y:S01]  /*8990*/  ISETP.GE.AND P2, PT, R23, R16, PT ;  /* 0x000000101700720c */ /* 0x000fe20003f46270 */
[----:B------:R-:W-:-:S02]  /*89a0*/  @!P1 IMAD.U32 R26, R26, 0x10000, RZ ;  /* 0x000100001a1a9824 */ /* 0x000fc400078e00ff */
[----:B------:R-:W-:Y:S02]  /*89b0*/  @!P0 FADD.FTZ R6, -R7, R18 ;  /* 0x0000001207068221 */ /* 0x000fe40000010100 */
[----:B------:R-:W-:Y:S02]  /*89c0*/  @!P1 FADD.FTZ R8, -R11, R26 ;  /* 0x0000001a0b089221 */ /* 0x000fe40000010100 */
[----:B------:R-:W-:Y:S01]  /*89d0*/  @!P0 FFMA.FTZ R7, R6, R0, R7 ;  /* 0x0000000006078223 */ /* 0x000fe20000010007 */
[C---:B------:R-:W-:Y:S01]  /*89e0*/  @P5 FFMA.FTZ R7, -R5.reuse, R6, R18 ;  /* 0x0000000605075223 */ /* 0x040fe20000010112 */
[----:B------:R-:W-:Y:S01]  /*89f0*/  FSETP.GEU.AND P5, PT, |R0|, 0.5, !P2 ;  /* 0x3f0000000000780b */ /* 0x000fe200057ae200 */
[----:B------:R-:W-:Y:S01]  /*8a00*/  @!P1 FFMA.FTZ R11, R8, R0, R11 ;  /* 0x00000000080b9223 */ /* 0x000fe2000001000b */
[----:B------:R-:W-:Y:S01]  /*8a10*/  @P3 FFMA.FTZ R11, -R5, R8, R26 ;  /* 0x00000008050b3223 */ /* 0x000fe2000001011a */
[----:B------:R-:W-:Y:S01]  /*8a20*/  FSETP.GEU.AND P3, PT, |R0|, 0.5, !P4 ;  /* 0x3f0000000000780b */ /* 0x000fe2000676e200 */
[----:B------:R-:W-:Y:S01]  /*8a30*/  @!P4 IMAD.U32 R13, R22, 0x10000, RZ ;  /* 0x00010000160dc824 */ /* 0x000fe200078e00ff */
[----:B------:R-:W0:Y:S01]  /*8a40*/  LDC.U8 R18, c[0x0][0x250] ;  /* 0x00009400ff127b82 */ /* 0x000e220000000000 */
[----:B------:R-:W-:Y:S01]  /*8a50*/  @!P2 IMAD.U32 R9, R17, 0x10000, RZ ;  /* 0x000100001109a824 */ /* 0x000fe200078e00ff */
[----:B------:R1:W2:Y:S01]  /*8a60*/  @!P0 F2F.BF16.F32 R3, R7 ;  /* 0x0000000700038304 */ /* 0x0002a20000202000 */
[----:B------:R-:W-:-:S02]  /*8a70*/  @!P2 IMAD.U32 R6, R19, 0x10000, RZ ;  /* 0x000100001306a824 */ /* 0x000fc400078e00ff */
[----:B------:R-:W-:Y:S02]  /*8a80*/  @!P4 IMAD.U32 R8, R4, 0x10000, RZ ;  /* 0x000100000408c824 */ /* 0x000fe400078e00ff */
[----:B------:R-:W-:Y:S02]  /*8a90*/  @!P2 FADD.FTZ R4, -R9, R6 ;  /* 0x000000060904a221 */ /* 0x000fe40000010100 */
[----:B------:R-:W-:Y:S01]  /*8aa0*/  @!P4 FADD.FTZ R10, -R13, R8 ;  /* 0x000000080d0ac221 */ /* 0x000fe20000010100 */
[----:B------:R1:W3:Y:S01]  /*8ab0*/  @!P1 F2F.BF16.F32 R17, R11 ;  /* 0x0000000b00119304 */ /* 0x0002e20000202000 */
[----:B------:R-:W-:Y:S01]  /*8ac0*/  @!P2 FFMA.FTZ R9, R4, R0, R9 ;  /* 0x000000000409a223 */ /* 0x000fe20000010009 */
[C---:B------:R-:W-:Y:S01]  /*8ad0*/  @P5 FFMA.FTZ R9, -R5.reuse, R4, R6 ;  /* 0x0000000405095223 */ /* 0x040fe20000010106 */
[----:B------:R-:W-:Y:S01]  /*8ae0*/  @!P4 FFMA.FTZ R0, R10, R0, R13 ;  /* 0x000000000a00c223 */ /* 0x000fe2000001000d */
[----:B------:R-:W-:-:S04]  /*8af0*/  @P3 FFMA.FTZ R0, -R5, R10, R8 ;  /* 0x0000000a05003223 */ /* 0x000fc80000010108 */
[----:B------:R1:W4:Y:S08]  /*8b00*/  @!P2 F2F.BF16.F32 R22, R9 ;  /* 0x000000090016a304 */ /* 0x0003300000202000 */
[----:B------:R1:W0:Y:S01]  /*8b10*/  @!P4 F2F.BF16.F32 R19, R0 ;  /* 0x000000000013c304 */ /* 0x0002220000202000 */
[----:B--23--:R-:W-:Y:S05]  /*8b20*/  @P0 BRA `(.L_x_682) ;  /* 0x0000001000400947 */ /* 0x00cfea0003800000 */
[----:B-1----:R-:W1:Y:S01]  /*8b30*/  LDC.64 R8, c[0x0][0x228] ;  /* 0x00008a00ff087b82 */ /* 0x002e620000000a00 */
[----:B0-----:R-:W-:Y:S01]  /*8b40*/  PRMT R0, R18, 0x9910, RZ ;  /* 0x0000991012007816 */ /* 0x001fe200000000ff */
[----:B------:R-:W-:Y:S01]  /*8b50*/  IMAD R25, R2, 0x200, R25 ;  /* 0x0000020002197824 */ /* 0x000fe200078e0219 */
[----:B------:R-:W-:Y:S02]  /*8b60*/  ULDC UR4, c[0x0][0x254] ;  /* 0x0000950000047ab9 */ /* 0x000fe40000000800 */
[----:B------:R-:W-:Y:S01]  /*8b70*/  ISETP.GT.AND P0, PT, R0, 0x9, PT ;  /* 0x000000090000780c */ /* 0x000fe20003f04270 */
[----:B------:R-:W-:-:S05]  /*8b80*/  IMAD R25, R25, UR4, RZ ;  /* 0x0000000419197c24 */ /* 0x000fca000f8e02ff */
[----:B-1----:R-:W-:-:S05]  /*8b90*/  IADD3 R8, P1, R25, R8, RZ ;  /* 0x0000000819087210 */ /* 0x002fca0007f3e0ff */
        /* <DEDUP_REMOVED lines=10> */
[----:B------:R-:W-:Y:S02]  /*8c40*/  IMAD.U32 R3, R3, 0x10000, RZ ;  /* 0x0001000003037824 */ /* 0x000fe400078e00ff */
[----:B------:R-:W-:-:S04]  /*8c50*/  IMAD.MOV.U32 R25, RZ, RZ, R23 ;  /* 0x000000ffff197224 */ /* 0x000fc800078e0017 */
[----:B------:R-:W0:Y:S02]  /*8c60*/  F2I.FTZ.TRUNC.NTZ R3, R3 ;  /* 0x0000000300037305 */ /* 0x000e24000021f100 */
[----:B0-----:R0:W-:Y:S01]  /*8c70*/  STG.E.U8 desc[UR36][R8.64], R3 ;  /* 0x0000000308007986 */ /* 0x0011e2000c101124 */
[----:B------:R-:W-:Y:S05]  /*8c80*/  BRA `(.L_x_682) ;  /* 0x0000000c00e87947 */ /* 0x000fea0003800000 */
.L_x_686:
[----:B------:R-:W-:Y:S02]  /*8c90*/  IMAD.U32 R5, R3, 0x10000, RZ ;  /* 0x0001000003057824 */ /* 0x000fe400078e00ff */
[----:B------:R-:W-:-:S04]  /*8ca0*/  IMAD.MOV.U32 R25, RZ, RZ, R23 ;  /* 0x000000ffff197224 */ /* 0x000fc800078e0017 */
[----:B------:R-:W0:Y:S02]  /*8cb0*/  F2I.S64.TRUNC R4, R5 ;  /* 0x0000000500047311 */ /* 0x000e24000020d900 */
[----:B0-----:R0:W-:Y:S01]  /*8cc0*/  STG.E.U8 desc[UR36][R8.64], R4 ;  /* 0x0000000408007986 */ /* 0x0011e2000c101124 */
[----:B------:R-:W-:Y:S05]  /*8cd0*/  BRA `(.L_x_682) ;  /* 0x0000000c00d47947 */ /* 0x000fea0003800000 */
.L_x_685:
[----:B------:R-:W-:-:S13]  /*8ce0*/  ISETP.NE.AND P0, PT, R0, 0x2, PT ;  /* 0x000000020000780c */ /* 0x000fda0003f05270 */
[----:B------:R-:W-:Y:S05]  /*8cf0*/  @!P0 BRA `(.L_x_688) ;  /* 0x0000000000388947 */ /* 0x000fea0003800000 */
[----:B------:R-:W-:-:S13]  /*8d00*/  ISETP.NE.AND P0, PT, R0, 0x3, PT ;  /* 0x000000030000780c */ /* 0x000fda0003f05270 */
[----:B------:R-:W-:Y:S05]  /*8d10*/  @!P0 BRA `(.L_x_689) ;  /* 0x00000000001c8947 */ /* 0x000fea0003800000 */
[----:B------:R-:W-:-:S13]  /*8d20*/  ISETP.NE.AND P0, PT, R0, 0x4, PT ;  /* 0x000000040000780c */ /* 0x000fda0003f05270 */
[----:B------:R-:W-:Y:S05]  /*8d30*/  @P0 BRA `(.L_x_687) ;  /* 0x0000000c00500947 */ /* 0x000fea0003800000 */
[----:B------:R-:W-:Y:S02]  /*8d40*/  IMAD.U32 R4, R3, 0x10000, RZ ;  /* 0x0001000003047824 */ /* 0x000fe400078e00ff */
[----:B------:R-:W-:-:S04]  /*8d50*/  IMAD.MOV.U32 R25, RZ, RZ, R23 ;  /* 0x000000ffff197224 */ /* 0x000fc800078e0017 */
[----:B------:R-:W0:Y:S02]  /*8d60*/  F2I.S64.TRUNC R4, R4 ;  /* 0x0000000400047311 */ /* 0x000e24000020d900 */
[----:B0-----:R0:W-:Y:S01]  /*8d70*/  STG.E.64 desc[UR36][R8.64], R4 ;  /* 0x0000000408007986 */ /* 0x0011e2000c101b24 */
[----:B------:R-:W-:Y:S05]  /*8d80*/  BRA `(.L_x_682) ;  /* 0x0000000c00a87947 */ /* 0x000fea0003800000 */
.L_x_689:
[----:B------:R-:W-:Y:S02]  /*8d90*/  IMAD.U32 R3, R3, 0x10000, RZ ;  /* 0x0001000003037824 */ /* 0x000fe400078e00ff */
[----:B------:R-:W-:-:S04]  /*8da0*/  IMAD.MOV.U32 R25, RZ, RZ, R23 ;  /* 0x000000ffff197224 */ /* 0x000fc800078e0017 */
[----:B------:R-:W0:Y:S02]  /*8db0*/  F2I.FTZ.TRUNC.NTZ R3, R3 ;  /* 0x0000000300037305 */ /* 0x000e24000021f100 */
[----:B0-----:R0:W-:Y:S01]  /*8dc0*/  STG.E desc[UR36][R8.64], R3 ;  /* 0x0000000308007986 */ /* 0x0011e2000c101924 */
[----:B------:R-:W-:Y:S05]  /*8dd0*/  BRA `(.L_x_682) ;  /* 0x0000000c00947947 */ /* 0x000fea0003800000 */
.L_x_688:
[----:B------:R-:W-:Y:S02]  /*8de0*/  IMAD.U32 R3, R3, 0x10000, RZ ;  /* 0x0001000003037824 */ /* 0x000fe400078e00ff */
[----:B------:R-:W-:-:S04]  /*8df0*/  IMAD.MOV.U32 R25, RZ, RZ, R23 ;  /* 0x000000ffff197224 */ /* 0x000fc800078e0017 */
[----:B------:R-:W0:Y:S02]  /*8e00*/  F2I.FTZ.TRUNC.NTZ R3, R3 ;  /* 0x0000000300037305 */ /* 0x000e24000021f100 */
[----:B0-----:R0:W-:Y:S01]  /*8e10*/  STG.E.U16 desc[UR36][R8.64], R3 ;  /* 0x0000000308007986 */ /* 0x0011e2000c101524 */
[----:B------:R-:W-:Y:S05]  /*8e20*/  BRA `(.L_x_682) ;  /* 0x0000000c00807947 */ /* 0x000fea0003800000 */
.L_x_684:
[----:B------:R-:W-:-:S13]  /*8e30*/  ISETP.GT.AND P0, PT, R0, 0x6, PT ;  /* 0x000000060000780c */ /* 0x000fda0003f04270 */
[----:B------:R-:W-:Y:S05]  /*8e40*/  @P0 BRA `(.L_x_690) ;  /* 0x0000000000340947 */ /* 0x000fea0003800000 */
[----:B------:R-:W-:-:S13]  /*8e50*/  ISETP.NE.AND P0, PT, R0, 0x5, PT ;  /* 0x000000050000780c */ /* 0x000fda0003f05270 */
[----:B------:R-:W-:Y:S05]  /*8e60*/  @!P0 BRA `(.L_x_691) ;  /* 0x0000000000188947 */ /* 0x000fea0003800000 */
[----:B------:R-:W-:-:S13]  /*8e70*/  ISETP.NE.AND P0, PT, R0, 0x6, PT ;  /* 0x000000060000780c */ /* 0x000fda0003f05270 */
[----:B------:R-:W-:Y:S05]  /*8e80*/  @P0 BRA `(.L_x_687) ;  /* 0x0000000800fc0947 */ /* 0x000fea0003800000 */
[----:B------:R-:W-:Y:S02]  /*8e90*/  IMAD.U32 R3, R3, 0x10000, RZ ;  /* 0x0001000003037824 */ /* 0x000fe400078e00ff */
[----:B------:R-:W-:-:S03]  /*8ea0*/  IMAD.MOV.U32 R25, RZ, RZ, R23 ;  /* 0x000000ffff197224 */ /* 0x000fc600078e0017 */
[----:B------:R3:W-:Y:S01]  /*8eb0*/  STG.E desc[UR36][R8.64], R3 ;  /* 0x0000000308007986 */ /* 0x0007e2000c101924 */
[----:B------:R-:W-:Y:S05]  /*8ec0*/  BRA `(.L_x_682) ;  /* 0x0000000c00587947 */ /* 0x000fea0003800000 */
.L_x_691:
[----:B------:R-:W-:Y:S02]  /*8ed0*/  IMAD.U32 R0, R3, 0x10000, RZ ;  /* 0x0001000003007824 */ /* 0x000fe400078e00ff */
[----:B------:R-:W-:-:S03]  /*8ee0*/  IMAD.MOV.U32 R25, RZ, RZ, R23 ;  /* 0x000000ffff197224 */ /* 0x000fc600078e0017 */
[----:B------:R-:W-:-:S05]  /*8ef0*/  F2FP.F16.F32.PACK_AB R0, RZ, R0 ;  /* 0x00000000ff00723e */ /* 0x000fca00000000ff */
[----:B------:R2:W-:Y:S01]  /*8f00*/  STG.E.U16 desc[UR36][R8.64], R0 ;  /* 0x0000000008007986 */ /* 0x0005e2000c101524 */
[----:B------:R-:W-:Y:S05]  /*8f10*/  BRA `(.L_x_682) ;  /* 0x0000000c00447947 */ /* 0x000fea0003800000 */
.L_x_690:
[----:B------:R-:W-:-:S13]  /*8f20*/  ISETP.NE.AND P0, PT, R0, 0x7, PT ;  /* 0x000000070000780c */ /* 0x000fda0003f05270 */
[----:B------:R-:W-:Y:S05]  /*8f30*/  @!P0 BRA `(.L_x_692) ;  /* 0x00000000003c8947 */ /* 0x000fea0003800000 */
[----:B------:R-:W-:-:S13]  /*8f40*/  ISETP.NE.AND P0, PT, R0, 0x8, PT ;  /* 0x000000080000780c */ /* 0x000fda0003f05270 */
[----:B------:R-:W-:Y:S05]  /*8f50*/  @!P0 BRA `(.L_x_693) ;  /* 0x00000000001c8947 */ /* 0x000fea0003800000 */
[----:B------:R-:W-:-:S13]  /*8f60*/  ISETP.NE.AND P0, PT, R0, 0x9, PT ;  /* 0x000000090000780c */ /* 0x000fda0003f05270 */
[----:B------:R-:W-:Y:S05]  /*8f70*/  @P0 BRA `(.L_x_687) ;  /* 0x0000000800c00947 */ /* 0x000fea0003800000 */
[----:B------:R-:W-:Y:S02]  /*8f80*/  IMAD.U32 R4, R3, 0x10000, RZ ;  /* 0x0001000003047824 */ /* 0x000fe400078e00ff */
[----:B------:R-:W-:Y:S02]  /*8f90*/  IMAD.MOV.U32 R5, RZ, RZ, RZ ;  /* 0x000000ffff057224 */ /* 0x000fe400078e00ff */
[----:B------:R-:W-:-:S03]  /*8fa0*/  IMAD.MOV.U32 R25, RZ, RZ, R23 ;  /* 0x000000ffff197224 */ /* 0x000fc600078e0017 */
[----:B------:R0:W-:Y:S01]  /*8fb0*/  STG.E.64 desc[UR36][R8.64], R4 ;  /* 0x0000000408007986 */ /* 0x0001e2000c101b24 */
[----:B------:R-:W-:Y:S05]  /*8fc0*/  BRA `(.L_x_682) ;  /* 0x0000000c00187947 */ /* 0x000fea0003800000 */
.L_x_693:
[----:B------:R-:W-:Y:S02]  /*8fd0*/  IMAD.U32 R3, R3, 0x10000, RZ ;  /* 0x0001000003037824 */ /* 0x000fe400078e00ff */
[----:B------:R-:W-:-:S03]  /*8fe0*/  IMAD.MOV.U32 R25, RZ, RZ, R23 ;  /* 0x000000ffff197224 */ /* 0x000fc600078e0017 */
[----:B------:R-:W-:-:S04]  /*8ff0*/  F2FP.F16.F32.PACK_AB R3, RZ, R3 ;  /* 0x00000003ff03723e */ /* 0x000fc800000000ff */
[----:B------:R-:W-:-:S05]  /*9000*/  PRMT R3, R3, 0x5410, RZ ;  /* 0x0000541003037816 */ /* 0x000fca00000000ff */
[----:B------:R0:W-:Y:S01]  /*9010*/  STG.E desc[UR36][R8.64], R3 ;  /* 0x0000000308007986 */ /* 0x0001e2000c101924 */
[----:B------:R-:W-:Y:S05]  /*9020*/  BRA `(.L_x_682) ;  /* 0x0000000c00007947 */ /* 0x000fea0003800000 */
.L_x_692:
[----:B------:R-:W-:Y:S02]  /*9030*/  IMAD.U32 R4, R3, 0x10000, RZ ;  /* 0x0001000003047824 */ /* 0x000fe400078e00ff */
[----:B------:R-:W-:Y:S02]  /*9040*/  IMAD.MOV.U32 R25, RZ, RZ, R23 ;  /* 0x000000ffff197224 */ /* 0x000fe400078e0017 */
[----:B------:R-:W-:-:S06]  /*9050*/  FMUL.FTZ R4, R4, 1 ;  /* 0x3f80000004047820 */ /* 0x000fcc0000410000 */
[----:B------:R-:W0:Y:S02]  /*9060*/  F2F.F64.F32 R4, R4 ;  /* 0x0000000400047310 */ /* 0x000e240000201800 */
[----:B0-----:R0:W-:Y:S01]  /*9070*/  STG.E.64 desc[UR36][R8.64], R4 ;  /* 0x0000000408007986 */ /* 0x0011e2000c101b24 */
[----:B------:R-:W-:Y:S05]  /*9080*/  BRA `(.L_x_682) ;  /* 0x0000000800e87947 */ /* 0x000fea0003800000 */
.L_x_683:
        /* <DEDUP_REMOVED lines=10> */
[----:B------:R-:W-:-:S04]  /*9130*/  FSETP.NEU.FTZ.AND P0, PT, R3, RZ, PT ;  /* 0x000000ff0300720b */ /* 0x000fc80003f1d000 */
[----:B------:R-:W-:-:S05]  /*9140*/  SEL R3, RZ, 0x1, !P0 ;  /* 0x00000001ff037807 */ /* 0x000fca0004000000 */
[----:B------:R0:W-:Y:S01]  /*9150*/  STG.E.U8 desc[UR36][R8.64], R3 ;  /* 0x0000000308007986 */ /* 0x0001e2000c101124 */
[----:B------:R-:W-:Y:S05]  /*9160*/  BRA `(.L_x_682) ;  /* 0x0000000800b07947 */ /* 0x000fea0003800000 */
.L_x_696:
[----:B------:R-:W-:Y:S01]  /*9170*/  IMAD.U32 R3, R3, 0x10000, RZ ;  /* 0x0001000003037824 */ /* 0x000fe200078e00ff */
[----:B------:R-:W-:Y:S01]  /*9180*/  CS2R R6, SRZ ;  /* 0x0000000000067805 */ /* 0x000fe2000001ff00 */
[----:B------:R-:W-:Y:S02]  /*9190*/  IMAD.MOV.U32 R25, RZ, RZ, R23 ;  /* 0x000000ffff197224 */ /* 0x000fe400078e0017 */
[----:B------:R-:W-:-:S04]  /*91a0*/  FMUL.FTZ R3, R3, 1 ;  /* 0x3f80000003037820 */ /* 0x000fc80000410000 */
[----:B------:R-:W0:Y:S02]  /*91b0*/  F2F.F64.F32 R4, R3 ;  /* 0x0000000300047310 */ /* 0x000e240000201800 */
[----:B0-----:R0:W-:Y:S01]  /*91c0*/  STG.E.128 desc[UR36][R8.64], R4 ;  /* 0x0000000408007986 */ /* 0x0011e2000c101d24 */
[----:B------:R-:W-:Y:S05]  /*91d0*/  BRA `(.L_x_682) ;  /* 0x0000000800947947 */ /* 0x000fea0003800000 */
.L_x_695:
[----:B------:R-:W-:-:S13]  /*91e0*/  ISETP.NE.AND P0, PT, R0, 0xf, PT ;  /* 0x0000000f0000780c */ /* 0x000fda0003f05270 */
[----:B------:R-:W-:Y:S05]  /*91f0*/  @!P0 BRA `(.L_x_697) ;  /* 0x0000000000bc8947 */ /* 0x000fea0003800000 */
[----:B------:R-:W-:-:S13]  /*9200*/  ISETP.NE.AND P0, PT, R0, 0x17, PT ;  /* 0x000000170000780c */ /* 0x000fda0003f05270 */
[----:B------:R-:W-:Y:S05]  /*9210*/  @!P0 BRA `(.L_x_698) ;  /* 0x0000000000588947 */ /* 0x000fea0003800000 */
[----:B------:R-:W-:-:S13]  /*9220*/  ISETP.NE.AND P0, PT, R0, 0x18, PT ;  /* 0x000000180000780c */ /* 0x000fda0003f05270 */
[----:B------:R-:W-:Y:S05]  /*9230*/  @P0 BRA `(.L_x_687) ;  /* 0x0000000800100947 */ /* 0x000fea0003800000 */
[----:B------:R-:W-:Y:S01]  /*9240*/  IMAD.U32 R7, R3, 0x10000, RZ ;  /* 0x0001000003077824 */ /* 0x000fe200078e00ff */
        /* <DEDUP_REMOVED lines=14> */
.L_x_700:
[----:B------:R-:W-:Y:S05]  /*9330*/  BSYNC B0 ;  /* 0x0000000000007941 */ /* 0x000fea0003800000 */
.L_x_699:
[----:B------:R-:W-:Y:S01]  /*9340*/  LOP3.LUT R5, R0, R5, RZ, 0xfc, !PT ;  /* 0x0000000500057212 */ /* 0x000fe200078efcff */
[----:B------:R-:W-:-:S04]  /*9350*/  IMAD.MOV.U32 R25, RZ, RZ, R23 ;  /* 0x000000ffff197224 */ /* 0x000fc800078e0017 */
[----:B------:R0:W-:Y:S01]  /*9360*/  STG.E.U8 desc[UR36][R8.64], R5 ;  /* 0x0000000508007986 */ /* 0x0001e2000c101124 */
[----:B------:R-:W-:Y:S05]  /*9370*/  BRA `(.L_x_682) ;  /* 0x00000008002c7947 */ /* 0x000fea0003800000 */
.L_x_698:
[----:B------:R-:W-:Y:S01]  /*9380*/  IMAD.U32 R5, R3, 0x10000, RZ ;  /* 0x0001000003057824 */ /* 0x000fe200078e00ff */
        /* <DEDUP_REMOVED lines=12> */
.L_x_702:
[----:B------:R-:W-:Y:S01]  /*9450*/  IMAD.MOV.U32 R0, RZ, RZ, 0x7f ;  /* 0x0000007fff007424 */ /* 0x000fe200078e00ff */
[----:B------:R-:W-:-:S04]  /*9460*/  ISETP.GT.U32.AND P0, PT, R3, 0x7f800000, PT ;  /* 0x7f8000000300780c */ /* 0x000fc80003f04070 */
[----:B------:R-:W-:-:S09]  /*9470*/  SEL R0, R0, 0x7c, P0 ;  /* 0x0000007c00007807 */ /* 0x000fd20000000000 */
.L_x_703:
[----:B------:R-:W-:Y:S05]  /*9480*/  BSYNC B0 ;  /* 0x0000000000007941 */ /* 0x000fea0003800000 */
.L_x_701:
[----:B------:R-:W-:Y:S01]  /*9490*/  LOP3.LUT R3, R5, 0x80000000, RZ, 0xc0, !PT ;  /* 0x8000000005037812 */ /* 0x000fe200078ec0ff */
[----:B------:R-:W-:-:S03]  /*94a0*/  IMAD.MOV.U32 R25, RZ, RZ, R23 ;  /* 0x000000ffff197224 */ /* 0x000fc600078e0017 */
[----:B------:R-:W-:-:S04]  /*94b0*/  SHF.R.U32.HI R3, RZ, 0x18, R3 ;  /* 0x00000018ff037819 */ /* 0x000fc80000011603 */
[----:B------:R-:W-:-:S05]  /*94c0*/  LOP3.LUT R3, R0, R3, RZ, 0xfc, !PT ;  /* 0x0000000300037212 */ /* 0x000fca00078efcff */
[----:B------:R0:W-:Y:S01]  /*94d0*/  STG.E.U8 desc[UR36][R8.64], R3 ;  /* 0x0000000308007986 */ /* 0x0001e2000c101124 */
[----:B------:R-:W-:Y:S05]  /*94e0*/  BRA `(.L_x_682) ;  /* 0x0000000400d07947 */ /* 0x000fea0003800000 */
.L_x_697:
[----:B------:R0:W-:Y:S01]  /*94f0*/  STG.E.U16 desc[UR36][R8.64], R3 ;  /* 0x0000000308007986 */ /* 0x0001e2000c101524 */
[----:B------:R-:W-:Y:S01]  /*9500*/  IMAD.MOV.U32 R25, RZ, RZ, R23 ;  /* 0x000000ffff197224 */ /* 0x000fe200078e0017 */
[----:B------:R-:W-:Y:S06]  /*9510*/  BRA `(.L_x_682) ;  /* 0x0000000400c47947 */ /* 0x000fec0003800000 */
.L_x_694:
        /* <DEDUP_REMOVED lines=10> */
[----:B------:R-:W0:Y:S02]  /*95c0*/  F2I.FTZ.U32.TRUNC.NTZ R3, R3 ;  /* 0x0000000300037305 */ /* 0x000e24000021f000 */
[----:B0-----:R0:W-:Y:S01]  /*95d0*/  STG.E.U16 desc[UR36][R8.64], R3 ;  /* 0x0000000308007986 */ /* 0x0011e2000c101524 */
[----:B------:R-:W-:Y:S05]  /*95e0*/  BRA `(.L_x_682) ;  /* 0x0000000400907947 */ /* 0x000fea0003800000 */
.L_x_706:
[----:B------:R-:W-:Y:S01]  /*95f0*/  IMAD.U32 R5, R3, 0x10000, RZ ;  /* 0x0001000003057824 */ /* 0x000fe200078e00ff */
        /* <DEDUP_REMOVED lines=16> */
.L_x_709:
[----:B------:R-:W-:-:S04]  /*9700*/  LOP3.LUT R3, R5, 0x80000000, RZ, 0xc0, !PT ;  /* 0x8000000005037812 */ /* 0x000fc800078ec0ff */
[----:B------:R-:W-:-:S04]  /*9710*/  SHF.R.U32.HI R3, RZ, 0x18, R3 ;  /* 0x00000018ff037819 */ /* 0x000fc80000011603 */
[----:B------:R-:W-:-:S04]  /*9720*/  LOP3.LUT R0, R0, R3, RZ, 0xfc, !PT ;  /* 0x0000000300007212 */ /* 0x000fc800078efcff */
[----:B------:R-:W-:-:S07]  /*9730*/  PRMT R4, R0, 0x7610, R4 ;  /* 0x0000761000047816 */ /* 0x000fce0000000004 */
.L_x_708:
[----:B------:R-:W-:Y:S05]  /*9740*/  BSYNC B0 ;  /* 0x0000000000007941 */ /* 0x000fea0003800000 */
.L_x_707:
[----:B------:R0:W-:Y:S01]  /*9750*/  STG.E.U8 desc[UR36][R8.64], R4 ;  /* 0x0000000408007986 */ /* 0x0001e2000c101124 */
[----:B------:R-:W-:Y:S01]  /*9760*/  IMAD.MOV.U32 R25, RZ, RZ, R23 ;  /* 0x000000ffff197224 */ /* 0x000fe200078e0017 */
[----:B------:R-:W-:Y:S06]  /*9770*/  BRA `(.L_x_682) ;  /* 0x00000004002c7947 */ /* 0x000fec0003800000 */
.L_x_705:
        /* <DEDUP_REMOVED lines=17> */
.L_x_712:
[----:B------:R-:W-:-:S04]  /*9890*/  LOP3.LUT R3, R5, 0x80000000, RZ, 0xc0, !PT ;  /* 0x8000000005037812 */ /* 0x000fc800078ec0ff */
[----:B------:R-:W-:-:S04]  /*98a0*/  SHF.R.U32.HI R3, RZ, 0x18, R3 ;  /* 0x00000018ff037819 */ /* 0x000fc80000011603 */
[----:B------:R-:W-:-:S04]  /*98b0*/  LOP3.LUT R0, R0, R3, RZ, 0xfc, !PT ;  /* 0x0000000300007212 */ /* 0x000fc800078efcff */
[----:B------:R-:W-:-:S07]  /*98c0*/  PRMT R4, R0, 0x7610, R4 ;  /* 0x0000761000047816 */ /* 0x000fce0000000004 */
.L_x_711:
[----:B------:R-:W-:Y:S05]  /*98d0*/  BSYNC B0 ;  /* 0x0000000000007941 */ /* 0x000fea0003800000 */
.L_x_710:
[----:B------:R0:W-:Y:S01]  /*98e0*/  STG.E.U8 desc[UR36][R8.64], R4 ;  /* 0x0000000408007986 */ /* 0x0001e2000c101124 */
[----:B------:R-:W-:Y:S01]  /*98f0*/  IMAD.MOV.U32 R25, RZ, RZ, R23 ;  /* 0x000000ffff197224 */ /* 0x000fe200078e0017 */
[----:B------:R-:W-:Y:S06]  /*9900*/  BRA `(.L_x_682) ;  /* 0x0000000000c87947 */ /* 0x000fec0003800000 */
.L_x_704:
[----:B------:R-:W-:-:S13]  /*9910*/  ISETP.NE.AND P0, PT, R0, 0x1c, PT ;  /* 0x0000001c0000780c */ /* 0x000fda0003f05270 */
[----:B------:R-:W-:Y:S05]  /*9920*/  @!P0 BRA `(.L_x_713) ;  /* 0x0000000000b08947 */ /* 0x000fea0003800000 */
[----:B------:R-:W-:-:S13]  /*9930*/  ISETP.NE.AND P0, PT, R0, 0x1d, PT ;  /* 0x0000001d0000780c */ /* 0x000fda0003f05270 */
[----:B------:R-:W-:Y:S05]  /*9940*/  @!P0 BRA `(.L_x_714) ;  /* 0x0000000000948947 */ /* 0x000fea0003800000 */
[----:B------:R-:W-:-:S13]  /*9950*/  ISETP.NE.AND P0, PT, R0, 0x2c, PT ;  /* 0x0000002c0000780c */ /* 0x000fda0003f05270 */
[----:B------:R-:W-:Y:S05]  /*9960*/  @P0 BRA `(.L_x_687) ;  /* 0x0000000000440947 */ /* 0x000fea0003800000 */
[----:B------:R-:W-:Y:S02]  /*9970*/  IMAD.U32 R4, R3, 0x10000, RZ ;  /* 0x0001000003047824 */ /* 0x000fe400078e00ff */
[----:B------:R-:W-:-:S03]  /*9980*/  IMAD.MOV.U32 R25, RZ, RZ, R23 ;  /* 0x000000ffff197224 */ /* 0x000fc600078e0017 */
        /* <DEDUP_REMOVED lines=15> */
.L_x_687:
        /* <DEDUP_REMOVED lines=15> */
[----:B0---4-:R-:W-:Y:S05]  /*9b70*/  CALL.ABS.NOINC R14 ;  /* 0x000000000e007343 */ /* 0x011fea0003c00000 */
.L_x_715:
[----:B------:R-:W-:Y:S01]  /*9b80*/  IMAD.MOV.U32 R25, RZ, RZ, R23 ;  /* 0x000000ffff197224 */ /* 0x000fe200078e0017 */
[----:B------:R-:W-:Y:S06]  /*9b90*/  BRA `(.L_x_682) ;  /* 0x0000000000247947 */ /* 0x000fec0003800000 */
.L_x_714:
[----:B------:R-:W-:Y:S02]  /*9ba0*/  IMAD.U32 R4, R3, 0x10000, RZ ;  /* 0x0001000003047824 */ /* 0x000fe400078e00ff */
[----:B------:R-:W-:-:S04]  /*9bb0*/  IMAD.MOV.U32 R25, RZ, RZ, R23 ;  /* 0x000000ffff197224 */ /* 0x000fc800078e0017 */
[----:B------:R-:W0:Y:S02]  /*9bc0*/  F2I.U64.TRUNC R4, R4 ;  /* 0x0000000400047311 */ /* 0x000e24000020d800 */
[----:B0-----:R0:W-:Y:S01]  /*9bd0*/  STG.E.64 desc[UR36][R8.64], R4 ;  /* 0x0000000408007986 */ /* 0x0011e2000c101b24 */
[----:B------:R-:W-:Y:S05]  /*9be0*/  BRA `(.L_x_682) ;  /* 0x0000000000107947 */ /* 0x000fea0003800000 */
.L_x_713:
[----:B------:R-:W-:Y:S02]  /*9bf0*/  IMAD.U32 R3, R3, 0x10000, RZ ;  /* 0x0001000003037824 */ /* 0x000fe400078e00ff */
[----:B------:R-:W-:-:S04]  /*9c00*/  IMAD.MOV.U32 R25, RZ, RZ, R23 ;  /* 0x000000ffff197224 */ /* 0x000fc800078e0017 */
[----:B------:R-:W0:Y:S02]  /*9c10*/  F2I.FTZ.U32.TRUNC.NTZ R3, R3 ;  /* 0x0000000300037305 */ /* 0x000e24000021f000 */
[----:B0-----:R0:W-:Y:S02]  /*9c20*/  STG.E desc[UR36][R8.64], R3 ;  /* 0x0000000308007986 */ /* 0x0011e4000c101924 */
.L_x_682:
[----:B------:R-:W-:Y:S05]  /*9c30*/  BSYNC B6 ;  /* 0x0000000000067941 */ /* 0x000fea0003800000 */
.L_x_681:
[----:B------:R-:W-:Y:S01]  /*9c40*/  ISETP.GE.AND P0, PT, R25, R16, PT ;  /* 0x000000101900720c */ /* 0x000fe20003f06270 */
[----:B------:R-:W-:-:S12]  /*9c50*/  BSSY B6, `(.L_x_716) ;  /* 0x00001fc000067945 */ /* 0x000fd80003800000 */
[----:B------:R-:W-:Y:S05]  /*9c60*/  @P0 BRA `(.L_x_717) ;  /* 0x0000001c00e80947 */ /* 0x000fea0003800000 */
[----:B0123--:R-:W0:Y:S01]  /*9c70*/  LDC.64 R8, c[0x0][0x228] ;  /* 0x00008a00ff087b82 */ /* 0x00fe220000000a00 */
[----:B------:R-:W-:Y:S01]  /*9c80*/  IMAD R0, R2, 0x200, R25 ;  /* 0x0000020002007824 */ /* 0x000fe200078e0219 */
[----:B------:R-:W-:Y:S01]  /*9c90*/  PRMT R4, R18, 0x9910, RZ ;  /* 0x0000991012047816 */ /* 0x000fe200000000ff */
[----:B------:R-:W-:Y:S02]  /*9ca0*/  ULDC UR4, c[0x0][0x254] ;  /* 0x0000950000047ab9 */ /* 0x000fe40000000800 */
[----:B------:R-:W-:Y:S02]  /*9cb0*/  IMAD R3, R0, UR4, RZ ;  /* 0x0000000400037c24 */ /* 0x000fe4000f8e02ff */
[----:B------:R-:W-:-:S05]  /*9cc0*/  IMAD.MOV.U32 R0, RZ, RZ, R4 ;  /* 0x000000ffff007224 */ /* 0x000fca00078e0004 */
        /* <DEDUP_REMOVED lines=12> */
[----:B----4-:R-:W-:-:S04]  /*9d90*/  IMAD.U32 R22, R22, 0x10000, RZ ;  /* 0x0001000016167824 */ /* 0x010fc800078e00ff */
[----:B------:R-:W0:Y:S02]  /*9da0*/  F2I.FTZ.TRUNC.NTZ R3, R22 ;  /* 0x0000001600037305 */ /* 0x000e24000021f100 */
[----:B0-----:R0:W-:Y:S01]  /*9db0*/  STG.E.U8 desc[UR36][R8.64], R3 ;  /* 0x0000000308007986 */ /* 0x0011e2000c101124 */
[----:B------:R-:W-:Y:S05]  /*9dc0*/  BRA `(.L_x_723) ;  /* 0x0000000c00947947 */ /* 0x000fea0003800000 */
.L_x_721:
[----:B----4-:R-:W-:-:S06]  /*9dd0*/  IMAD.U32 R5, R22, 0x10000, RZ ;  /* 0x0001000016057824 */ /* 0x010fcc00078e00ff */
[----:B------:R-:W0:Y:S02]  /*9de0*/  F2I.S64.TRUNC R4, R5 ;  /* 0x0000000500047311 */ /* 0x000e24000020d900 */
[----:B0-----:R0:W-:Y:S01]  /*9df0*/  STG.E.U8 desc[UR36][R8.64], R4 ;  /* 0x0000000408007986 */ /* 0x0011e2000c101124 */
[----:B------:R-:W-:Y:S05]  /*9e00*/  BRA `(.L_x_723) ;  /* 0x0000000c00847947 */ /* 0x000fea0003800000 */
.L_x_720:
[----:B------:R-:W-:-:S13]  /*9e10*/  ISETP.NE.AND P0, PT, R0, 0x2, PT ;  /* 0x000000020000780c */ /* 0x000fda0003f05270 */
[----:B------:R-:W-:Y:S05]  /*9e20*/  @!P0 BRA `(.L_x_724) ;  /* 0x0000000000308947 */ /* 0x000fea0003800000 */
[----:B------:R-:W-:-:S13]  /*9e30*/  ISETP.NE.AND P0, PT, R0, 0x3, PT ;  /* 0x000000030000780c */ /* 0x000fda0003f05270 */
[----:B------:R-:W-:Y:S05]  /*9e40*/  @!P0 BRA `(.L_x_725) ;  /* 0x0000000000188947 */ /* 0x000fea0003800000 */
[----:B------:R-:W-:-:S13]  /*9e50*/  ISETP.NE.AND P0, PT, R0, 0x4, PT ;  /* 0x000000040000780c */ /* 0x000fda0003f05270 */
[----:B------:R-:W-:Y:S05]  /*9e60*/  @P0 BRA `(.L_x_722) ;  /* 0x0000000c000c0947 */ /* 0x000fea0003800000 */
[----:B----4-:R-:W-:-:S06]  /*9e70*/  IMAD.U32 R4, R22, 0x10000, RZ ;  /* 0x0001000016047824 */ /* 0x010fcc00078e00ff */
[----:B------:R-:W0:Y:S02]  /*9e80*/  F2I.S64.TRUNC R4, R4 ;  /* 0x0000000400047311 */ /* 0x000e24000020d900 */
[----:B0-----:R0:W-:Y:S01]  /*9e90*/  STG.E.64 desc[UR36][R8.64], R4 ;  /* 0x0000000408007986 */ /* 0x0011e2000c101b24 */
[----:B------:R-:W-:Y:S05]  /*9ea0*/  BRA `(.L_x_723) ;  /* 0x0000000c005c7947 */ /* 0x000fea0003800000 */
.L_x_725:
[----:B----4-:R-:W-:-:S04]  /*9eb0*/  IMAD.U32 R22, R22, 0x10000, RZ ;  /* 0x0001000016167824 */ /* 0x010fc800078e00ff */
[----:B------:R-:W0:Y:S02]  /*9ec0*/  F2I.FTZ.TRUNC.NTZ R3, R22 ;  /* 0x0000001600037305 */ /* 0x000e24000021f100 */
[----:B0-----:R0:W-:Y:S01]  /*9ed0*/  STG.E desc[UR36][R8.64], R3 ;  /* 0x0000000308007986 */ /* 0x0011e2000c101924 */
[----:B------:R-:W-:Y:S05]  /*9ee0*/  BRA `(.L_x_723) ;  /* 0x0000000c004c7947 */ /* 0x000fea0003800000 */
.L_x_724:
[----:B----4-:R-:W-:-:S04]  /*9ef0*/  IMAD.U32 R22, R22, 0x10000, RZ ;  /* 0x0001000016167824 */ /* 0x010fc800078e00ff */
[----:B------:R-:W0:Y:S02]  /*9f00*/  F2I.FTZ.TRUNC.NTZ R3, R22 ;  /* 0x0000001600037305 */ /* 0x000e24000021f100 */
[----:B0-----:R0:W-:Y:S01]  /*9f10*/  STG.E.U16 desc[UR36][R8.64], R3 ;  /* 0x0000000308007986 */ /* 0x0011e2000c101524 */
[----:B------:R-:W-:Y:S05]  /*9f20*/  BRA `(.L_x_723) ;  /* 0x0000000c003c7947 */ /* 0x000fea0003800000 */
.L_x_719:
[----:B------:R-:W-:-:S13]  /*9f30*/  ISETP.GT.AND P0, PT, R0, 0x6, PT ;  /* 0x000000060000780c */ /* 0x000fda0003f04270 */
[----:B------:R-:W-:Y:S05]  /*9f40*/  @P0 BRA `(.L_x_726) ;  /* 0x00000000002c0947 */ /* 0x000fea0003800000 */
[----:B------:R-:W-:-:S13]  /*9f50*/  ISETP.NE.AND P0, PT, R0, 0x5, PT ;  /* 0x000000050000780c */ /* 0x000fda0003f05270 */
[----:B------:R-:W-:Y:S05]  /*9f60*/  @!P0 BRA `(.L_x_727) ;  /* 0x0000000000148947 */ /* 0x000fea0003800000 */
[----:B------:R-:W-:-:S13]  /*9f70*/  ISETP.NE.AND P0, PT, R0, 0x6, PT ;  /* 0x000000060000780c */ /* 0x000fda0003f05270 */
[----:B------:R-:W-:Y:S05]  /*9f80*/  @P0 BRA `(.L_x_722) ;  /* 0x0000000800c40947 */ /* 0x000fea0003800000 */
[----:B----4-:R-:W-:-:S05]  /*9f90*/  IMAD.U32 R3, R22, 0x10000, RZ ;  /* 0x0001000016037824 */ /* 0x010fca00078e00ff */
[----:B------:R1:W-:Y:S01]  /*9fa0*/  STG.E desc[UR36][R8.64], R3 ;  /* 0x0000000308007986 */ /* 0x0003e2000c101924 */
[----:B------:R-:W-:Y:S05]  /*9fb0*/  BRA `(.L_x_723) ;  /* 0x0000000c00187947 */ /* 0x000fea0003800000 */
.L_x_727:
[----:B----4-:R-:W-:-:S05]  /*9fc0*/  IMAD.U32 R0, R22, 0x10000, RZ ;  /* 0x0001000016007824 */ /* 0x010fca00078e00ff */
[----:B------:R-:W-:-:S05]  /*9fd0*/  F2FP.F16.F32.PACK_AB R0, RZ, R0 ;  /* 0x00000000ff00723e */ /* 0x000fca00000000ff */
[----:B------:R0:W-:Y:S01]  /*9fe0*/  STG.E.U16 desc[UR36][R8.64], R0 ;  /* 0x0000000008007986 */ /* 0x0001e2000c101524 */
[----:B------:R-:W-:Y:S05]  /*9ff0*/  BRA `(.L_x_723) ;  /* 0x0000000c00087947 */ /* 0x000fea0003800000 */
.L_x_726:
[----:B------:R-:W-:-:S13]  /*a000*/  ISETP.NE.AND P0, PT, R0, 0x7, PT ;  /* 0x000000070000780c */ /* 0x000fda0003f05270 */
[----:B------:R-:W-:Y:S05]  /*a010*/  @!P0 BRA `(.L_x_728) ;  /* 0x0000000000348947 */ /* 0x000fea0003800000 */
[----:B------:R-:W-:-:S13]  /*a020*/  ISETP.NE.AND P0, PT, R0, 0x8, PT ;  /* 0x000000080000780c */ /* 0x000fda0003f05270 */
[----:B------:R-:W-:Y:S05]  /*a030*/  @!P0 BRA `(.L_x_729) ;  /* 0x0000000000188947 */ /* 0x000fea0003800000 */
[----:B------:R-:W-:-:S13]  /*a040*/  ISETP.NE.AND P0, PT, R0, 0x9, PT ;  /* 0x000000090000780c */ /* 0x000fda0003f05270 */
[----:B------:R-:W-:Y:S05]  /*a050*/  @P0 BRA `(.L_x_722) ;  /* 0x0000000800900947 */ /* 0x000fea0003800000 */
[----:B----4-:R-:W-:Y:S02]  /*a060*/  IMAD.U32 R22, R22, 0x10000, RZ ;  /* 0x0001000016167824 */ /* 0x010fe400078e00ff */
[----:B------:R-:W-:-:S05]  /*a070*/  IMAD.MOV.U32 R23, RZ, RZ, RZ ;  /* 0x000000ffff177224 */ /* 0x000fca00078e00ff */
[----:B------:R2:W-:Y:S01]  /*a080*/  STG.E.64 desc[UR36][R8.64], R22 ;  /* 0x0000001608007986 */ /* 0x0005e2000c101b24 */
[----:B------:R-:W-:Y:S05]  /*a090*/  BRA `(.L_x_723) ;  /* 0x0000000800e07947 */ /* 0x000fea0003800000 */
.L_x_729:
[----:B----4-:R-:W-:-:S05]  /*a0a0*/  IMAD.U32 R22, R22, 0x10000, RZ ;  /* 0x0001000016167824 */ /* 0x010fca00078e00ff */
[----:B------:R-:W-:-:S04]  /*a0b0*/  F2FP.F16.F32.PACK_AB R3, RZ, R22 ;  /* 0x00000016ff03723e */ /* 0x000fc800000000ff */
[----:B------:R-:W-:-:S05]  /*a0c0*/  PRMT R3, R3, 0x5410, RZ ;  /* 0x0000541003037816 */ /* 0x000fca00000000ff */
[----:B------:R3:W-:Y:S01]  /*a0d0*/  STG.E desc[UR36][R8.64], R3 ;  /* 0x0000000308007986 */ /* 0x0007e2000c101924 */
[----:B------:R-:W-:Y:S05]  /*a0e0*/  BRA `(.L_x_723) ;  /* 0x0000000800cc7947 */ /* 0x000fea0003800000 */
.L_x_728:
[----:B----4-:R-:W-:-:S04]  /*a0f0*/  IMAD.U32 R4, R22, 0x10000, RZ ;  /* 0x0001000016047824 */ /* 0x010fc800078e00ff */
[----:B------:R-:W-:-:S06]  /*a100*/  FMUL.FTZ R4, R4, 1 ;  /* 0x3f80000004047820 */ /* 0x000fcc0000410000 */
[----:B------:R-:W0:Y:S02]  /*a110*/  F2F.F64.F32 R4, R4 ;  /* 0x0000000400047310 */ /* 0x000e240000201800 */
[----:B0-----:R4:W-:Y:S01]  /*a120*/  STG.E.64 desc[UR36][R8.64], R4 ;  /* 0x0000000408007986 */ /* 0x0019e2000c101b24 */
[----:B------:R-:W-:Y:S05]  /*a130*/  BRA `(.L_x_723) ;  /* 0x0000000800b87947 */ /* 0x000fea0003800000 */
.L_x_718:
        /* <DEDUP_REMOVED lines=8> */
[----:B----4-:R-:W-:-:S05]  /*a1c0*/  IMAD.U32 R22, R22, 0x10000, RZ ;  /* 0x0001000016167824 */ /* 0x010fca00078e00ff */
[----:B------:R-:W-:-:S04]  /*a1d0*/  FSETP.NEU.FTZ.AND P0, PT, R22, RZ, PT ;  /* 0x000000ff1600720b */ /* 0x000fc80003f1d000 */
[----:B------:R-:W-:-:S05]  /*a1e0*/  SEL R3, RZ, 0x1, !P0 ;  /* 0x00000001ff037807 */ /* 0x000fca0004000000 */
[----:B------:R0:W-:Y:S01]  /*a1f0*/  STG.E.U8 desc[UR36][R8.64], R3 ;  /* 0x0000000308007986 */ /* 0x0001e2000c101124 */
[----:B------:R-:W-:Y:S05]  /*a200*/  BRA `(.L_x_723) ;  /* 0x0000000800847947 */ /* 0x000fea0003800000 */
.L_x_732:
[----:B----4-:R-:W-:Y:S01]  /*a210*/  IMAD.U32 R22, R22, 0x10000, RZ ;  /* 0x0001000016167824 */ /* 0x010fe200078e00ff */
[----:B------:R-:W-:-:S03]  /*a220*/  CS2R R6, SRZ ;  /* 0x0000000000067805 */ /* 0x000fc6000001ff00 */
[----:B------:R-:W-:-:S06]  /*a230*/  FMUL.FTZ R4, R22, 1 ;  /* 0x3f80000016047820 */ /* 0x000fcc0000410000 */
[----:B------:R-:W0:Y:S02]  /*a240*/  F2F.F64.F32 R4, R4 ;  /* 0x0000000400047310 */ /* 0x000e240000201800 */
[----:B0-----:R0:W-:Y:S01]  /*a250*/  STG.E.128 desc[UR36][R8.64], R4 ;  /* 0x0000000408007986 */ /* 0x0011e2000c101d24 */
[----:B------:R-:W-:Y:S05]  /*a260*/  BRA `(.L_x_723) ;  /* 0x00000008006c7947 */ /* 0x000fea0003800000 */
.L_x_731:
[----:B------:R-:W-:-:S13]  /*a270*/  ISETP.NE.AND P0, PT, R0, 0xf, PT ;  /* 0x0000000f0000780c */ /* 0x000fda0003f05270 */
[----:B------:R-:W-:Y:S05]  /*a280*/  @!P0 BRA `(.L_x_733) ;  /* 0x0000000000b48947 */ /* 0x000fea0003800000 */
[----:B------:R-:W-:-:S13]  /*a290*/  ISETP.NE.AND P0, PT, R0, 0x17, PT ;  /* 0x000000170000780c */ /* 0x000fda0003f05270 */
[----:B------:R-:W-:Y:S05]  /*a2a0*/  @!P0 BRA `(.L_x_734) ;  /* 0x0000000000548947 */ /* 0x000fea0003800000 */
[----:B------:R-:W-:-:S13]  /*a2b0*/  ISETP.NE.AND P0, PT, R0, 0x18, PT ;  /* 0x000000180000780c */ /* 0x000fda0003f05270 */
[----:B------:R-:W-:Y:S05]  /*a2c0*/  @P0 BRA `(.L_x_722) ;  /* 0x0000000400f40947 */ /* 0x000fea0003800000 */
[----:B----4-:R-:W-:Y:S01]  /*a2d0*/  IMAD.U32 R7, R22, 0x10000, RZ ;  /* 0x0001000016077824 */ /* 0x010fe200078e00ff */
        /* <DEDUP_REMOVED lines=14> */
.L_x_736:
[----:B------:R-:W-:Y:S05]  /*a3c0*/  BSYNC B0 ;  /* 0x0000000000007941 */ /* 0x000fea0003800000 */
.L_x_735:
[----:B------:R-:W-:-:S05]  /*a3d0*/  LOP3.LUT R5, R0, R5, RZ, 0xfc, !PT ;  /* 0x0000000500057212 */ /* 0x000fca00078efcff */
[----:B------:R0:W-:Y:S01]  /*a3e0*/  STG.E.U8 desc[UR36][R8.64], R5 ;  /* 0x0000000508007986 */ /* 0x0001e2000c101124 */
[----:B------:R-:W-:Y:S05]  /*a3f0*/  BRA `(.L_x_723) ;  /* 0x0000000800087947 */ /* 0x000fea0003800000 */
.L_x_734:
[----:B----4-:R-:W-:Y:S01]  /*a400*/  IMAD.U32 R5, R22, 0x10000, RZ ;  /* 0x0001000016057824 */ /* 0x010fe200078e00ff */
        /* <DEDUP_REMOVED lines=12> */
.L_x_738:
[----:B------:R-:W-:Y:S01]  /*a4d0*/  IMAD.MOV.U32 R0, RZ, RZ, 0x7f ;  /* 0x0000007fff007424 */ /* 0x000fe200078e00ff */
[----:B------:R-:W-:-:S04]  /*a4e0*/  ISETP.GT.U32.AND P0, PT, R3, 0x7f800000, PT ;  /* 0x7f8000000300780c */ /* 0x000fc80003f04070 */
[----:B------:R-:W-:-:S09]  /*a4f0*/  SEL R0, R0, 0x7c, P0 ;  /* 0x0000007c00007807 */ /* 0x000fd20000000000 */
.L_x_739:
[----:B------:R-:W-:Y:S05]  /*a500*/  BSYNC B0 ;  /* 0x0000000000007941 */ /* 0x000fea0003800000 */
.L_x_737:
[----:B------:R-:W-:-:S04]  /*a510*/  LOP3.LUT R3, R5, 0x80000000, RZ, 0xc0, !PT ;  /* 0x8000000005037812 */ /* 0x000fc800078ec0ff */
[----:B------:R-:W-:-:S04]  /*a520*/  SHF.R.U32.HI R3, RZ, 0x18, R3 ;  /* 0x00000018ff037819 */ /* 0x000fc80000011603 */
[----:B------:R-:W-:-:S05]  /*a530*/  LOP3.LUT R3, R0, R3, RZ, 0xfc, !PT ;  /* 0x0000000300037212 */ /* 0x000fca00078efcff */
[----:B------:R0:W-:Y:S01]  /*a540*/  STG.E.U8 desc[UR36][R8.64], R3 ;  /* 0x0000000308007986 */ /* 0x0001e2000c101124 */
[----:B------:R-:W-:Y:S05]  /*a550*/  BRA `(.L_x_723) ;  /* 0x0000000400b07947 */ /* 0x000fea0003800000 */
.L_x_733:
[----:B----4-:R0:W-:Y:S01]  /*a560*/  STG.E.U16 desc[UR36][R8.64], R22 ;  /* 0x0000001608007986 */ /* 0x0101e2000c101524 */
[----:B------:R-:W-:Y:S05]  /*a570*/  BRA `(.L_x_723) ;  /* 0x0000000400a87947 */ /* 0x000fea0003800000 */
.L_x_730:
        /* <DEDUP_REMOVED lines=8> */
[----:B----4-:R-:W-:-:S06]  /*a600*/  IMAD.U32 R3, R22, 0x10000, RZ ;  /* 0x0001000016037824 */ /* 0x010fcc00078e00ff */
[----:B------:R-:W0:Y:S02]  /*a610*/  F2I.FTZ.U32.TRUNC.NTZ R3, R3 ;  /* 0x0000000300037305 */ /* 0x000e24000021f000 */
[----:B0-----:R0:W-:Y:S01]  /*a620*/  STG.E.U16 desc[UR36][R8.64], R3 ;  /* 0x0000000308007986 */ /* 0x0011e2000c101524 */
[----:B------:R-:W-:Y:S05]  /*a630*/  BRA `(.L_x_723) ;  /* 0x0000000400787947 */ /* 0x000fea0003800000 */
.L_x_742:
[----:B----4-:R-:W-:Y:S01]  /*a640*/  IMAD.U32 R5, R22, 0x10000, RZ ;  /* 0x0001000016057824 */ /* 0x010fe200078e00ff */
        /* <DEDUP_REMOVED lines=16> */
.L_x_745:
[----:B------:R-:W-:-:S04]  /*a750*/  LOP3.LUT R3, R5, 0x80000000, RZ, 0xc0, !PT ;  /* 0x8000000005037812 */ /* 0x000fc800078ec0ff */
[----:B------:R-:W-:-:S04]  /*a760*/  SHF.R.U32.HI R3, RZ, 0x18, R3 ;  /* 0x00000018ff037819 */ /* 0x000fc80000011603 */
[----:B------:R-:W-:-:S04]  /*a770*/  LOP3.LUT R0, R0, R3, RZ, 0xfc, !PT ;  /* 0x0000000300007212 */ /* 0x000fc800078efcff */
[----:B------:R-:W-:-:S07]  /*a780*/  PRMT R4, R0, 0x7610, R4 ;  /* 0x0000761000047816 */ /* 0x000fce0000000004 */
.L_x_744:
[----:B------:R-:W-:Y:S05]  /*a790*/  BSYNC B0 ;  /* 0x0000000000007941 */ /* 0x000fea0003800000 */
.L_x_743:
[----:B------:R0:W-:Y:S01]  /*a7a0*/  STG.E.U8 desc[UR36][R8.64], R4 ;  /* 0x0000000408007986 */ /* 0x0001e2000c101124 */
[----:B------:R-:W-:Y:S05]  /*a7b0*/  BRA `(.L_x_723) ;  /* 0x0000000400187947 */ /* 0x000fea0003800000 */
.L_x_741:
        /* <DEDUP_REMOVED lines=17> */
.L_x_748:
[----:B------:R-:W-:-:S04]  /*a8d0*/  LOP3.LUT R3, R5, 0x80000000, RZ, 0xc0, !PT ;  /* 0x8000000005037812 */ /* 0x000fc800078ec0ff */
[----:B------:R-:W-:-:S04]  /*a8e0*/  SHF.R.U32.HI R3, RZ, 0x18, R3 ;  /* 0x00000018ff037819 */ /* 0x000fc80000011603 */
[----:B------:R-:W-:-:S04]  /*a8f0*/  LOP3.LUT R0, R0, R3, RZ, 0xfc, !PT ;  /* 0x0000000300007212 */ /* 0x000fc800078efcff */
[----:B------:R-:W-:-:S07]  /*a900*/  PRMT R4, R0, 0x7610, R4 ;  /* 0x0000761000047816 */ /* 0x000fce0000000004 */
.L_x_747:
[----:B------:R-:W-:Y:S05]  /*a910*/  BSYNC B0 ;  /* 0x0000000000007941 */ /* 0x000fea0003800000 */
.L_x_746:
[----:B------:R0:W-:Y:S01]  /*a920*/  STG.E.U8 desc[UR36][R8.64], R4 ;  /* 0x0000000408007986 */ /* 0x0001e2000c101124 */
[----:B------:R-:W-:Y:S05]  /*a930*/  BRA `(.L_x_723) ;  /* 0x0000000000b87947 */ /* 0x000fea0003800000 */
.L_x_740:
[----:B------:R-:W-:-:S13]  /*a940*/  ISETP.NE.AND P0, PT, R0, 0x1c, PT ;  /* 0x0000001c0000780c */ /* 0x000fda0003f05270 */
[----:B------:R-:W-:Y:S05]  /*a950*/  @!P0 BRA `(.L_x_749) ;  /* 0x0000000000a48947 */ /* 0x000fea0003800000 */
[----:B------:R-:W-:-:S13]  /*a960*/  ISETP.NE.AND P0, PT, R0, 0x1d, PT ;  /* 0x0000001d0000780c */ /* 0x000fda0003f05270 */
[----:B------:R-:W-:Y:S05]  /*a970*/  @!P0 BRA `(.L_x_750) ;  /* 0x00000000008c8947 */ /* 0x000fea0003800000 */
[----:B------:R-:W-:-:S13]  /*a980*/  ISETP.NE.AND P0, PT, R0, 0x2c, PT ;  /* 0x0000002c0000780c */ /* 0x000fda0003f05270 */
[----:B------:R-:W-:Y:S05]  /*a990*/  @P0 BRA `(.L_x_722) ;  /* 0x0000000000400947 */ /* 0x000fea0003800000 */
[----:B----4-:R-:W-:-:S05]  /*a9a0*/  IMAD.U32 R22, R22, 0x10000, RZ ;  /* 0x0001000016167824 */ /* 0x010fca00078e00ff */
        /* <DEDUP_REMOVED lines=15> */
.L_x_722:
        /* <DEDUP_REMOVED lines=16> */
.L_x_751:
[----:B------:R-:W-:Y:S05]  /*aba0*/  BRA `(.L_x_723) ;  /* 0x00000000001c7947 */ /* 0x000fea0003800000 */
.L_x_750:
[----:B----4-:R-:W-:-:S06]  /*abb0*/  IMAD.U32 R4, R22, 0x10000, RZ ;  /* 0x0001000016047824 */ /* 0x010fcc00078e00ff */
[----:B------:R-:W0:Y:S02]  /*abc0*/  F2I.U64.TRUNC R4, R4 ;  /* 0x0000000400047311 */ /* 0x000e24000020d800 */
[----:B0-----:R0:W-:Y:S01]  /*abd0*/  STG.E.64 desc[UR36][R8.64], R4 ;  /* 0x0000000408007986 */ /* 0x0011e2000c101b24 */
[----:B------:R-:W-:Y:S05]  /*abe0*/  BRA `(.L_x_723) ;  /* 0x00000000000c7947 */ /* 0x000fea0003800000 */
.L_x_749:
[----:B----4-:R-:W-:-:S04]  /*abf0*/  IMAD.U32 R22, R22, 0x10000, RZ ;  /* 0x0001000016167824 */ /* 0x010fc800078e00ff */
[----:B------:R-:W0:Y:S02]  /*ac00*/  F2I.FTZ.U32.TRUNC.NTZ R3, R22 ;  /* 0x0000001600037305 */ /* 0x000e24000021f000 */
[----:B0-----:R0:W-:Y:S02]  /*ac10*/  STG.E desc[UR36][R8.64], R3 ;  /* 0x0000000308007986 */ /* 0x0011e4000c101924 */
.L_x_723:
[----:B------:R-:W-:-:S05]  /*ac20*/  VIADD R25, R25, 0x80 ;  /* 0x0000008019197836 */ /* 0x000fca0000000000 */
[----:B------:R-:W-:-:S13]  /*ac30*/  ISETP.GE.AND P0, PT, R25, R16, PT ;  /* 0x000000101900720c */ /* 0x000fda0003f06270 */
[----:B------:R-:W-:Y:S05]  /*ac40*/  @P0 BRA `(.L_x_717) ;  /* 0x0000000c00f00947 */ /* 0x000fea0003800000 */
[----:B01234-:R-:W0:Y:S01]  /*ac50*/  LDC.64 R8, c[0x0][0x228] ;  /* 0x00008a00ff087b82 */ /* 0x01fe220000000a00 */
        /* <DEDUP_REMOVED lines=17> */
[----:B------:R-:W-:-:S06]  /*ad70*/  IMAD.U32 R17, R17, 0x10000, RZ ;  /* 0x0001000011117824 */ /* 0x000fcc00078e00ff */
[----:B------:R-:W0:Y:S02]  /*ad80*/  F2I.FTZ.TRUNC.NTZ R17, R17 ;  /* 0x0000001100117305 */ /* 0x000e24000021f100 */
[----:B0-----:R0:W-:Y:S01]  /*ad90*/  STG.E.U8 desc[UR36][R8.64], R17 ;  /* 0x0000001108007986 */ /* 0x0011e2000c101124 */
[----:B------:R-:W-:Y:S05]  /*ada0*/  BRA `(.L_x_757) ;  /* 0x0000000c00947947 */ /* 0x000fea0003800000 */
.L_x_755:
[----:B------:R-:W-:-:S06]  /*adb0*/  IMAD.U32 R5, R17, 0x10000, RZ ;  /* 0x0001000011057824 */ /* 0x000fcc00078e00ff */
[----:B------:R-:W0:Y:S02]  /*adc0*/  F2I.S64.TRUNC R4, R5 ;  /* 0x0000000500047311 */ /* 0x000e24000020d900 */
[----:B0-----:R0:W-:Y:S01]  /*add0*/  STG.E.U8 desc[UR36][R8.64], R4 ;  /* 0x0000000408007986 */ /* 0x0011e2000c101124 */
[----:B------:R-:W-:Y:S05]  /*ade0*/  BRA `(.L_x_757) ;  /* 0x0000000c00847947 */ /* 0x000fea0003800000 */
.L_x_754:
[----:B------:R-:W-:-:S13]  /*adf0*/  ISETP.NE.AND P0, PT, R0, 0x2, PT ;  /* 0x000000020000780c */ /* 0x000fda0003f05270 */
[----:B------:R-:W-:Y:S05]  /*ae00*/  @!P0 BRA `(.L_x_758) ;  /* 0x0000000000308947 */ /* 0x000fea0003800000 */
[----:B------:R-:W-:-:S13]  /*ae10*/  ISETP.NE.AND P0, PT, R0, 0x3, PT ;  /* 0x000000030000780c */ /* 0x000fda0003f05270 */
[----:B------:R-:W-:Y:S05]  /*ae20*/  @!P0 BRA `(.L_x_759) ;  /* 0x0000000000188947 */ /* 0x000fea0003800000 */
[----:B------:R-:W-:-:S13]  /*ae30*/  ISETP.NE.AND P0, PT, R0, 0x4, PT ;  /* 0x000000040000780c */ /* 0x000fda0003f05270 */
[----:B------:R-:W-:Y:S05]  /*ae40*/  @P0 BRA `(.L_x_756) ;  /* 0x0000000c000c0947 */ /* 0x000fea0003800000 */
[----:B------:R-:W-:-:S06]  /*ae50*/  IMAD.U32 R4, R17, 0x10000, RZ ;  /* 0x0001000011047824 */ /* 0x000fcc00078e00ff */
[----:B------:R-:W0:Y:S02]  /*ae60*/  F2I.S64.TRUNC R4, R4 ;  /* 0x0000000400047311 */ /* 0x000e24000020d900 */
[----:B0-----:R0:W-:Y:S01]  /*ae70*/  STG.E.64 desc[UR36][R8.64], R4 ;  /* 0x0000000408007986 */ /* 0x0011e2000c101b24 */
[----:B------:R-:W-:Y:S05]  /*ae80*/  BRA `(.L_x_757) ;  /* 0x0000000c005c7947 */ /* 0x000fea0003800000 */
.L_x_759:
[----:B------:R-:W-:-:S06]  /*ae90*/  IMAD.U32 R17, R17, 0x10000, RZ ;  /* 0x0001000011117824 */ /* 0x000fcc00078e00ff */
[----:B------:R-:W0:Y:S02]  /*aea0*/  F2I.FTZ.TRUNC.NTZ R17, R17 ;  /* 0x0000001100117305 */ /* 0x000e24000021f100 */
[----:B0-----:R0:W-:Y:S01]  /*aeb0*/  STG.E desc[UR36][R8.64], R17 ;  /* 0x0000001108007986 */ /* 0x0011e2000c101924 */
[----:B------:R-:W-:Y:S05]  /*aec0*/  BRA `(.L_x_757) ;  /* 0x0000000c004c7947 */ /* 0x000fea0003800000 */
.L_x_758:
[----:B------:R-:W-:-:S06]  /*aed0*/  IMAD.U32 R17, R17, 0x10000, RZ ;  /* 0x0001000011117824 */ /* 0x000fcc00078e00ff */
[----:B------:R-:W0:Y:S02]  /*aee0*/  F2I.FTZ.TRUNC.NTZ R17, R17 ;  /* 0x0000001100117305 */ /* 0x000e24000021f100 */
[----:B0-----:R0:W-:Y:S01]  /*aef0*/  STG.E.U16 desc[UR36][R8.64], R17 ;  /* 0x0000001108007986 */ /* 0x0011e2000c101524 */
[----:B------:R-:W-:Y:S05]  /*af00*/  BRA `(.L_x_757) ;  /* 0x0000000c003c7947 */ /* 0x000fea0003800000 */
.L_x_753:
[----:B------:R-:W-:-:S13]  /*af10*/  ISETP.GT.AND P0, PT, R0, 0x6, PT ;  /* 0x000000060000780c */ /* 0x000fda0003f04270 */
[----:B------:R-:W-:Y:S05]  /*af20*/  @P0 BRA `(.L_x_760) ;  /* 0x00000000002c0947 */ /* 0x000fea0003800000 */
[----:B------:R-:W-:-:S13]  /*af30*/  ISETP.NE.AND P0, PT, R0, 0x5, PT ;  /* 0x000000050000780c */ /* 0x000fda0003f05270 */
[----:B------:R-:W-:Y:S05]  /*af40*/  @!P0 BRA `(.L_x_761) ;  /* 0x0000000000148947 */ /* 0x000fea0003800000 */
[----:B------:R-:W-:-:S13]  /*af50*/  ISETP.NE.AND P0, PT, R0, 0x6, PT ;  /* 0x000000060000780c */ /* 0x000fda0003f05270 */
[----:B------:R-:W-:Y:S05]  /*af60*/  @P0 BRA `(.L_x_756) ;  /* 0x0000000800c40947 */ /* 0x000fea0003800000 */
[----:B------:R-:W-:-:S05]  /*af70*/  IMAD.U32 R17, R17, 0x10000, RZ ;  /* 0x0001000011117824 */ /* 0x000fca00078e00ff */
[----:B------:R3:W-:Y:S01]  /*af80*/  STG.E desc[UR36][R8.64], R17 ;  /* 0x0000001108007986 */ /* 0x0007e2000c101924 */
[----:B------:R-:W-:Y:S05]  /*af90*/  BRA `(.L_x_757) ;  /* 0x0000000c00187947 */ /* 0x000fea0003800000 */
.L_x_761:
[----:B------:R-:W-:-:S05]  /*afa0*/  IMAD.U32 R0, R17, 0x10000, RZ ;  /* 0x0001000011007824 */ /* 0x000fca00078e00ff */
[----:B------:R-:W-:-:S05]  /*afb0*/  F2FP.F16.F32.PACK_AB R0, RZ, R0 ;  /* 0x00000000ff00723e */ /* 0x000fca00000000ff */
[----:B------:R4:W-:Y:S01]  /*afc0*/  STG.E.U16 desc[UR36][R8.64], R0 ;  /* 0x0000000008007986 */ /* 0x0009e2000c101524 */
[----:B------:R-:W-:Y:S05]  /*afd0*/  BRA `(.L_x_757) ;  /* 0x0000000c00087947 */ /* 0x000fea0003800000 */
.L_x_760:
[----:B------:R-:W-:-:S13]  /*afe0*/  ISETP.NE.AND P0, PT, R0, 0x7, PT ;  /* 0x000000070000780c */ /* 0x000fda0003f05270 */
[----:B------:R-:W-:Y:S05]  /*aff0*/  @!P0 BRA `(.L_x_762) ;  /* 0x0000000000348947 */ /* 0x000fea0003800000 */
[----:B------:R-:W-:-:S13]  /*b000*/  ISETP.NE.AND P0, PT, R0, 0x8, PT ;  /* 0x000000080000780c */ /* 0x000fda0003f05270 */
[----:B------:R-:W-:Y:S05]  /*b010*/  @!P0 BRA `(.L_x_763) ;  /* 0x0000000000188947 */ /* 0x000fea0003800000 */
[----:B------:R-:W-:-:S13]  /*b020*/  ISETP.NE.AND P0, PT, R0, 0x9, PT ;  /* 0x000000090000780c */ /* 0x000fda0003f05270 */
[----:B------:R-:W-:Y:S05]  /*b030*/  @P0 BRA `(.L_x_756) ;  /* 0x0000000800900947 */ /* 0x000fea0003800000 */
[----:B------:R-:W-:Y:S02]  /*b040*/  IMAD.U32 R4, R17, 0x10000, RZ ;  /* 0x0001000011047824 */ /* 0x000fe400078e00ff */
[----:B------:R-:W-:-:S05]  /*b050*/  IMAD.MOV.U32 R5, RZ, RZ, RZ ;  /* 0x000000ffff057224 */ /* 0x000fca00078e00ff */
[----:B------:R1:W-:Y:S01]  /*b060*/  STG.E.64 desc[UR36][R8.64], R4 ;  /* 0x0000000408007986 */ /* 0x0003e2000c101b24 */
[----:B------:R-:W-:Y:S05]  /*b070*/  BRA `(.L_x_757) ;  /* 0x0000000800e07947 */ /* 0x000fea0003800000 */
.L_x_763:
[----:B------:R-:W-:-:S05]  /*b080*/  IMAD.U32 R17, R17, 0x10000, RZ ;  /* 0x0001000011117824 */ /* 0x000fca00078e00ff */
[----:B------:R-:W-:-:S04]  /*b090*/  F2FP.F16.F32.PACK_AB R3, RZ, R17 ;  /* 0x00000011ff03723e */ /* 0x000fc800000000ff */
[----:B------:R-:W-:-:S05]  /*b0a0*/  PRMT R3, R3, 0x5410, RZ ;  /* 0x0000541003037816 */ /* 0x000fca00000000ff */
[----:B------:R2:W-:Y:S01]  /*b0b0*/  STG.E desc[UR36][R8.64], R3 ;  /* 0x0000000308007986 */ /* 0x0005e2000c101924 */
[----:B------:R-:W-:Y:S05]  /*b0c0*/  BRA `(.L_x_757) ;  /* 0x0000000800cc7947 */ /* 0x000fea0003800000 */
.L_x_762:
[----:B------:R-:W-:-:S04]  /*b0d0*/  IMAD.U32 R4, R17, 0x10000, RZ ;  /* 0x0001000011047824 */ /* 0x000fc800078e00ff */
[----:B------:R-:W-:-:S06]  /*b0e0*/  FMUL.FTZ R4, R4, 1 ;  /* 0x3f80000004047820 */ /* 0x000fcc0000410000 */
[----:B------:R-:W0:Y:S02]  /*b0f0*/  F2F.F64.F32 R4, R4 ;  /* 0x0000000400047310 */ /* 0x000e240000201800 */
[----:B0-----:R0:W-:Y:S01]  /*b100*/  STG.E.64 desc[UR36][R8.64], R4 ;  /* 0x0000000408007986 */ /* 0x0011e2000c101b24 */
[----:B------:R-:W-:Y:S05]  /*b110*/  BRA `(.L_x_757) ;  /* 0x0000000800b87947 */ /* 0x000fea0003800000 */
.L_x_752:
        /* <DEDUP_REMOVED lines=8> */
[----:B------:R-:W-:-:S05]  /*b1a0*/  IMAD.U32 R17, R17, 0x10000, RZ ;  /* 0x0001000011117824 */ /* 0x000fca00078e00ff */
[----:B------:R-:W-:-:S04]  /*b1b0*/  FSETP.NEU.FTZ.AND P0, PT, R17, RZ, PT ;  /* 0x000000ff1100720b */ /* 0x000fc80003f1d000 */
[----:B------:R-:W-:-:S05]  /*b1c0*/  SEL R3, RZ, 0x1, !P0 ;  /* 0x00000001ff037807 */ /* 0x000fca0004000000 */
[----:B------:R0:W-:Y:S01]  /*b1d0*/  STG.E.U8 desc[UR36][R8.64], R3 ;  /* 0x0000000308007986 */ /* 0x0001e2000c101124 */
[----:B------:R-:W-:Y:S05]  /*b1e0*/  BRA `(.L_x_757) ;  /* 0x0000000800847947 */ /* 0x000fea0003800000 */
.L_x_766:
[----:B------:R-:W-:Y:S01]  /*b1f0*/  IMAD.U32 R17, R17, 0x10000, RZ ;  /* 0x0001000011117824 */ /* 0x000fe200078e00ff */
[----:B------:R-:W-:-:S03]  /*b200*/  CS2R R6, SRZ ;  /* 0x0000000000067805 */ /* 0x000fc6000001ff00 */
[----:B------:R-:W-:-:S06]  /*b210*/  FMUL.FTZ R4, R17, 1 ;  /* 0x3f80000011047820 */ /* 0x000fcc0000410000 */
[----:B------:R-:W0:Y:S02]  /*b220*/  F2F.F64.F32 R4, R4 ;  /* 0x0000000400047310 */ /* 0x000e240000201800 */
[----:B0-----:R0:W-:Y:S01]  /*b230*/  STG.E.128 desc[UR36][R8.64], R4 ;  /* 0x0000000408007986 */ /* 0x0011e2000c101d24 */
[----:B------:R-:W-:Y:S05]  /*b240*/  BRA `(.L_x_757) ;  /* 0x00000008006c7947 */ /* 0x000fea0003800000 */
.L_x_765:
        /* <DEDUP_REMOVED lines=21> */
.L_x_770:
[----:B------:R-:W-:Y:S05]  /*b3a0*/  BSYNC B0 ;  /* 0x0000000000007941 */ /* 0x000fea0003800000 */
.L_x_769:
[----:B------:R-:W-:-:S05]  /*b3b0*/  LOP3.LUT R5, R0, R5, RZ, 0xfc, !PT ;  /* 0x0000000500057212 */ /* 0x000fca00078efcff */
[----:B------:R0:W-:Y:S01]  /*b3c0*/  STG.E.U8 desc[UR36][R8.64], R5 ;  /* 0x0000000508007986 */ /* 0x0001e2000c101124 */
[----:B------:R-:W-:Y:S05]  /*b3d0*/  BRA `(.L_x_757) ;  /* 0x0000000800087947 */ /* 0x000fea0003800000 */
.L_x_768:
        /* <DEDUP_REMOVED lines=13> */
.L_x_772:
[----:B------:R-:W-:Y:S01]  /*b4b0*/  IMAD.MOV.U32 R0, RZ, RZ, 0x7f ;  /* 0x0000007fff007424 */ /* 0x000fe200078e00ff */
[----:B------:R-:W-:-:S04]  /*b4c0*/  ISETP.GT.U32.AND P0, PT, R3, 0x7f800000, PT ;  /* 0x7f8000000300780c */ /* 0x000fc80003f04070 */
[----:B------:R-:W-:-:S09]  /*b4d0*/  SEL R0, R0, 0x7c, P0 ;  /* 0x0000007c00007807 */ /* 0x000fd20000000000 */
.L_x_773:
[----:B------:R-:W-:Y:S05]  /*b4e0*/  BSYNC B0 ;  /* 0x0000000000007941 */ /* 0x000fea0003800000 */
.L_x_771:
[----:B------:R-:W-:-:S04]  /*b4f0*/  LOP3.LUT R3, R17, 0x80000000, RZ, 0xc0, !PT ;  /* 0x8000000011037812 */ /* 0x000fc800078ec0ff */
[----:B------:R-:W-:-:S04]  /*b500*/  SHF.R.U32.HI R3, RZ, 0x18, R3 ;  /* 0x00000018ff037819 */ /* 0x000fc80000011603 */
[----:B------:R-:W-:-:S05]  /*b510*/  LOP3.LUT R3, R0, R3, RZ, 0xfc, !PT ;  /* 0x0000000300037212 */ /* 0x000fca00078efcff */
[----:B------:R0:W-:Y:S01]  /*b520*/  STG.E.U8 desc[UR36][R8.64], R3 ;  /* 0x0000000308007986 */ /* 0x0001e2000c101124 */
[----:B------:R-:W-:Y:S05]  /*b530*/  BRA `(.L_x_757) ;  /* 0x0000000400b07947 */ /* 0x000fea0003800000 */
.L_x_767:
[----:B------:R0:W-:Y:S01]  /*b540*/  STG.E.U16 desc[UR36][R8.64], R17 ;  /* 0x0000001108007986 */ /* 0x0001e2000c101524 */
[----:B------:R-:W-:Y:S05]  /*b550*/  BRA `(.L_x_757) ;  /* 0x0000000400a87947 */ /* 0x000fea0003800000 */
.L_x_764:
        /* <DEDUP_REMOVED lines=8> */
[----:B------:R-:W-:-:S06]  /*b5e0*/  IMAD.U32 R3, R17, 0x10000, RZ ;  /* 0x0001000011037824 */ /* 0x000fcc00078e00ff */
[----:B------:R-:W0:Y:S02]  /*b5f0*/  F2I.FTZ.U32.TRUNC.NTZ R3, R3 ;  /* 0x0000000300037305 */ /* 0x000e24000021f000 */
[----:B0-----:R0:W-:Y:S01]  /*b600*/  STG.E.U16 desc[UR36][R8.64], R3 ;  /* 0x0000000308007986 */ /* 0x0011e2000c101524 */
[----:B------:R-:W-:Y:S05]  /*b610*/  BRA `(.L_x_757) ;  /* 0x0000000400787947 */ /* 0x000fea0003800000 */
.L_x_776:
        /* <DEDUP_REMOVED lines=17> */
.L_x_779:
[----:B------:R-:W-:-:S04]  /*b730*/  LOP3.LUT R3, R17, 0x80000000, RZ, 0xc0, !PT ;  /* 0x8000000011037812 */ /* 0x000fc800078ec0ff */
[----:B------:R-:W-:-:S04]  /*b740*/  SHF.R.U32.HI R3, RZ, 0x18, R3 ;  /* 0x00000018ff037819 */ /* 0x000fc80000011603 */
[----:B------:R-:W-:-:S04]  /*b750*/  LOP3.LUT R0, R0, R3, RZ, 0xfc, !PT ;  /* 0x0000000300007212 */ /* 0x000fc800078efcff */
[----:B------:R-:W-:-:S07]  /*b760*/  PRMT R4, R0, 0x7610, R4 ;  /* 0x0000761000047816 */ /* 0x000fce0000000004 */
.L_x_778:
[----:B------:R-:W-:Y:S05]  /*b770*/  BSYNC B0 ;  /* 0x0000000000007941 */ /* 0x000fea0003800000 */
.L_x_777:
[----:B------:R0:W-:Y:S01]  /*b780*/  STG.E.U8 desc[UR36][R8.64], R4 ;  /* 0x0000000408007986 */ /* 0x0001e2000c101124 */
[----:B------:R-:W-:Y:S05]  /*b790*/  BRA `(.L_x_757) ;  /* 0x0000000400187947 */ /* 0x000fea0003800000 */
.L_x_775:
        /* <DEDUP_REMOVED lines=17> */
.L_x_782:
[----:B------:R-:W-:-:S04]  /*b8b0*/  LOP3.LUT R3, R17, 0x80000000, RZ, 0xc0, !PT ;  /* 0x8000000011037812 */ /* 0x000fc800078ec0ff */
[----:B------:R-:W-:-:S04]  /*b8c0*/  SHF.R.U32.HI R3, RZ, 0x18, R3 ;  /* 0x00000018ff037819 */ /* 0x000fc80000011603 */
[----:B------:R-:W-:-:S04]  /*b8d0*/  LOP3.LUT R0, R0, R3, RZ, 0xfc, !PT ;  /* 0x0000000300007212 */ /* 0x000fc800078efcff */
[----:B------:R-:W-:-:S07]  /*b8e0*/  PRMT R4, R0, 0x7610, R4 ;  /* 0x0000761000047816 */ /* 0x000fce0000000004 */
.L_x_781:
[----:B------:R-:W-:Y:S05]  /*b8f0*/  BSYNC B0 ;  /* 0x0000000000007941 */ /* 0x000fea0003800000 */
.L_x_780:
[----:B------:R0:W-:Y:S01]  /*b900*/  STG.E.U8 desc[UR36][R8.64], R4 ;  /* 0x0000000408007986 */ /* 0x0001e2000c101124 */
[----:B------:R-:W-:Y:S05]  /*b910*/  BRA `(.L_x_757) ;  /* 0x0000000000b87947 */ /* 0x000fea0003800000 */
.L_x_774:
[----:B------:R-:W-:-:S13]  /*b920*/  ISETP.NE.AND P0, PT, R0, 0x1c, PT ;  /* 0x0000001c0000780c */ /* 0x000fda0003f05270 */
[----:B------:R-:W-:Y:S05]  /*b930*/  @!P0 BRA `(.L_x_783) ;  /* 0x0000000000a48947 */ /* 0x000fea0003800000 */
[----:B------:R-:W-:-:S13]  /*b940*/  ISETP.NE.AND P0, PT, R0, 0x1d, PT ;  /* 0x0000001d0000780c */ /* 0x000fda0003f05270 */
[----:B------:R-:W-:Y:S05]  /*b950*/  @!P0 BRA `(.L_x_784) ;  /* 0x00000000008c8947 */ /* 0x000fea0003800000 */
[----:B------:R-:W-:-:S13]  /*b960*/  ISETP.NE.AND P0, PT, R0, 0x2c, PT ;  /* 0x0000002c0000780c */ /* 0x000fda0003f05270 */
[----:B------:R-:W-:Y:S05]  /*b970*/  @P0 BRA `(.L_x_756) ;  /* 0x0000000000400947 */ /* 0x000fea0003800000 */
[----:B------:R-:W-:-:S05]  /*b980*/  IMAD.U32 R4, R17, 0x10000, RZ ;  /* 0x0001000011047824 */ /* 0x000fca00078e00ff */
        /* <DEDUP_REMOVED lines=15> */
.L_x_756:
        /* <DEDUP_REMOVED lines=16> */
.L_x_785:
[----:B------:R-:W-:Y:S05]  /*bb80*/  BRA `(.L_x_757) ;  /* 0x00000000001c7947 */ /* 0x000fea0003800000 */
.L_x_784:
[----:B------:R-:W-:-:S06]  /*bb90*/  IMAD.U32 R4, R17, 0x10000, RZ ;  /* 0x0001000011047824 */ /* 0x000fcc00078e00ff */
[----:B------:R-:W0:Y:S02]  /*bba0*/  F2I.U64.TRUNC R4, R4 ;  /* 0x0000000400047311 */ /* 0x000e24000020d800 */
[----:B0-----:R0:W-:Y:S01]  /*bbb0*/  STG.E.64 desc[UR36][R8.64], R4 ;  /* 0x0000000408007986 */ /* 0x0011e2000c101b24 */
[----:B------:R-:W-:Y:S05]  /*bbc0*/  BRA `(.L_x_757) ;  /* 0x00000000000c7947 */ /* 0x000fea0003800000 */
.L_x_783:
[----:B------:R-:W-:-:S06]  /*bbd0*/  IMAD.U32 R17, R17, 0x10000, RZ ;  /* 0x0001000011117824 */ /* 0x000fcc00078e00ff */
[----:B------:R-:W0:Y:S02]  /*bbe0*/  F2I.FTZ.U32.TRUNC.NTZ R17, R17 ;  /* 0x0000001100117305 */ /* 0x000e24000021f000 */
[----:B0-----:R0:W-:Y:S02]  /*bbf0*/  STG.E desc[UR36][R8.64], R17 ;  /* 0x0000001108007986 */ /* 0x0011e4000c101924 */
.L_x_757:
[----:B------:R-:W-:-:S07]  /*bc00*/  VIADD R25, R25, 0x80 ;  /* 0x0000008019197836 */ /* 0x000fce0000000000 */
.L_x_717:
[----:B------:R-:W-:Y:S05]  /*bc10*/  BSYNC B6 ;  /* 0x0000000000067941 */ /* 0x000fea0003800000 */
.L_x_716:
[----:B------:R-:W-:-:S13]  /*bc20*/  ISETP.GE.AND P0, PT, R25, R16, PT ;  /* 0x000000101900720c */ /* 0x000fda0003f06270 */
[----:B------:R-:W-:Y:S05]  /*bc30*/  @P0 EXIT ;  /* 0x000000000000094d */ /* 0x000fea0003800000 */
[----:B01--4-:R-:W0:Y:S01]  /*bc40*/  LDC.64 R4, c[0x0][0x228] ;  /* 0x00008a00ff047b82 */ /* 0x013e220000000a00 */
[----:B--2---:R-:W-:Y:S01]  /*bc50*/  PRMT R0, R18, 0x9910, RZ ;  /* 0x0000991012007816 */ /* 0x004fe200000000ff */
[----:B------:R-:W-:Y:S01]  /*bc60*/  IMAD R2, R2, 0x200, R25 ;  /* 0x0000020002027824 */ /* 0x000fe200078e0219 */
[----:B------:R-:W-:Y:S02]  /*bc70*/  ULDC UR4, c[0x0][0x254] ;  /* 0x0000950000047ab9 */ /* 0x000fe40000000800 */
[----:B------:R-:W-:Y:S01]  /*bc80*/  ISETP.GT.AND P1, PT, R0, 0x9, PT ;  /* 0x000000090000780c */ /* 0x000fe20003f24270 */
[----:B---3--:R-:W-:-:S05]  /*bc90*/  IMAD R3, R2, UR4, RZ ;  /* 0x0000000402037c24 */ /* 0x008fca000f8e02ff */
        /* <DEDUP_REMOVED lines=13> */
[----:B0-----:R-:W-:Y:S01]  /*bd70*/  STG.E.U8 desc[UR36][R2.64], R19 ;  /* 0x0000001302007986 */ /* 0x001fe2000c101124 */
[----:B------:R-:W-:Y:S05]  /*bd80*/  EXIT ;  /* 0x000000000000794d */ /* 0x000fea0003800000 */
.L_x_789:
[----:B------:R-:W-:-:S06]  /*bd90*/  IMAD.U32 R5, R19, 0x10000, RZ ;  /* 0x0001000013057824 */ /* 0x000fcc00078e00ff */
[----:B------:R-:W0:Y:S02]  /*bda0*/  F2I.S64.TRUNC R4, R5 ;  /* 0x0000000500047311 */ /* 0x000e24000020d900 */
[----:B0-----:R-:W-:Y:S01]  /*bdb0*/  STG.E.U8 desc[UR36][R2.64], R4 ;  /* 0x0000000402007986 */ /* 0x001fe2000c101124 */
[----:B------:R-:W-:Y:S05]  /*bdc0*/  EXIT ;  /* 0x000000000000794d */ /* 0x000fea0003800000 */
.L_x_788:
        /* <DEDUP_REMOVED lines=8> */
[----:B0-----:R-:W-:Y:S01]  /*be50*/  STG.E.64 desc[UR36][R2.64], R4 ;  /* 0x0000000402007986 */ /* 0x001fe2000c101b24 */
[----:B------:R-:W-:Y:S05]  /*be60*/  EXIT ;  /* 0x000000000000794d */ /* 0x000fea0003800000 */
.L_x_792:
[----:B------:R-:W-:-:S06]  /*be70*/  IMAD.U32 R19, R19, 0x10000, RZ ;  /* 0x0001000013137824 */ /* 0x000fcc00078e00ff */
[----:B------:R-:W0:Y:S02]  /*be80*/  F2I.FTZ.TRUNC.NTZ R19, R19 ;  /* 0x0000001300137305 */ /* 0x000e24000021f100 */
[----:B0-----:R-:W-:Y:S01]  /*be90*/  STG.E desc[UR36][R2.64], R19 ;  /* 0x0000001302007986 */ /* 0x001fe2000c101924 */
[----:B------:R-:W-:Y:S05]  /*bea0*/  EXIT ;  /* 0x000000000000794d */ /* 0x000fea0003800000 */
.L_x_791:
[----:B------:R-:W-:-:S06]  /*beb0*/  IMAD.U32 R19, R19, 0x10000, RZ ;  /* 0x0001000013137824 */ /* 0x000fcc00078e00ff */
[----:B------:R-:W0:Y:S02]  /*bec0*/  F2I.FTZ.TRUNC.NTZ R19, R19 ;  /* 0x0000001300137305 */ /* 0x000e24000021f100 */
[----:B0-----:R-:W-:Y:S01]  /*bed0*/  STG.E.U16 desc[UR36][R2.64], R19 ;  /* 0x0000001302007986 */ /* 0x001fe2000c101524 */
[----:B------:R-:W-:Y:S05]  /*bee0*/  EXIT ;  /* 0x000000000000794d */ /* 0x000fea0003800000 */
.L_x_787:
[----:B------:R-:W-:-:S13]  /*bef0*/  ISETP.GT.AND P0, PT, R0, 0x6, PT ;  /* 0x000000060000780c */ /* 0x000fda0003f04270 */
[----:B------:R-:W-:Y:S05]  /*bf00*/  @P0 BRA `(.L_x_793) ;  /* 0x00000000002c0947 */ /* 0x000fea0003800000 */
[----:B------:R-:W-:-:S13]  /*bf10*/  ISETP.NE.AND P0, PT, R0, 0x5, PT ;  /* 0x000000050000780c */ /* 0x000fda0003f05270 */
[----:B------:R-:W-:Y:S05]  /*bf20*/  @!P0 BRA `(.L_x_794) ;  /* 0x0000000000148947 */ /* 0x000fea0003800000 */
[----:B------:R-:W-:-:S13]  /*bf30*/  ISETP.NE.AND P0, PT, R0, 0x6, PT ;  /* 0x000000060000780c */ /* 0x000fda0003f05270 */
[----:B------:R-:W-:Y:S05]  /*bf40*/  @P0 BRA `(.L_x_790) ;  /* 0x0000000800c40947 */ /* 0x000fea0003800000 */
[----:B------:R-:W-:-:S05]  /*bf50*/  IMAD.U32 R19, R19, 0x10000, RZ ;  /* 0x0001000013137824 */ /* 0x000fca00078e00ff */
[----:B------:R-:W-:Y:S01]  /*bf60*/  STG.E desc[UR36][R2.64], R19 ;  /* 0x0000001302007986 */ /* 0x000fe2000c101924 */
[----:B------:R-:W-:Y:S05]  /*bf70*/  EXIT ;  /* 0x000000000000794d */ /* 0x000fea0003800000 */
.L_x_794:
[----:B------:R-:W-:-:S05]  /*bf80*/  IMAD.U32 R0, R19, 0x10000, RZ ;  /* 0x0001000013007824 */ /* 0x000fca00078e00ff */
[----:B------:R-:W-:-:S05]  /*bf90*/  F2FP.F16.F32.PACK_AB R0, RZ, R0 ;  /* 0x00000000ff00723e */ /* 0x000fca00000000ff */
[----:B------:R-:W-:Y:S01]  /*bfa0*/  STG.E.U16 desc[UR36][R2.64], R0 ;  /* 0x0000000002007986 */ /* 0x000fe2000c101524 */
[----:B------:R-:W-:Y:S05]  /*bfb0*/  EXIT ;  /* 0x000000000000794d */ /* 0x000fea0003800000 */
.L_x_793:
        /* <DEDUP_REMOVED lines=8> */
[----:B------:R-:W-:Y:S01]  /*c040*/  STG.E.64 desc[UR36][R2.64], R4 ;  /* 0x0000000402007986 */ /* 0x000fe2000c101b24 */
[----:B------:R-:W-:Y:S05]  /*c050*/  EXIT ;  /* 0x000000000000794d */ /* 0x000fea0003800000 */
.L_x_796:
[----:B------:R-:W-:-:S05]  /*c060*/  IMAD.U32 R19, R19, 0x10000, RZ ;  /* 0x0001000013137824 */ /* 0x000fca00078e00ff */
[----:B------:R-:W-:-:S04]  /*c070*/  F2FP.F16.F32.PACK_AB R5, RZ, R19 ;  /* 0x00000013ff05723e */ /* 0x000fc800000000ff */
[----:B------:R-:W-:-:S05]  /*c080*/  PRMT R5, R5, 0x5410, RZ ;  /* 0x0000541005057816 */ /* 0x000fca00000000ff */
[----:B------:R-:W-:Y:S01]  /*c090*/  STG.E desc[UR36][R2.64], R5 ;  /* 0x0000000502007986 */ /* 0x000fe2000c101924 */
[----:B------:R-:W-:Y:S05]  /*c0a0*/  EXIT ;  /* 0x000000000000794d */ /* 0x000fea0003800000 */
.L_x_795:
[----:B------:R-:W-:-:S04]  /*c0b0*/  IMAD.U32 R4, R19, 0x10000, RZ ;  /* 0x0001000013047824 */ /* 0x000fc800078e00ff */
[----:B------:R-:W-:-:S06]  /*c0c0*/  FMUL.FTZ R4, R4, 1 ;  /* 0x3f80000004047820 */ /* 0x000fcc0000410000 */
[----:B------:R-:W0:Y:S02]  /*c0d0*/  F2F.F64.F32 R4, R4 ;  /* 0x0000000400047310 */ /* 0x000e240000201800 */
[----:B0-----:R-:W-:Y:S01]  /*c0e0*/  STG.E.64 desc[UR36][R2.64], R4 ;  /* 0x0000000402007986 */ /* 0x001fe2000c101b24 */
[----:B------:R-:W-:Y:S05]  /*c0f0*/  EXIT ;  /* 0x000000000000794d */ /* 0x000fea0003800000 */
.L_x_786:
        /* <DEDUP_REMOVED lines=11> */
[----:B------:R-:W-:Y:S01]  /*c1b0*/  STG.E.U8 desc[UR36][R2.64], R5 ;  /* 0x0000000502007986 */ /* 0x000fe2000c101124 */
[----:B------:R-:W-:Y:S05]  /*c1c0*/  EXIT ;  /* 0x000000000000794d */ /* 0x000fea0003800000 */
.L_x_799:
[----:B------:R-:W-:Y:S01]  /*c1d0*/  IMAD.U32 R19, R19, 0x10000, RZ ;  /* 0x0001000013137824 */ /* 0x000fe200078e00ff */
[----:B------:R-:W-:-:S03]  /*c1e0*/  CS2R R6, SRZ ;  /* 0x0000000000067805 */ /* 0x000fc6000001ff00 */
[----:B------:R-:W-:-:S06]  /*c1f0*/  FMUL.FTZ R4, R19, 1 ;  /* 0x3f80000013047820 */ /* 0x000fcc0000410000 */
[----:B------:R-:W0:Y:S02]  /*c200*/  F2F.F64.F32 R4, R4 ;  /* 0x0000000400047310 */ /* 0x000e240000201800 */
[----:B0-----:R-:W-:Y:S01]  /*c210*/  STG.E.128 desc[UR36][R2.64], R4 ;  /* 0x0000000402007986 */ /* 0x001fe2000c101d24 */
[----:B------:R-:W-:Y:S05]  /*c220*/  EXIT ;  /* 0x000000000000794d */ /* 0x000fea0003800000 */
.L_x_798:
        /* <DEDUP_REMOVED lines=21> */
.L_x_803:
[----:B------:R-:W-:Y:S05]  /*c380*/  BSYNC B0 ;  /* 0x0000000000007941 */ /* 0x000fea0003800000 */
.L_x_802:
[----:B------:R-:W-:-:S05]  /*c390*/  LOP3.LUT R5, R0, R5, RZ, 0xfc, !PT ;  /* 0x0000000500057212 */ /* 0x000fca00078efcff */
[----:B------:R-:W-:Y:S01]  /*c3a0*/  STG.E.U8 desc[UR36][R2.64], R5 ;  /* 0x0000000502007986 */ /* 0x000fe2000c101124 */
[----:B------:R-:W-:Y:S05]  /*c3b0*/  EXIT ;  /* 0x000000000000794d */ /* 0x000fea0003800000 */
.L_x_801:
        /* <DEDUP_REMOVED lines=13> */
.L_x_805:
[----:B------:R-:W-:Y:S01]  /*c490*/  IMAD.MOV.U32 R0, RZ, RZ, 0x7f ;  /* 0x0000007fff007424 */ /* 0x000fe200078e00ff */
[----:B------:R-:W-:-:S04]  /*c4a0*/  ISETP.GT.U32.AND P0, PT, R4, 0x7f800000, PT ;  /* 0x7f8000000400780c */ /* 0x000fc80003f04070 */
[----:B------:R-:W-:-:S09]  /*c4b0*/  SEL R0, R0, 0x7c, P0 ;  /* 0x0000007c00007807 */ /* 0x000fd20000000000 */
.L_x_806:
[----:B------:R-:W-:Y:S05]  /*c4c0*/  BSYNC B0 ;  /* 0x0000000000007941 */ /* 0x000fea0003800000 */
.L_x_804:
[----:B------:R-:W-:-:S04]  /*c4d0*/  LOP3.LUT R4, R19, 0x80000000, RZ, 0xc0, !PT ;  /* 0x8000000013047812 */ /* 0x000fc800078ec0ff */
[----:B------:R-:W-:-:S04]  /*c4e0*/  SHF.R.U32.HI R5, RZ, 0x18, R4 ;  /* 0x00000018ff057819 */ /* 0x000fc80000011604 */
[----:B------:R-:W-:-:S05]  /*c4f0*/  LOP3.LUT R5, R0, R5, RZ, 0xfc, !PT ;  /* 0x0000000500057212 */ /* 0x000fca00078efcff */
[----:B------:R-:W-:Y:S01]  /*c500*/  STG.E.U8 desc[UR36][R2.64], R5 ;  /* 0x0000000502007986 */ /* 0x000fe2000c101124 */
[----:B------:R-:W-:Y:S05]  /*c510*/  EXIT ;  /* 0x000000000000794d */ /* 0x000fea0003800000 */
.L_x_800:
[----:B------:R-:W-:Y:S01]  /*c520*/  STG.E.U16 desc[UR36][R2.64], R19 ;  /* 0x0000001302007986 */ /* 0x000fe2000c101524 */
[----:B------:R-:W-:Y:S05]  /*c530*/  EXIT ;  /* 0x000000000000794d */ /* 0x000fea0003800000 */
.L_x_797:
        /* <DEDUP_REMOVED lines=10> */
[----:B0-----:R-:W-:Y:S01]  /*c5e0*/  STG.E.U16 desc[UR36][R2.64], R5 ;  /* 0x0000000502007986 */ /* 0x001fe2000c101524 */
[----:B------:R-:W-:Y:S05]  /*c5f0*/  EXIT ;  /* 0x000000000000794d */ /* 0x000fea0003800000 */
.L_x_809:
        /* <DEDUP_REMOVED lines=13> */
[----:B------:R-:W-:-:S05]  /*c6d0*/  FADD.FTZ R0, R5, 8192 ;  /* 0x4600000005007421 */ /* 0x000fca0000010000 */
[----:B------:R-:W-:Y:S02]  /*c6e0*/  LOP3.LUT P0, R4, R0, 0xff, RZ, 0xc0, !PT ;  /* 0x000000ff00047812 */ /* 0x000fe4000780c0ff */
[----:B------:R-:W-:-:S11]  /*c6f0*/  PRMT R0, RZ, 0x7610, R0 ;  /* 0x00007610ff007816 */ /* 0x000fd60000000000 */
[----:B------:R-:W-:Y:S05]  /*c700*/  @!P0 BRA `(.L_x_811) ;  /* 0x0000000000108947 */ /* 0x000fea0003800000 */
.L_x_812:
[----:B------:R-:W-:-:S04]  /*c710*/  LOP3.LUT R0, R19, 0x80000000, RZ, 0xc0, !PT ;  /* 0x8000000013007812 */ /* 0x000fc800078ec0ff */
[----:B------:R-:W-:-:S04]  /*c720*/  SHF.R.U32.HI R5, RZ, 0x18, R0 ;  /* 0x00000018ff057819 */ /* 0x000fc80000011600 */
[----:B------:R-:W-:-:S04]  /*c730*/  LOP3.LUT R4, R4, R5, RZ, 0xfc, !PT ;  /* 0x0000000504047212 */ /* 0x000fc800078efcff */
[----:B------:R-:W-:-:S07]  /*c740*/  PRMT R0, R4, 0x7610, R0 ;  /* 0x0000761004007816 */ /* 0x000fce0000000000 */
.L_x_811:
[----:B------:R-:W-:Y:S05]  /*c750*/  BSYNC B0 ;  /* 0x0000000000007941 */ /* 0x000fea0003800000 */
.L_x_810:
[----:B------:R-:W-:Y:S01]  /*c760*/  STG.E.U8 desc[UR36][R2.64], R0 ;  /* 0x0000000002007986 */ /* 0x000fe2000c101124 */
[----:B------:R-:W-:Y:S05]  /*c770*/  EXIT ;  /* 0x000000000000794d */ /* 0x000fea0003800000 */
.L_x_808:
        /* <DEDUP_REMOVED lines=17> */
.L_x_815:
[----:B------:R-:W-:-:S04]  /*c890*/  LOP3.LUT R0, R19, 0x80000000, RZ, 0xc0, !PT ;  /* 0x8000000013007812 */ /* 0x000fc800078ec0ff */
[----:B------:R-:W-:-:S04]  /*c8a0*/  SHF.R.U32.HI R5, RZ, 0x18, R0 ;  /* 0x00000018ff057819 */ /* 0x000fc80000011600 */
[----:B------:R-:W-:-:S04]  /*c8b0*/  LOP3.LUT R4, R4, R5, RZ, 0xfc, !PT ;  /* 0x0000000504047212 */ /* 0x000fc800078efcff */
[----:B------:R-:W-:-:S07]  /*c8c0*/  PRMT R0, R4, 0x7610, R0 ;  /* 0x0000761004007816 */ /* 0x000fce0000000000 */
.L_x_814:
[----:B------:R-:W-:Y:S05]  /*c8d0*/  BSYNC B0 ;  /* 0x0000000000007941 */ /* 0x000fea0003800000 */
.L_x_813:
[----:B------:R-:W-:Y:S01]  /*c8e0*/  STG.E.U8 desc[UR36][R2.64], R0 ;  /* 0x0000000002007986 */ /* 0x000fe2000c101124 */
[----:B------:R-:W-:Y:S05]  /*c8f0*/  EXIT ;  /* 0x000000000000794d */ /* 0x000fea0003800000 */
.L_x_807:
[----:B------:R-:W-:-:S13]  /*c900*/  ISETP.NE.AND P0, PT, R0, 0x1c, PT ;  /* 0x0000001c0000780c */ /* 0x000fda0003f05270 */
[----:B------:R-:W-:Y:S05]  /*c910*/  @!P0 BRA `(.L_x_816) ;  /* 0x0000000000a48947 */ /* 0x000fea0003800000 */
[----:B------:R-:W-:-:S13]  /*c920*/  ISETP.NE.AND P0, PT, R0, 0x1d, PT ;  /* 0x0000001d0000780c */ /* 0x000fda0003f05270 */
[----:B------:R-:W-:Y:S05]  /*c930*/  @!P0 BRA `(.L_x_817) ;  /* 0x00000000008c8947 */ /* 0x000fea0003800000 */
[----:B------:R-:W-:-:S13]  /*c940*/  ISETP.NE.AND P0, PT, R0, 0x2c, PT ;  /* 0x0000002c0000780c */ /* 0x000fda0003f05270 */
[----:B------:R-:W-:Y:S05]  /*c950*/  @P0 BRA `(.L_x_790) ;  /* 0x0000000000400947 */ /* 0x000fea0003800000 */
[----:B------:R-:W-:Y:S02]  /*c960*/  IMAD.U32 R19, R19, 0x10000, RZ ;  /* 0x0001000013137824 */ /* 0x000fe400078e00ff */
        /* <DEDUP_REMOVED lines=15> */
.L_x_790:
[----:B------:R-:W-:Y:S01]  /*ca60*/  MOV R0, 0x0 ;  /* 0x0000000000007802 */ /* 0x000fe20000000f00 */
[----:B------:R-:W-:Y:S01]  /*ca70*/  ULDC.64 UR4, c[0x4][0x128] ;  /* 0x01004a0000047ab9 */ /* 0x000fe20000000a00 */
[----:B------:R-:W-:Y:S01]  /*ca80*/  ULDC.64 UR6, c[0x4][0x40] ;  /* 0x0100100000067ab9 */ /* 0x000fe20000000a00 */
[----:B------:R-:W-:Y:S01]  /*ca90*/  IMAD.U32 R4, RZ, RZ, UR4 ;  /* 0x00000004ff047e24 */ /* 0x000fe2000f8e00ff */
[----:B------:R0:W1:Y:S01]  /*caa0*/  LDC.64 R2, c[0x4][R0] ;  /* 0x0100000000027b82 */ /* 0x0000620000000a00 */
        /* <DEDUP_REMOVED lines=11> */
.L_x_818:
[----:B------:R-:W-:Y:S05]  /*cb60*/  EXIT ;  /* 0x000000000000794d */ /* 0x000fea0003800000 */
.L_x_817:
[----:B------:R-:W-:-:S06]  /*cb70*/  IMAD.U32 R4, R19, 0x10000, RZ ;  /* 0x0001000013047824 */ /* 0x000fcc00078e00ff */
[----:B------:R-:W0:Y:S02]  /*cb80*/  F2I.U64.TRUNC R4, R4 ;  /* 0x0000000400047311 */ /* 0x000e24000020d800 */
[----:B0-----:R-:W-:Y:S01]  /*cb90*/  STG.E.64 desc[UR36][R2.64], R4 ;  /* 0x0000000402007986 */ /* 0x001fe2000c101b24 */
[----:B------:R-:W-:Y:S05]  /*cba0*/  EXIT ;  /* 0x000000000000794d */ /* 0x000fea0003800000 */
.L_x_816:
[----:B------:R-:W-:-:S06]  /*cbb0*/  IMAD.U32 R19, R19, 0x10000, RZ ;  /* 0x0001000013137824 */ /* 0x000fcc00078e00ff */
[----:B------:R-:W0:Y:S02]  /*cbc0*/  F2I.FTZ.U32.TRUNC.NTZ R19, R19 ;  /* 0x0000001300137305 */ /* 0x000e24000021f000 */
[----:B0-----:R-:W-:Y:S01]  /*cbd0*/  STG.E desc[UR36][R2.64], R19 ;  /* 0x0000001302007986 */ /* 0x001fe2000c101924 */
[----:B------:R-:W-:Y:S05]  /*cbe0*/  EXIT ;  /* 0x000000000000794d */ /* 0x000fea0003800000 */
.L_x_819:
        /* <DEDUP_REMOVED lines=9> */
.L_x_7963:


//--------------------- .text._ZN2at6native18elementwise_kernelILi128ELi4EZNS0_22gpu_kernel_impl_nocastIZZZNS0_44_GLOBAL__N__40a83637_7_Lerp_cu_7dd49032_312918lerp_scalar_kernelERNS_18TensorIteratorBaseERKN3c106ScalarEENKUlvE0_clEvENKUlvE2_clEvEUlNS6_8BFloat16ESC_E_EEvS5_RKT_EUliE_EEviT1_ --------------------------
	.section	.text._ZN2at6native18elementwise_kernelILi128ELi4EZNS0_22gpu_kernel_impl_nocastIZZZNS0_44_GLOBAL__N__40a83637_7_Lerp_cu_7dd49032_312918lerp_scalar_kernelERNS_18TensorIteratorBaseERKN3c106ScalarEENKUlvE0_clEvENKUlvE2_clEvEUlNS6_8BFloat16ESC_E_EEvS5_RKT_EUliE_EEviT1_,"ax",@progbits
	.align	128
        .global         _ZN2at6native18elementwise_kernelILi128ELi4EZNS0_22gpu_kernel_impl_nocastIZZZNS0_44_GLOBAL__N__40a83637_7_Lerp_cu_7dd49032_312918lerp_scalar_kernelERNS_18TensorIteratorBaseERKN3c106ScalarEENKUlvE0_clEvENKUlvE2_clEvEUlNS6_8BFloat16ESC_E_EEvS5_RKT_EUliE_EEviT1_
        .type           _ZN2at6native18elementwise_kernelILi128ELi4EZNS0_22gpu_kernel_impl_nocastIZZZNS0_44_GLOBAL__N__40a83637_7_Lerp_cu_7dd49032_312918lerp_scalar_kernelERNS_18TensorIteratorBaseERKN3c106ScalarEENKUlvE0_clEvENKUlvE2_clEvEUlNS6_8BFloat16ESC_E_EEvS5_RKT_EUliE_EEviT1_,@function
        .size           _ZN2at6native18elementwise_kernelILi128ELi4EZNS0_22gpu_kernel_impl_nocastIZZZNS0_44_GLOBAL__N__40a83637_7_Lerp_cu_7dd49032_312918lerp_scalar_kernelERNS_18TensorIteratorBaseERKN3c106ScalarEENKUlvE0_clEvENKUlvE2_clEvEUlNS6_8BFloat16ESC_E_EEvS5_RKT_EUliE_EEviT1_,(.L_x_7964 - _ZN2at6native18elementwise_kernelILi128ELi4EZNS0_22gpu_kernel_impl_nocastIZZZNS0_44_GLOBAL__N__40a83637_7_Lerp_cu_7dd49032_312918lerp_scalar_kernelERNS_18TensorIteratorBaseERKN3c106ScalarEENKUlvE0_clEvENKUlvE2_clEvEUlNS6_8BFloat16ESC_E_EEvS5_RKT_EUliE_EEviT1_)
        .other          _ZN2at6native18elementwise_kernelILi128ELi4EZNS0_22gpu_kernel_impl_nocastIZZZNS0_44_GLOBAL__N__40a83637_7_Lerp_cu_7dd49032_312918lerp_scalar_kernelERNS_18TensorIteratorBaseERKN3c106ScalarEENKUlvE0_clEvENKUlvE2_clEvEUlNS6_8BFloat16ESC_E_EEvS5_RKT_EUliE_EEviT1_,@"STO_CUDA_ENTRY STV_DEFAULT"
_ZN2at6native18elementwise_kernelILi128ELi4EZNS0_22gpu_kernel_impl_nocastIZZZNS0_44_GLOBAL__N__40a83637_7_Lerp_cu_7dd49032_312918lerp_scalar_kernelERNS_18TensorIteratorBaseERKN3c106ScalarEENKUlvE0_clEvENKUlvE2_clEvEUlNS6_8BFloat16ESC_E_EEvS5_RKT_EUliE_EEviT1_:
.text._ZN2at6native18elementwise_kernelILi128ELi4EZNS0_22gpu_kernel_impl_nocastIZZZNS0_44_GLOBAL__N__40a83637_7_Lerp_cu_7dd49032_312918lerp_scalar_kernelERNS_18TensorIteratorBaseERKN3c106ScalarEENKUlvE0_clEvENKUlvE2_clEvEUlNS6_8BFloat16ESC_E_EEvS5_RKT_EUliE_EEviT1_:
[----:B------:R-:W-:Y:S01]  /*0000*/  LDC R1, c[0x0][0x28] ;  /* 0x00000a00ff017b82 */ /* 0x000fe20000000800 */
[----:B------:R-:W0:Y:S01]  /*0010*/  S2R R3, SR_CTAID.X ;  /* 0x0000000000037919 */ /* 0x000e220000002500 */
[----:B------:R-:W-:Y:S01]  /*0020*/  ULDC UR6, c[0x0][0x210] ;  /* 0x0000840000067ab9 */ /* 0x000fe20000000800 */
[----:B------:R-:W-:Y:S01]  /*0030*/  ULDC.64 UR4, c[0x0][0x208] ;  /* 0x0000820000047ab9 */ /* 0x000fe20000000a00 */
[----:B------:R-:W-:Y:S01]  /*0040*/  BSSY B0, `(.L_x_820) ;  /* 0x000017d000007945 */ /* 0x000fe20003800000 */
[----:B------:R-:W0:Y:S02]  /*0050*/  S2R R0, SR_TID.X ;  /* 0x0000000000007919 */ /* 0x000e240000002100 */
[----:B0-----:R-:W-:-:S04]  /*0060*/  LEA R3, R3, R0, 0x9 ;  /* 0x0000000003037211 */ /* 0x001fc800078e48ff */
[----:B------:R-:W-:-:S13]  /*0070*/  ISETP.GE.AND P0, PT, R3, UR6, PT ;  /* 0x0000000603007c0c */ /* 0x000fda000bf06270 */
[----:B------:R-:W-:Y:S05]  /*0080*/  @P0 BRA `(.L_x_821) ;  /* 0x0000001400e00947 */ /* 0x000fea0003800000 */
[----:B------:R-:W0:Y:S01]  /*0090*/  LDC R10, c[0x0][0x218] ;  /* 0x00008600ff0a7b82 */ /* 0x000e220000000800 */
[----:B------:R-:W-:Y:S01]  /*00a0*/  HFMA2.MMA R0, -RZ, RZ, 0, 0 ;  /* 0x00000000ff007435 */ /* 0x000fe200000001ff */
[----:B------:R-:W-:Y:S01]  /*00b0*/  MOV R2, RZ ;  /* 0x000000ff00027202 */ /* 0x000fe20000000f00 */
[----:B------:R-:W-:Y:S01]  /*00c0*/  HFMA2.MMA R5, -RZ, RZ, 0, 0 ;  /* 0x00000000ff057435 */ /* 0x000fe200000001ff */
[----:B0-----:R-:W-:-:S13]  /*00d0*/  ISETP.NE.AND P0, PT, R10, RZ, PT ;  /* 0x000000ff0a00720c */ /* 0x001fda0003f05270 */
[----:B------:R-:W-:Y:S05]  /*00e0*/  @!P0 BRA `(.L_x_822) ;  /* 0x0000001400708947 */ /* 0x000fea0003800000 */
[----:B------:R-:W-:Y:S01]  /*00f0*/  MOV R4, RZ ;  /* 0x000000ff00047202 */ /* 0x000fe20000000f00 */
[----:B------:R-:W-:Y:S01]  /*0100*/  ULDC.64 UR8, c[0x0][0x220] ;  /* 0x0000880000087ab9 */ /* 0x000fe20000000a00 */
[----:B------:R-:W-:Y:S01]  /*0110*/  MOV R5, R3 ;  /* 0x0000000300057202 */ /* 0x000fe20000000f00 */
[----:B------:R-:W-:Y:S01]  /*0120*/  ULDC UR7, c[0x0][0x21c] ;  /* 0x0000870000077ab9 */ /* 0x000fe20000000800 */
[----:B------:R-:W-:Y:S01]  /*0130*/  ISETP.NE.AND P0, PT, R10, 0x1, PT ;  /* 0x000000010a00780c */ /* 0x000fe20003f05270 */
[----:B------:R-:W-:-:S05]  /*0140*/  IMAD.HI.U32 R6, R3, UR8, R4 ;  /* 0x0000000803067c27 */ /* 0x000fca000f8e0004 */
[----:B------:R-:W-:Y:S01]  /*0150*/  SHF.R.U32.HI R7, RZ, UR9, R6 ;  /* 0x00000009ff077c19 */ /* 0x000fe20008011606 */
[----:B------:R-:W-:-:S03]  /*0160*/  ULDC.64 UR8, c[0x0][0x348] ;  /* 0x0000d20000087ab9 */ /* 0x000fc60000000a00 */
[----:B------:R-:W-:-:S05]  /*0170*/  IADD3 R0, -R7, RZ, RZ ;  /* 0x000000ff07007210 */ /* 0x000fca0007ffe1ff */
[----:B------:R-:W-:Y:S01]  /*0180*/  IMAD R0, R0, UR7, R3 ;  /* 0x0000000700007c24 */ /* 0x000fe2000f8e0203 */
[----:B------:R-:W-:-:S03]  /*0190*/  ULDC UR7, c[0x0][0x350] ;  /* 0x0000d40000077ab9 */ /* 0x000fc60000000800 */
[C---:B------:R-:W-:Y:S02]  /*01a0*/  IMAD R5, R0.reuse, UR8, RZ ;  /* 0x0000000800057c24 */ /* 0x040fe4000f8e02ff */
[C---:B------:R-:W-:Y:S02]  /*01b0*/  IMAD R2, R0.reuse, UR9, RZ ;  /* 0x0000000900027c24 */ /* 0x040fe4000f8e02ff */
[----:B------:R-:W-:Y:S01]  /*01c0*/  IMAD R0, R0, UR7, RZ ;  /* 0x0000000700007c24 */ /* 0x000fe2000f8e02ff */
[----:B------:R-:W-:Y:S06]  /*01d0*/  @!P0 BRA `(.L_x_822) ;  /* 0x0000001400348947 */ /* 0x000fec0003800000 */
[----:B------:R-:W-:Y:S01]  /*01e0*/  MOV R6, RZ ;  /* 0x000000ff00067202 */ /* 0x000fe20000000f00 */
[----:B------:R-:W-:Y:S01]  /*01f0*/  ULDC.64 UR8, c[0x0][0x228] ;  /* 0x00008a0000087ab9 */ /* 0x000fe20000000a00 */
[----:B------:R-:W-:Y:S01]  /*0200*/  ULDC UR7, c[0x0][0x230] ;  /* 0x00008c0000077ab9 */ /* 0x000fe20000000800 */
[----:B------:R-:W-:Y:S02]  /*0210*/  ISETP.NE.AND P0, PT, R10, 0x2, PT ;  /* 0x000000020a00780c */ /* 0x000fe40003f05270 */
[----:B------:R-:W-:-:S05]  /*0220*/  IMAD.HI.U32 R8, R7, UR9, R6 ;  /* 0x0000000907087c27 */ /* 0x000fca000f8e0006 */
[----:B------:R-:W-:Y:S01]  /*0230*/  SHF.R.U32.HI R9, RZ, UR7, R8 ;  /* 0x00000007ff097c19 */ /* 0x000fe20008011608 */
[----:B------:R-:W-:-:S03]  /*0240*/  ULDC UR7, c[0x0][0x354] ;  /* 0x0000d50000077ab9 */ /* 0x000fc60000000800 */
[----:B------:R-:W-:-:S05]  /*0250*/  IADD3 R6, -R9, RZ, RZ ;  /* 0x000000ff09067210 */ /* 0x000fca0007ffe1ff */
[----:B------:R-:W-:Y:S01]  /*0260*/  IMAD R7, R6, UR8, R7 ;  /* 0x0000000806077c24 */ /* 0x000fe2000f8e0207 */
[----:B------:R-:W-:-:S03]  /*0270*/  ULDC.64 UR8, c[0x0][0x358] ;  /* 0x0000d60000087ab9 */ /* 0x000fc60000000a00 */
[C---:B------:R-:W-:Y:S02]  /*0280*/  IMAD R5, R7.reuse, UR7, R5 ;  /* 0x0000000707057c24 */ /* 0x040fe4000f8e0205 */
[C---:B------:R-:W-:Y:S02]  /*0290*/  IMAD R2, R7.reuse, UR8, R2 ;  /* 0x0000000807027c24 */ /* 0x040fe4000f8e0202 */
[----:B------:R-:W-:Y:S01]  /*02a0*/  IMAD R0, R7, UR9, R0 ;  /* 0x0000000907007c24 */ /* 0x000fe2000f8e0200 */
[----:B------:R-:W-:Y:S06]  /*02b0*/  @!P0 BRA `(.L_x_822) ;  /* 0x0000001000fc8947 */ /* 0x000fec0003800000 */
[----:B------:R-:W-:Y:S01]  /*02c0*/  HFMA2.MMA R8, -RZ, RZ, 0, 0 ;  /* 0x00000000ff087435 */ /* 0x000fe200000001ff */
[----:B------:R-:W-:Y:S01]  /*02d0*/  ULDC.64 UR8, c[0x0][0x238] ;  /* 0x00008e0000087ab9 */ /* 0x000fe20000000a00 */
[----:B------:R-:W-:Y:S01]  /*02e0*/  ISETP.NE.AND P0, PT, R10, 0x3, PT ;  /* 0x000000030a00780c */ /* 0x000fe20003f05270 */
[----:B------:R-:W-:-:S07]  /*02f0*/  ULDC UR7, c[0x0][0x234] ;  /* 0x00008d0000077ab9 */ /* 0x000fce0000000800 */
[----:B------:R-:W-:-:S05]  /*0300*/  IMAD.HI.U32 R6, R9, UR8, R8 ;  /* 0x0000000809067c27 */ /* 0x000fca000f8e0008 */
[----:B------:R-:W-:Y:S01]  /*0310*/  SHF.R.U32.HI R7, RZ, UR9, R6 ;  /* 0x00000009ff077c19 */ /* 0x000fe20008011606 */
[----:B------:R-:W-:-:S03]  /*0320*/  ULDC.64 UR8, c[0x0][0x360] ;  /* 0x0000d80000087ab9 */ /* 0x000fc60000000a00 */
[----:B------:R-:W-:-:S05]  /*0330*/  IADD3 R8, -R7, RZ, RZ ;  /* 0x000000ff07087210 */ /* 0x000fca0007ffe1ff */
[----:B------:R-:W-:Y:S01]  /*0340*/  IMAD R9, R8, UR7, R9 ;  /* 0x0000000708097c24 */ /* 0x000fe2000f8e0209 */
[----:B------:R-:W-:-:S03]  /*0350*/  ULDC UR7, c[0x0][0x368] ;  /* 0x0000da0000077ab9 */ /* 0x000fc60000000800 */
[C---:B------:R-:W-:Y:S02]  /*0360*/  IMAD R5, R9.reuse, UR8, R5 ;  /* 0x0000000809057c24 */ /* 0x040fe4000f8e0205 */
[C---:B------:R-:W-:Y:S02]  /*0370*/  IMAD R2, R9.reuse, UR9, R2 ;  /* 0x0000000909027c24 */ /* 0x040fe4000f8e0202 */
[----:B------:R-:W-:Y:S01]  /*0380*/  IMAD R0, R9, UR7, R0 ;  /* 0x0000000709007c24 */ /* 0x000fe2000f8e0200 */
        /* <DEDUP_REMOVED lines=15> */
[----:B------:R-:W-:Y:S01]  /*0480*/  MOV R8, RZ ;  /* 0x000000ff00087202 */ /* 0x000fe20000000f00 */
[----:B------:R-:W-:Y:S01]  /*0490*/  ULDC.64 UR8, c[0x0][0x250] ;  /* 0x0000940000087ab9 */ /* 0x000fe20000000a00 */
[----:B------:R-:W-:Y:S01]  /*04a0*/  ISETP.NE.AND P0, PT, R10, 0x5, PT ;  /* 0x000000050a00780c */ /* 0x000fe20003f05270 */
[----:B------:R-:W-:Y:S02]  /*04b0*/  ULDC UR7, c[0x0][0x24c] ;  /* 0x0000930000077ab9 */ /* 0x000fe40000000800 */
        /* <DEDUP_REMOVED lines=10> */
[----:B------:R-:W-:Y:S01]  /*0560*/  HFMA2.MMA R6, -RZ, RZ, 0, 0 ;  /* 0x00000000ff067435 */ /* 0x000fe200000001ff */
[----:B------:R-:W-:Y:S01]  /*0570*/  ULDC.64 UR8, c[0x0][0x258] ;  /* 0x0000960000087ab9 */ /* 0x000fe20000000a00 */
[----:B------:R-:W-:Y:S01]  /*0580*/  ULDC UR7, c[0x0][0x260] ;  /* 0x0000980000077ab9 */ /* 0x000fe20000000800 */
[----:B------:R-:W-:-:S07]  /*0590*/  ISETP.NE.AND P0, PT, R10, 0x6, PT ;  /* 0x000000060a00780c */ /* 0x000fce0003f05270 */
        /* <DEDUP_REMOVED lines=248> */
[----:B------:R-:W-:Y:S01]  /*1520*/  ISETP.NE.AND P0, PT, R10, 0x18, PT ;  /* 0x000000180a00780c */ /* 0x000fe20003f05270 */
[----:B------:R-:W-:Y:S01]  /*1530*/  HFMA2.MMA R6, -RZ, RZ, 0, 0 ;  /* 0x00000000ff067435 */ /* 0x000fe200000001ff */
[----:B------:R-:W-:Y:S01]  /*1540*/  ULDC.64 UR8, c[0x0][0x330] ;  /* 0x0000cc0000087ab9 */ /* 0x000fe20000000a00 */
[----:B------:R-:W-:-:S08]  /*1550*/  ULDC UR7, c[0x0][0x338] ;  /* 0x0000ce0000077ab9 */ /* 0x000fd00000000800 */
[----:B------:R-:W-:Y:S02]  /*1560*/  IMAD.HI.U32 R10, R7, UR9, R6 ;  /* 0x00000009070a7c27 */ /* 0x000fe4000f8e0006 */
[----:B------:R-:W0:Y:S03]  /*1570*/  @P0 LDC.64 R12, c[0x0][0x340] ;  /* 0x0000d000ff0c0b82 */ /* 0x000e260000000a00 */
[----:B------:R-:W-:Y:S01]  /*1580*/  SHF.R.U32.HI R11, RZ, UR7, R10 ;  /* 0x00000007ff0b7c19 */ /* 0x000fe2000801160a */
[----:B------:R-:W-:Y:S01]  /*1590*/  ULDC UR7, c[0x0][0x45c] ;  /* 0x0001170000077ab9 */ /* 0x000fe20000000800 */
[----:B------:R-:W-:Y:S02]  /*15a0*/  @P0 MOV R10, RZ ;  /* 0x000000ff000a0202 */ /* 0x000fe40000000f00 */
[----:B------:R-:W-:Y:S01]  /*15b0*/  IADD3 R6, -R11, RZ, RZ ;  /* 0x000000ff0b067210 */ /* 0x000fe20007ffe1ff */
[----:B------:R-:W1:Y:S04]  /*15c0*/  @P0 LDC R15, c[0x0][0x33c] ;  /* 0x0000cf00ff0f0b82 */ /* 0x000e680000000800 */
[----:B------:R-:W-:Y:S01]  /*15d0*/  IMAD R7, R6, UR8, R7 ;  /* 0x0000000806077c24 */ /* 0x000fe2000f8e0207 */
[----:B------:R-:W-:-:S03]  /*15e0*/  ULDC.64 UR8, c[0x0][0x460] ;  /* 0x0001180000087ab9 */ /* 0x000fc60000000a00 */
[----:B------:R-:W2:Y:S01]  /*15f0*/  @P0 LDC.64 R8, c[0x0][0x468] ;  /* 0x00011a00ff080b82 */ /* 0x000ea20000000a00 */
[C---:B------:R-:W-:Y:S02]  /*1600*/  IMAD R5, R7.reuse, UR7, R5 ;  /* 0x0000000707057c24 */ /* 0x040fe4000f8e0205 */
[C---:B------:R-:W-:Y:S02]  /*1610*/  IMAD R2, R7.reuse, UR8, R2 ;  /* 0x0000000807027c24 */ /* 0x040fe4000f8e0202 */
[----:B------:R-:W-:-:S03]  /*1620*/  IMAD R0, R7, UR9, R0 ;  /* 0x0000000907007c24 */ /* 0x000fc6000f8e0200 */
[----:B------:R-:W3:Y:S01]  /*1630*/  @P0 LDC R14, c[0x0][0x470] ;  /* 0x00011c00ff0e0b82 */ /* 0x000ee20000000800 */
[----:B0-----:R-:W-:-:S05]  /*1640*/  @P0 IMAD.HI.U32 R4, R11, R12, R10 ;  /* 0x0000000c0b040227 */ /* 0x001fca00078e000a */
[----:B------:R-:W-:-:S04]  /*1650*/  @P0 SHF.R.U32.HI R4, RZ, R13, R4 ;  /* 0x0000000dff040219 */ /* 0x000fc80000011604 */
[----:B------:R-:W-:-:S05]  /*1660*/  @P0 IADD3 R10, -R4, RZ, RZ ;  /* 0x000000ff040a0210 */ /* 0x000fca0007ffe1ff */
[----:B-1----:R-:W-:-:S04]  /*1670*/  @P0 IMAD R11, R10, R15, R11 ;  /* 0x0000000f0a0b0224 */ /* 0x002fc800078e020b */
[C---:B--2---:R-:W-:Y:S02]  /*1680*/  @P0 IMAD R5, R11.reuse, R8, R5 ;  /* 0x000000080b050224 */ /* 0x044fe400078e0205 */
[C---:B------:R-:W-:Y:S02]  /*1690*/  @P0 IMAD R2, R11.reuse, R9, R2 ;  /* 0x000000090b020224 */ /* 0x040fe400078e0202 */
[----:B---3--:R-:W-:-:S07]  /*16a0*/  @P0 IMAD R0, R11, R14, R0 ;  /* 0x0000000e0b000224 */ /* 0x008fce00078e0200 */
.L_x_822:
[----:B------:R-:W-:Y:S01]  /*16b0*/  ULDC.64 UR8, c[0x0][0x480] ;  /* 0x0001200000087ab9 */ /* 0x000fe20000000a00 */
[----:B------:R-:W-:Y:S01]  /*16c0*/  ULDC.64 UR10, c[0x0][0x488] ;  /* 0x00012200000a7ab9 */ /* 0x000fe20000000a00 */
[----:B------:R-:W-:Y:S01]  /*16d0*/  IADD3 R6, P0, R2, UR8, RZ ;  /* 0x0000000802067c10 */ /* 0x000fe2000ff1e0ff */
[----:B------:R-:W0:Y:S01]  /*16e0*/  LDC R4, c[0x0][0x490] ;  /* 0x00012400ff047b82 */ /* 0x000e220000000800 */
[----:B------:R-:W-:Y:S02]  /*16f0*/  IADD3 R8, P1, R0, UR10, RZ ;  /* 0x0000000a00087c10 */ /* 0x000fe4000ff3e0ff */
[----:B------:R-:W-:Y:S01]  /*1700*/  IADD3.X R7, RZ, UR9, RZ, P0, !PT ;  /* 0x00000009ff077c10 */ /* 0x000fe200087fe4ff */
[----:B------:R-:W-:Y:S01]  /*1710*/  ULDC.64 UR8, c[0x0][0x478] ;  /* 0x00011e0000087ab9 */ /* 0x000fe20000000a00 */
[----:B------:R-:W-:-:S03]  /*1720*/  IADD3.X R9, RZ, UR11, RZ, P1, !PT ;  /* 0x0000000bff097c10 */ /* 0x000fc60008ffe4ff */
[----:B------:R-:W2:Y:S04]  /*1730*/  LDG.E.U16 R6, desc[UR4][R6.64] ;  /* 0x0000000406067981 */ /* 0x000ea8000c1e1500 */
[----:B------:R-:W3:Y:S01]  /*1740*/  LDG.E.U16 R8, desc[UR4][R8.64] ;  /* 0x0000000408087981 */ /* 0x000ee2000c1e1500 */
[----:B------:R-:W-:Y:S02]  /*1750*/  IADD3 R3, R3, 0x80, RZ ;  /* 0x0000008003037810 */ /* 0x000fe40007ffe0ff */
[C---:B0-----:R-:W-:Y:S01]  /*1760*/  FSETP.GEU.FTZ.AND P0, PT, |R4|.reuse, 0.5, PT ;  /* 0x3f0000000400780b */ /* 0x041fe20003f1e200 */
[----:B------:R-:W-:Y:S01]  /*1770*/  FADD.FTZ R2, -R4, 1 ;  /* 0x3f80000004027421 */ /* 0x000fe20000010100 */
[----:B--2---:R-:W-:Y:S02]  /*1780*/  SHF.L.U32 R0, R6, 0x10, RZ ;  /* 0x0000001006007819 */ /* 0x004fe400000006ff */
[----:B---3--:R-:W-:-:S05]  /*1790*/  SHF.L.U32 R11, R8, 0x10, RZ ;  /* 0x00000010080b7819 */ /* 0x008fca00000006ff */
[----:B------:R-:W-:-:S04]  /*17a0*/  FADD.FTZ R13, -R0, R11 ;  /* 0x0000000b000d7221 */ /* 0x000fc80000010100 */
[C---:B------:R-:W-:Y:S01]  /*17b0*/  FFMA.FTZ R0, R13.reuse, R4, R0 ;  /* 0x000000040d007223 */ /* 0x040fe20000010000 */
[----:B------:R-:W-:Y:S01]  /*17c0*/  @P0 FFMA.FTZ R0, R13, -R2, R11 ;  /* 0x800000020d000223 */ /* 0x000fe2000001000b */
[----:B------:R-:W-:-:S04]  /*17d0*/  IADD3 R4, P0, R5, UR8, RZ ;  /* 0x0000000805047c10 */ /* 0x000fc8000ff1e0ff */
[----:B------:R-:W-:Y:S02]  /*17e0*/  F2FP.BF16.F32.PACK_AB R0, RZ, R0 ;  /* 0x00000000ff00723e */ /* 0x000fe400000010ff */
[----:B------:R-:W-:-:S05]  /*17f0*/  IADD3.X R5, RZ, UR9, RZ, P0, !PT ;  /* 0x00000009ff057c10 */ /* 0x000fca00087fe4ff */
[----:B------:R0:W-:Y:S02]  /*1800*/  STG.E.U16 desc[UR4][R4.64], R0 ;  /* 0x0000000004007986 */ /* 0x0001e4000c101504 */
.L_x_821:
[----:B------:R-:W-:Y:S05]  /*1810*/  BSYNC B0 ;  /* 0x0000000000007941 */ /* 0x000fea0003800000 */
.L_x_820:
[----:B------:R-:W-:Y:S01]  /*1820*/  ISETP.GE.AND P0, PT, R3, UR6, PT ;  /* 0x0000000603007c0c */ /* 0x000fe2000bf06270 */
[----:B------:R-:W-:-:S12]  /*1830*/  BSSY B0, `(.L_x_823) ;  /* 0x00002f2000007945 */ /* 0x000fd80003800000 */
[----:B------:R-:W-:Y:S05]  /*1840*/  @P0 BRA `(.L_x_824) ;  /* 0x0000002c00c00947 */ /* 0x000fea0003800000 */
[----:B0-----:R-:W0:Y:S01]  /*1850*/  LDC R4, c[0x0][0x218] ;  /* 0x00008600ff047b82 */ /* 0x001e220000000800 */
[----:B------:R-:W-:Y:S01]  /*1860*/  HFMA2.MMA R0, -RZ, RZ, 0, 0 ;  /* 0x00000000ff007435 */ /* 0x000fe200000001ff */
[----:B------:R-:W-:Y:S01]  /*1870*/  MOV R2, RZ ;  /* 0x000000ff00027202 */ /* 0x000fe20000000f00 */
[----:B------:R-:W-:Y:S01]  /*1880*/  HFMA2.MMA R5, -RZ, RZ, 0, 0 ;  /* 0x00000000ff057435 */ /* 0x000fe200000001ff */
[----:B0-----:R-:W-:-:S13]  /*1890*/  ISETP.NE.AND P0, PT, R4, RZ, PT ;  /* 0x000000ff0400720c */ /* 0x001fda0003f05270 */
[----:B------:R-:W-:Y:S05]  /*18a0*/  @!P0 BRA `(.L_x_825) ;  /* 0x00000014006c8947 */ /* 0x000fea0003800000 */
        /* <DEDUP_REMOVED lines=347> */
.L_x_825:
[----:B------:R-:W-:Y:S01]  /*2e60*/  ULDC.64 UR8, c[0x0][0x480] ;  /* 0x0001200000087ab9 */ /* 0x000fe20000000a00 */
[----:B------:R-:W-:Y:S01]  /*2e70*/  ULDC.64 UR10, c[0x0][0x488] ;  /* 0x00012200000a7ab9 */ /* 0x000fe20000000a00 */
[----:B------:R-:W-:Y:S02]  /*2e80*/  IADD3 R6, P0, R2, UR8, RZ ;  /* 0x0000000802067c10 */ /* 0x000fe4000ff1e0ff */
[----:B------:R-:W-:Y:S01]  /*2e90*/  IADD3 R8, P1, R0, UR10, RZ ;  /* 0x0000000a00087c10 */ /* 0x000fe2000ff3e0ff */
[----:B------:R-:W0:Y:S01]  /*2ea0*/  LDC R2, c[0x0][0x490] ;  /* 0x00012400ff027b82 */ /* 0x000e220000000800 */
        /* <DEDUP_REMOVED lines=11> */
[----:B------:R-:W-:Y:S01]  /*2f60*/  FFMA.FTZ R0, R13, R2, R0 ;  /* 0x000000020d007223 */ /* 0x000fe20000010000 */
[----:B------:R-:W-:Y:S01]  /*2f70*/  @P0 FFMA.FTZ R0, -R4, R13, R11 ;  /* 0x0000000d04000223 */ /* 0x000fe2000001010b */
[----:B------:R-:W-:-:S04]  /*2f80*/  IADD3 R4, P0, R5, UR8, RZ ;  /* 0x0000000805047c10 */ /* 0x000fc8000ff1e0ff */
[----:B------:R-:W-:Y:S02]  /*2f90*/  F2FP.BF16.F32.PACK_AB R0, RZ, R0 ;  /* 0x00000000ff00723e */ /* 0x000fe400000010ff */
[----:B------:R-:W-:Y:S02]  /*2fa0*/  IADD3.X R5, RZ, UR9, RZ, P0, !PT ;  /* 0x00000009ff057c10 */ /* 0x000fe400087fe4ff */
[----:B------:R-:W-:-:S03]  /*2fb0*/  ISETP.GE.AND P0, PT, R3, UR6, PT ;  /* 0x0000000603007c0c */ /* 0x000fc6000bf06270 */
[----:B------:R1:W-:Y:S10]  /*2fc0*/  STG.E.U16 desc[UR4][R4.64], R0 ;  /* 0x0000000004007986 */ /* 0x0003f4000c101504 */
[----:B------:R-:W-:Y:S05]  /*2fd0*/  @P0 BRA `(.L_x_824) ;  /* 0x0000001400dc0947 */ /* 0x000fea0003800000 */
[----:B-1----:R-:W0:Y:S01]  /*2fe0*/  LDC R4, c[0x0][0x218] ;  /* 0x00008600ff047b82 */ /* 0x002e220000000800 */
        /* <DEDUP_REMOVED lines=352> */
.L_x_826:
        /* <DEDUP_REMOVED lines=20> */
[----:B------:R-:W-:-:S05]  /*4730*/  IADD3.X R5, RZ, UR9, RZ, P0, !PT ;  /* 0x00000009ff057c10 */ /* 0x000fca00087fe4ff */
[----:B------:R2:W-:Y:S02]  /*4740*/  STG.E.U16 desc[UR4][R4.64], R0 ;  /* 0x0000000004007986 */ /* 0x0005e4000c101504 */
.L_x_824:
[----:B------:R-:W-:Y:S05]  /*4750*/  BSYNC B0 ;  /* 0x0000000000007941 */ /* 0x000fea0003800000 */
.L_x_823:
[----:B------:R-:W-:-:S13]  /*4760*/  ISETP.GE.AND P0, PT, R3, UR6, PT ;  /* 0x0000000603007c0c */ /* 0x000fda000bf06270 */
[----:B------:R-:W-:Y:S05]  /*4770*/  @P0 EXIT ;  /* 0x000000000000094d */ /* 0x000fea0003800000 */
[----:B012---:R-:W0:Y:S01]  /*4780*/  LDC R4, c[0x0][0x218] ;  /* 0x00008600ff047b82 */ /* 0x007e220000000800 */
        /* <DEDUP_REMOVED lines=9> */
[----:B------:R-:W-:Y:S01]  /*4820*/  IMAD.HI.U32 R6, R3, UR6, R2 ;  /* 0x0000000603067c27 */ /* 0x000fe2000f8e0002 */
[----:B------:R-:W-:-:S04]  /*4830*/  ULDC UR6, c[0x0][0x21c] ;  /* 0x0000870000067ab9 */ /* 0x000fc80000000800 */
[----:B------:R-:W-:-:S04]  /*4840*/  SHF.R.U32.HI R7, RZ, UR7, R6 ;  /* 0x00000007ff077c19 */ /* 0x000fc80008011606 */
[----:B------:R-:W-:-:S05]  /*4850*/  IADD3 R0, -R7, RZ, RZ ;  /* 0x000000ff07007210 */ /* 0x000fca0007ffe1ff */
[----:B------:R-:W-:Y:S01]  /*4860*/  IMAD R0, R0, UR6, R3 ;  /* 0x0000000600007c24 */ /* 0x000fe2000f8e0203 */
[----:B------:R-:W-:-:S03]  /*4870*/  ULDC.64 UR6, c[0x0][0x348] ;  /* 0x0000d20000067ab9 */ /* 0x000fc60000000a00 */
        /* <DEDUP_REMOVED lines=22> */
[----:B------:R-:W-:Y:S01]  /*49e0*/  IMAD.HI.U32 R6, R9, UR6, R8 ;  /* 0x0000000609067c27 */ /* 0x000fe2000f8e0008 */
[----:B------:R-:W-:-:S04]  /*49f0*/  ULDC UR6, c[0x0][0x234] ;  /* 0x00008d0000067ab9 */ /* 0x000fc80000000800 */
[----:B------:R-:W-:-:S04]  /*4a00*/  SHF.R.U32.HI R7, RZ, UR7, R6 ;  /* 0x00000007ff077c19 */ /* 0x000fc80008011606 */
        /* <DEDUP_REMOVED lines=312> */
.L_x_827:
        /* <DEDUP_REMOVED lines=20> */
[----:B------:R-:W-:Y:S01]  /*5ed0*/  STG.E.U16 desc[UR4][R2.64], R0 ;  /* 0x0000000002007986 */ /* 0x000fe2000c101504 */
[----:B------:R-:W-:Y:S05]  /*5ee0*/  EXIT ;  /* 0x000000000000794d */ /* 0x000fea0003800000 */
.L_x_828:
        /* <DEDUP_REMOVED lines=9> */
.L_x_7964:


//--------------------- .text._ZN2at6native27unrolled_elementwise_kernelIZZZNS0_44_GLOBAL__N__40a83637_7_Lerp_cu_7dd49032_312918lerp_scalar_kernelERNS_18TensorIteratorBaseERKN3c106ScalarEENKUlvE0_clEvENKUlvE2_clEvEUlNS5_8BFloat16ESB_E_St5arrayIPcLm3EELi4E23TrivialOffsetCalculatorILi2EjESG_ILi1EjENS0_6memory15LoadWithoutCastENSJ_16StoreWithoutCastEEEviT_T0_T2_T3_T4_T5_ --------------------------
	.section	.text._ZN2at6native27unrolled_elementwise_kernelIZZZNS0_44_GLOBAL__N__40a83637_7_Lerp_cu_7dd49032_312918lerp_scalar_kernelERNS_18TensorIteratorBaseERKN3c106ScalarEENKUlvE0_clEvENKUlvE2_clEvEUlNS5_8BFloat16ESB_E_St5arrayIPcLm3EELi4E23TrivialOffsetCalculatorILi2EjESG_ILi1EjENS0_6memory15LoadWithoutCastENSJ_16StoreWithoutCastEEEviT_T0_T2_T3_T4_T5_,"ax",@progbits
	.align	128
        .global         _ZN2at6native27unrolled_elementwise_kernelIZZZNS0_44_GLOBAL__N__40a83637_7_Lerp_cu_7dd49032_312918lerp_scalar_kernelERNS_18TensorIteratorBaseERKN3c106ScalarEENKUlvE0_clEvENKUlvE2_clEvEUlNS5_8BFloat16ESB_E_St5arrayIPcLm3EELi4E23TrivialOffsetCalculatorILi2EjESG_ILi1EjENS0_6memory15LoadWithoutCastENSJ_16StoreWithoutCastEEEviT_T0_T2_T3_T4_T5_
        .type           _ZN2at6native27unrolled_elementwise_kernelIZZZNS0_44_GLOBAL__N__40a83637_7_Lerp_cu_7dd49032_312918lerp_scalar_kernelERNS_18TensorIteratorBaseERKN3c106ScalarEENKUlvE0_clEvENKUlvE2_clEvEUlNS5_8BFloat16ESB_E_St5arrayIPcLm3EELi4E23TrivialOffsetCalculatorILi2EjESG_ILi1EjENS0_6memory15LoadWithoutCastENSJ_16StoreWithoutCastEEEviT_T0_T2_T3_T4_T5_,@function
        .size           _ZN2at6native27unrolled_elementwise_kernelIZZZNS0_44_GLOBAL__N__40a83637_7_Lerp_cu_7dd49032_312918lerp_scalar_kernelERNS_18TensorIteratorBaseERKN3c106ScalarEENKUlvE0_clEvENKUlvE2_clEvEUlNS5_8BFloat16ESB_E_St5arrayIPcLm3EELi4E23TrivialOffsetCalculatorILi2EjESG_ILi1EjENS0_6memory15LoadWithoutCastENSJ_16StoreWithoutCastEEEviT_T0_T2_T3_T4_T5_,(.L_x_7965 - _ZN2at6native27unrolled_elementwise_kernelIZZZNS0_44_GLOBAL__N__40a83637_7_Lerp_cu_7dd49032_312918lerp_scalar_kernelERNS_18TensorIteratorBaseERKN3c106ScalarEENKUlvE0_clEvENKUlvE2_clEvEUlNS5_8BFloat16ESB_E_St5arrayIPcLm3EELi4E23TrivialOffsetCalculatorILi2EjESG_ILi1EjENS0_6memory15LoadWithoutCastENSJ_16StoreWithoutCastEEEviT_T0_T2_T3_T4_T5_)
        .other          _ZN2at6native27unrolled_elementwise_kernelIZZZNS0_44_GLOBAL__N__40a83637_7_Lerp_cu_7dd49032_312918lerp_scalar_kernelERNS_18TensorIteratorBaseERKN3c106ScalarEENKUlvE0_clEvENKUlvE2_clEvEUlNS5_8BFloat16ESB_E_St5arrayIPcLm3EELi4E23TrivialOffsetCalculatorILi2EjESG_ILi1EjENS0_6memory15LoadWithoutCastENSJ_16StoreWithoutCastEEEviT_T0_T2_T3_T4_T5_,@"STO_CUDA_ENTRY STV_DEFAULT"
_ZN2at6native27unrolled_elementwise_kernelIZZZNS0_44_GLOBAL__N__40a83637_7_Lerp_cu_7dd49032_312918lerp_scalar_kernelERNS_18TensorIteratorBaseERKN3c106ScalarEENKUlvE0_clEvENKUlvE2_clEvEUlNS5_8BFloat16ESB_E_St5arrayIPcLm3EELi4E23TrivialOffsetCalculatorILi2EjESG_ILi1EjENS0_6memory15LoadWithoutCastENSJ_16StoreWithoutCastEEEviT_T0_T2_T3_T4_T5_:
.text._ZN2at6native27unrolled_elementwise_kernelIZZZNS0_44_GLOBAL__N__40a83637_7_Lerp_cu_7dd49032_312918lerp_scalar_kernelERNS_18TensorIteratorBaseERKN3c106ScalarEENKUlvE0_clEvENKUlvE2_clEvEUlNS5_8BFloat16ESB_E_St5arrayIPcLm3EELi4E23TrivialOffsetCalculatorILi2EjESG_ILi1EjENS0_6memory15LoadWithoutCastENSJ_16StoreWithoutCastEEEviT_T0_T2_T3_T4_T5_:
[----:B------:R-:W-:Y:S01]  /*0000*/  LDC R1, c[0x0][0x28] ;  /* 0x00000a00ff017b82 */ /* 0x000fe20000000800 */
[----:B------:R-:W0:Y:S07]  /*0010*/  S2R R8, SR_CTAID.X ;  /* 0x0000000000087919 */ /* 0x000e2e0000002500 */
[----:B------:R-:W0:Y:S01]  /*0020*/  LDC R9, c[0x0][0x210] ;  /* 0x00008400ff097b82 */ /* 0x000e220000000800 */
[----:B------:R-:W-:Y:S01]  /*0030*/  PRMT R0, RZ, 0x7610, R0 ;  /* 0x00007610ff007816 */ /* 0x000fe20000000000 */
[----:B------:R-:W-:Y:S01]  /*0040*/  ULDC.64 UR4, c[0x0][0x208] ;  /* 0x0000820000047ab9 */ /* 0x000fe20000000a00 */
[----:B------:R-:W1:Y:S01]  /*0050*/  S2R R10, SR_TID.X ;  /* 0x00000000000a7919 */ /* 0x000e620000002100 */
[----:B0-----:R-:W-:Y:S01]  /*0060*/  IMAD R9, R8, -0x200, R9 ;  /* 0xfffffe0008097824 */ /* 0x001fe200078e0209 */
[----:B-1----:R-:W-:-:S04]  /*0070*/  MOV R11, R10 ;  /* 0x0000000a000b7202 */ /* 0x002fc80000000f00 */
[----:B------:R-:W-:-:S13]  /*0080*/  ISETP.GE.AND P0, PT, R10, R9, PT ;  /* 0x000000090a00720c */ /* 0x000fda0003f06270 */
[----:B------:R-:W-:-:S05]  /*0090*/  @!P0 VIADD R10, R11, 0x80 ;  /* 0x000000800b0a8836 */ /* 0x000fca0000000000 */
[----:B------:R-:W-:-:S13]  /*00a0*/  ISETP.GE.AND P1, PT, R10, R9, PT ;  /* 0x000000090a00720c */ /* 0x000fda0003f26270 */
[----:B------:R-:W-:Y:S01]  /*00b0*/  @!P1 LEA R17, R8, R10, 0x9 ;  /* 0x0000000a08119211 */ /* 0x000fe200078e48ff */
[----:B------:R-:W-:Y:S01]  /*00c0*/  @!P1 VIADD R10, R10, 0x80 ;  /* 0x000000800a0a9836 */ /* 0x000fe20000000000 */
[----:B------:R-:W0:Y:S04]  /*00d0*/  @!P1 LDC.64 R18, c[0x0][0x230] ;  /* 0x00008c00ff129b82 */ /* 0x000e280000000a00 */
[----:B------:R-:W-:Y:S01]  /*00e0*/  ISETP.GE.AND P3, PT, R10, R9, PT ;  /* 0x000000090a00720c */ /* 0x000fe20003f66270 */
[C---:B------:R-:W-:Y:S01]  /*00f0*/  @!P0 IMAD R25, R8.reuse, 0x200, R11 ;  /* 0x0000020008198824 */ /* 0x040fe200078e020b */
[----:B------:R-:W-:Y:S02]  /*0100*/  PRMT R24, RZ, 0x7610, R24 ;  /* 0x00007610ff187816 */ /* 0x000fe40000000018 */
[----:B------:R-:W1:Y:S09]  /*0110*/  @!P1 LDC.64 R2, c[0x0][0x238] ;  /* 0x00008e00ff029b82 */ /* 0x000e720000000a00 */
[----:B------:R-:W2:Y:S01]  /*0120*/  @!P3 LDC.64 R4, c[0x0][0x230] ;  /* 0x00008c00ff04bb82 */ /* 0x000ea20000000a00 */
[----:B------:R-:W-:Y:S01]  /*0130*/  @!P3 LEA R21, R8, R10, 0x9 ;  /* 0x0000000a0815b211 */ /* 0x000fe200078e48ff */
[----:B------:R-:W-:-:S02]  /*0140*/  @!P3 VIADD R10, R10, 0x80 ;  /* 0x000000800a0ab836 */ /* 0x000fc40000000000 */
[----:B0-----:R-:W-:-:S04]  /*0150*/  @!P1 IMAD.WIDE.U32 R18, R17, 0x2, R18 ;  /* 0x0000000211129825 */ /* 0x001fc800078e0012 */
[----:B------:R-:W0:Y:S01]  /*0160*/  @!P3 LDC.64 R6, c[0x0][0x238] ;  /* 0x00008e00ff06bb82 */ /* 0x000e220000000a00 */
[----:B------:R-:W-:Y:S01]  /*0170*/  ISETP.GE.AND P2, PT, R10, R9, PT ;  /* 0x000000090a00720c */ /* 0x000fe20003f46270 */
[----:B------:R3:W5:Y:S06]  /*0180*/  @!P1 LDG.E.U16 R0, desc[UR4][R18.64] ;  /* 0x0000000412009981 */ /* 0x00076c000c1e1500 */
[----:B---3--:R-:W3:Y:S06]  /*0190*/  @!P0 LDC.64 R18, c[0x0][0x230] ;  /* 0x00008c00ff128b82 */ /* 0x008eec0000000a00 */
[----:B------:R-:W-:Y:S01]  /*01a0*/  @!P2 LEA R23, R8, R10, 0x9 ;  /* 0x0000000a0817a211 */ /* 0x000fe200078e48ff */
[C---:B--2---:R-:W-:Y:S01]  /*01b0*/  @!P3 IMAD.WIDE.U32 R4, R21.reuse, 0x2, R4 ;  /* 0x000000021504b825 */ /* 0x044fe200078e0004 */
[----:B------:R-:W2:Y:S03]  /*01c0*/  @!P2 LDC.64 R12, c[0x0][0x230] ;  /* 0x00008c00ff0cab82 */ /* 0x000ea60000000a00 */
[----:B0-----:R-:W-:-:S05]  /*01d0*/  @!P3 IMAD.WIDE.U32 R6, R21, 0x2, R6 ;  /* 0x000000021506b825 */ /* 0x001fca00078e0006 */
[----:B------:R-:W0:Y:S01]  /*01e0*/  @!P0 LDC.64 R20, c[0x0][0x238] ;  /* 0x00008e00ff148b82 */ /* 0x000e220000000a00 */
[----:B---3--:R-:W-:-:S07]  /*01f0*/  @!P0 IMAD.WIDE.U32 R18, R25, 0x2, R18 ;  /* 0x0000000219128825 */ /* 0x008fce00078e0012 */
[----:B------:R-:W3:Y:S01]  /*0200*/  @!P2 LDC.64 R14, c[0x0][0x238] ;  /* 0x00008e00ff0eab82 */ /* 0x000ee20000000a00 */
[----:B------:R-:W5:Y:S01]  /*0210*/  @!P0 LDG.E.U16 R24, desc[UR4][R18.64] ;  /* 0x0000000412188981 */ /* 0x000f62000c1e1500 */
[----:B0-----:R-:W-:Y:S01]  /*0220*/  @!P0 IMAD.WIDE.U32 R20, R25, 0x2, R20 ;  /* 0x0000000219148825 */ /* 0x001fe200078e0014 */
[----:B------:R-:W-:-:S06]  /*0230*/  PRMT R25, RZ, 0x7610, R25 ;  /* 0x00007610ff197816 */ /* 0x000fcc0000000019 */
[----:B------:R-:W5:Y:S01]  /*0240*/  @!P0 LDG.E.U16 R25, desc[UR4][R20.64] ;  /* 0x0000000414198981 */ /* 0x000f62000c1e1500 */
[----:B------:R-:W-:Y:S01]  /*0250*/  PRMT R10, RZ, 0x7610, R10 ;  /* 0x00007610ff0a7816 */ /* 0x000fe2000000000a */
[----:B-1----:R-:W-:-:S05]  /*0260*/  @!P1 IMAD.WIDE.U32 R2, R17, 0x2, R2 ;  /* 0x0000000211029825 */ /* 0x002fca00078e0002 */
[----:B------:R0:W5:Y:S01]  /*0270*/  @!P1 LDG.E.U16 R10, desc[UR4][R2.64] ;  /* 0x00000004020a9981 */ /* 0x000162000c1e1500 */
[----:B------:R-:W-:Y:S01]  /*0280*/  PRMT R16, RZ, 0x7610, R16 ;  /* 0x00007610ff107816 */ /* 0x000fe20000000010 */
[----:B0-----:R-:W0:Y:S01]  /*0290*/  @!P0 LDC.64 R2, c[0x0][0x228] ;  /* 0x00008a00ff028b82 */ /* 0x001e220000000a00 */
[----:B--2---:R-:W-:-:S04]  /*02a0*/  @!P2 IMAD.WIDE.U32 R12, R23, 0x2, R12 ;  /* 0x00000002170ca825 */ /* 0x004fc800078e000c */
[--C-:B---3--:R-:W-:Y:S01]  /*02b0*/  @!P2 IMAD.WIDE.U32 R22, R23, 0x2, R14.reuse ;  /* 0x000000021716a825 */ /* 0x108fe200078e000e */
[----:B------:R-:W-:Y:S01]  /*02c0*/  PRMT R14, RZ, 0x7610, R14 ;  /* 0x00007610ff0e7816 */ /* 0x000fe2000000000e */
[----:B------:R1:W5:Y:S01]  /*02d0*/  @!P2 LDG.E.U16 R16, desc[UR4][R12.64] ;  /* 0x000000040c10a981 */ /* 0x000362000c1e1500 */
[----:B------:R-:W-:Y:S02]  /*02e0*/  PRMT R15, RZ, 0x7610, R15 ;  /* 0x00007610ff0f7816 */ /* 0x000fe4000000000f */
[----:B------:R-:W-:Y:S02]  /*02f0*/  PRMT R17, RZ, 0x7610, R17 ;  /* 0x00007610ff117816 */ /* 0x000fe40000000011 */
[----:B------:R2:W5:Y:S01]  /*0300*/  @!P3 LDG.E.U16 R14, desc[UR4][R4.64] ;  /* 0x00000004040eb981 */ /* 0x000562000c1e1500 */
[----:B------:R-:W-:Y:S03]  /*0310*/  BSSY B0, `(.L_x_829) ;  /* 0x0000017000007945 */ /* 0x000fe60003800000 */
[----:B------:R3:W5:Y:S01]  /*0320*/  @!P3 LDG.E.U16 R15, desc[UR4][R6.64] ;  /* 0x00000004060fb981 */ /* 0x000762000c1e1500 */
[----:B-1----:R-:W-:-:S03]  /*0330*/  IADD3 R12, R11, 0x80, RZ ;  /* 0x000000800b0c7810 */ /* 0x002fc60007ffe0ff */
[----:B------:R1:W5:Y:S01]  /*0340*/  @!P2 LDG.E.U16 R17, desc[UR4][R22.64] ;  /* 0x000000041611a981 */ /* 0x000362000c1e1500 */
[C---:B--2---:R-:W-:Y:S02]  /*0350*/  VIADD R4, R11.reuse, 0x100 ;  /* 0x000001000b047836 */ /* 0x044fe40000000000 */
[----:B------:R-:W-:Y:S01]  /*0360*/  @!P0 IMAD R5, R8, 0x200, R11 ;  /* 0x0000020008058824 */ /* 0x000fe200078e020b */
[----:B---3--:R-:W-:Y:S02]  /*0370*/  IADD3 R6, R11, 0x180, RZ ;  /* 0x000001800b067810 */ /* 0x008fe40007ffe0ff */
[----:B------:R-:W-:Y:S01]  /*0380*/  @!P0 MOV R11, R12 ;  /* 0x0000000c000b8202 */ /* 0x000fe20000000f00 */
[----:B0-----:R-:W-:Y:S01]  /*0390*/  @!P0 IMAD.WIDE.U32 R2, R5, 0x2, R2 ;  /* 0x0000000205028825 */ /* 0x001fe200078e0002 */
[-C--:B------:R-:W-:Y:S02]  /*03a0*/  ISETP.GE.AND P5, PT, R12, R9.reuse, PT ;  /* 0x000000090c00720c */ /* 0x080fe40003fa6270 */
[----:B------:R-:W-:-:S02]  /*03b0*/  ISETP.GE.AND P1, PT, R4, R9, PT ;  /* 0x000000090400720c */ /* 0x000fc40003f26270 */
[-C--:B------:R-:W-:Y:S02]  /*03c0*/  ISETP.GE.AND P2, PT, R6, R9.reuse, PT ;  /* 0x000000090600720c */ /* 0x080fe40003f46270 */
[----:B------:R-:W-:Y:S01]  /*03d0*/  ISETP.GE.AND P3, PT, R11, R9, PT ;  /* 0x000000090b00720c */ /* 0x000fe20003f66270 */
[----:B-1----:R-:W-:-:S12]  /*03e0*/  @P0 BRA `(.L_x_830) ;  /* 0x0000000000240947 */ /* 0x002fd80003800000 */
[----:B------:R-:W0:Y:S01]  /*03f0*/  LDC R6, c[0x0][0x218] ;  /* 0x00008600ff067b82 */ /* 0x000e220000000800 */
[----:B-----5:R-:W-:Y:S01]  /*0400*/  SHF.L.U32 R25, R25, 0x10, RZ ;  /* 0x0000001019197819 */ /* 0x020fe200000006ff */
[----:B------:R-:W-:-:S04]  /*0410*/  IMAD.U32 R24, R24, 0x10000, RZ ;  /* 0x0001000018187824 */ /* 0x000fc800078e00ff */
[----:B------:R-:W-:Y:S01]  /*0420*/  FADD.FTZ R5, -R24, R25 ;  /* 0x0000001918057221 */ /* 0x000fe20000010100 */
[C---:B0-----:R-:W-:Y:S01]  /*0430*/  FSETP.GEU.FTZ.AND P4, PT, |R6|.reuse, 0.5, PT ;  /* 0x3f0000000600780b */ /* 0x041fe20003f9e200 */
[----:B------:R-:W-:Y:S02]  /*0440*/  FADD.FTZ R4, -R6, 1 ;  /* 0x3f80000006047421 */ /* 0x000fe40000010100 */
[----:B------:R-:W-:-:S10]  /*0450*/  FFMA.FTZ R24, R5, R6, R24 ;  /* 0x0000000605187223 */ /* 0x000fd40000010018 */
[----:B------:R-:W-:-:S05]  /*0460*/  @P4 FFMA.FTZ R24, R5, -R4, R25 ;  /* 0x8000000405184223 */ /* 0x000fca0000010019 */
[----:B------:R-:W-:-:S07]  /*0470*/  F2FP.BF16.F32.PACK_AB R4, RZ, R24 ;  /* 0x00000018ff04723e */ /* 0x000fce00000010ff */
.L_x_830:
[----:B------:R-:W-:Y:S05]  /*0480*/  BSYNC B0 ;  /* 0x0000000000007941 */ /* 0x000fea0003800000 */
.L_x_829:
[----:B------:R-:W-:Y:S04]  /*0490*/  BSSY B0, `(.L_x_831) ;  /* 0x000000b000007945 */ /* 0x000fe80003800000 */
[----:B------:R-:W-:Y:S05]  /*04a0*/  @P5 BRA `(.L_x_832) ;  /* 0x0000000000245947 */ /* 0x000fea0003800000 */
[----:B------:R-:W0:Y:S01]  /*04b0*/  LDC R6, c[0x0][0x218] ;  /* 0x00008600ff067b82 */ /* 0x000e220000000800 */
[----:B-----5:R-:W-:Y:S01]  /*04c0*/  SHF.L.U32 R5, R10, 0x10, RZ ;  /* 0x000000100a057819 */ /* 0x020fe200000006ff */
[----:B------:R-:W-:-:S04]  /*04d0*/  IMAD.U32 R0, R0, 0x10000, RZ ;  /* 0x0001000000007824 */ /* 0x000fc800078e00ff */
[----:B------:R-:W-:Y:S01]  /*04e0*/  FADD.FTZ R7, -R0, R5 ;  /* 0x0000000500077221 */ /* 0x000fe20000010100 */
[C---:B0-----:R-:W-:Y:S01]  /*04f0*/  FSETP.GEU.FTZ.AND P4, PT, |R6|.reuse, 0.5, PT ;  /* 0x3f0000000600780b */ /* 0x041fe20003f9e200 */
[----:B------:R-:W-:Y:S02]  /*0500*/  FADD.FTZ R10, -R6, 1 ;  /* 0x3f800000060a7421 */ /* 0x000fe40000010100 */
[----:B------:R-:W-:-:S10]  /*0510*/  FFMA.FTZ R0, R7, R6, R0 ;  /* 0x0000000607007223 */ /* 0x000fd40000010000 */
[----:B------:R-:W-:-:S05]  /*0520*/  @P4 FFMA.FTZ R0, -R10, R7, R5 ;  /* 0x000000070a004223 */ /* 0x000fca0000010105 */
[----:B------:R-:W-:-:S07]  /*0530*/  F2FP.BF16.F32.PACK_AB R0, RZ, R0 ;  /* 0x00000000ff00723e */ /* 0x000fce00000010ff */
.L_x_832:
[----:B------:R-:W-:Y:S05]  /*0540*/  BSYNC B0 ;  /* 0x0000000000007941 */ /* 0x000fea0003800000 */
.L_x_831:
        /* <DEDUP_REMOVED lines=11> */
.L_x_834:
[----:B------:R-:W-:Y:S05]  /*0600*/  BSYNC B0 ;  /* 0x0000000000007941 */ /* 0x000fea0003800000 */
.L_x_833:
        /* <DEDUP_REMOVED lines=11> */
.L_x_836:
[----:B------:R-:W-:Y:S05]  /*06c0*/  BSYNC B0 ;  /* 0x0000000000007941 */ /* 0x000fea0003800000 */
.L_x_835:
[----:B------:R0:W-:Y:S01]  /*06d0*/  @!P0 STG.E.U16 desc[UR4][R2.64], R4 ;  /* 0x0000000402008986 */ /* 0x0001e2000c101504 */
[----:B------:R-:W-:Y:S04]  /*06e0*/  BSSY B0, `(.L_x_837) ;  /* 0x000000c000007945 */ /* 0x000fe80003800000 */
[----:B------:R-:W-:Y:S05]  /*06f0*/  @P3 BRA `(.L_x_838) ;  /* 0x0000000000283947 */ /* 0x000fea0003800000 */
[----:B0-----:R-:W0:Y:S01]  /*0700*/  LDC.64 R2, c[0x0][0x228] ;  /* 0x00008a00ff027b82 */ /* 0x001e220000000a00 */
[----:B------:R-:W-:Y:S02]  /*0710*/  LEA R5, R8, R11, 0x9 ;  /* 0x0000000b08057211 */ /* 0x000fe400078e48ff */
[----:B------:R-:W-:-:S04]  /*0720*/  IADD3 R11, R11, 0x80, RZ ;  /* 0x000000800b0b7810 */ /* 0x000fc80007ffe0ff */
[----:B------:R-:W-:-:S13]  /*0730*/  ISETP.GE.AND P0, PT, R11, R9, PT ;  /* 0x000000090b00720c */ /* 0x000fda0003f06270 */
[----:B------:R-:W-:Y:S01]  /*0740*/  @!P0 IMAD R7, R8, 0x200, R11 ;  /* 0x0000020008078824 */ /* 0x000fe200078e020b */
[----:B------:R-:W-:Y:S01]  /*0750*/  @!P0 IADD3 R11, R11, 0x80, RZ ;  /* 0x000000800b0b8810 */ /* 0x000fe20007ffe0ff */
[----:B0-----:R-:W-:-:S04]  /*0760*/  IMAD.WIDE.U32 R4, R5, 0x2, R2 ;  /* 0x0000000205047825 */ /* 0x001fc800078e0002 */
[----:B------:R-:W-:Y:S01]  /*0770*/  @!P0 IMAD.WIDE.U32 R2, R7, 0x2, R2 ;  /* 0x0000000207028825 */ /* 0x000fe200078e0002 */
[----:B-----5:R1:W-:Y:S04]  /*0780*/  STG.E.U16 desc[UR4][R4.64], R0 ;  /* 0x0000000004007986 */ /* 0x0203e8000c101504 */
[----:B------:R1:W-:Y:S02]  /*0790*/  @!P0 STG.E.U16 desc[UR4][R2.64], R14 ;  /* 0x0000000e02008986 */ /* 0x0003e4000c101504 */
.L_x_838:
[----:B------:R-:W-:Y:S05]  /*07a0*/  BSYNC B0 ;  /* 0x0000000000007941 */ /* 0x000fea0003800000 */
.L_x_837:
[----:B------:R-:W-:-:S13]  /*07b0*/  ISETP.GE.AND P0, PT, R11, R9, PT ;  /* 0x000000090b00720c */ /* 0x000fda0003f06270 */
[----:B------:R-:W-:Y:S05]  /*07c0*/  @P0 EXIT ;  /* 0x000000000000094d */ /* 0x000fea0003800000 */
[----:B01----:R-:W0:Y:S01]  /*07d0*/  LDC.64 R2, c[0x0][0x228] ;  /* 0x00008a00ff027b82 */ /* 0x003e220000000a00 */
[----:B------:R-:W-:-:S05]  /*07e0*/  LEA R11, R8, R11, 0x9 ;  /* 0x0000000b080b7211 */ /* 0x000fca00078e48ff */
[----:B0-----:R-:W-:-:S05]  /*07f0*/  IMAD.WIDE.U32 R2, R11, 0x2, R2 ;  /* 0x000000020b027825 */ /* 0x001fca00078e0002 */
[----:B-----5:R-:W-:Y:S01]  /*0800*/  STG.E.U16 desc[UR4][R2.64], R16 ;  /* 0x0000001002007986 */ /* 0x020fe2000c101504 */
[----:B------:R-:W-:Y:S05]  /*0810*/  EXIT ;  /* 0x000000000000794d */ /* 0x000fea0003800000 */
.L_x_839:
        /* <DEDUP_REMOVED lines=14> */
.L_x_7965:


//--------------------- .text._ZN2at6native29vectorized_elementwise_kernelILi2EZZZNS0_44_GLOBAL__N__40a83637_7_Lerp_cu_7dd49032_312918lerp_scalar_kernelERNS_18TensorIteratorBaseERKN3c106ScalarEENKUlvE0_clEvENKUlvE2_clEvEUlNS5_8BFloat16ESB_E_St5arrayIPcLm3EEEEviT0_T1_ --------------------------
	.section	.text._ZN2at6native29vectorized_elementwise_kernelILi2EZZZNS0_44_GLOBAL__N__40a83637_7_Lerp_cu_7dd49032_312918lerp_scalar_kernelERNS_18TensorIteratorBaseERKN3c106ScalarEENKUlvE0_clEvENKUlvE2_clEvEUlNS5_8BFloat16ESB_E_St5arrayIPcLm3EEEEviT0_T1_,"ax",@progbits
	.align	128
        .global         _ZN2at6native29vectorized_elementwise_kernelILi2EZZZNS0_44_GLOBAL__N__40a83637_7_Lerp_cu_7dd49032_312918lerp_scalar_kernelERNS_18TensorIteratorBaseERKN3c106ScalarEENKUlvE0_clEvENKUlvE2_clEvEUlNS5_8BFloat16ESB_E_St5arrayIPcLm3EEEEviT0_T1_
        .type           _ZN2at6native29vectorized_elementwise_kernelILi2EZZZNS0_44_GLOBAL__N__40a83637_7_Lerp_cu_7dd49032_312918lerp_scalar_kernelERNS_18TensorIteratorBaseERKN3c106ScalarEENKUlvE0_clEvENKUlvE2_clEvEUlNS5_8BFloat16ESB_E_St5arrayIPcLm3EEEEviT0_T1_,@function
        .size           _ZN2at6native29vectorized_elementwise_kernelILi2EZZZNS0_44_GLOBAL__N__40a83637_7_Lerp_cu_7dd49032_312918lerp_scalar_kernelERNS_18TensorIteratorBaseERKN3c106ScalarEENKUlvE0_clEvENKUlvE2_clEvEUlNS5_8BFloat16ESB_E_St5arrayIPcLm3EEEEviT0_T1_,(.L_x_7966 - _ZN2at6native29vectorized_elementwise_kernelILi2EZZZNS0_44_GLOBAL__N__40a83637_7_Lerp_cu_7dd49032_312918lerp_scalar_kernelERNS_18TensorIteratorBaseERKN3c106ScalarEENKUlvE0_clEvENKUlvE2_clEvEUlNS5_8BFloat16ESB_E_St5arrayIPcLm3EEEEviT0_T1_)
        .other          _ZN2at6native29vectorized_elementwise_kernelILi2EZZZNS0_44_GLOBAL__N__40a83637_7_Lerp_cu_7dd49032_312918lerp_scalar_kernelERNS_18TensorIteratorBaseERKN3c106ScalarEENKUlvE0_clEvENKUlvE2_clEvEUlNS5_8BFloat16ESB_E_St5arrayIPcLm3EEEEviT0_T1_,@"STO_CUDA_ENTRY STV_DEFAULT"
_ZN2at6native29vectorized_elementwise_kernelILi2EZZZNS0_44_GLOBAL__N__40a83637_7_Lerp_cu_7dd49032_312918lerp_scalar_kernelERNS_18TensorIteratorBaseERKN3c106ScalarEENKUlvE0_clEvENKUlvE2_clEvEUlNS5_8BFloat16ESB_E_St5arrayIPcLm3EEEEviT0_T1_:
.text._ZN2at6native29vectorized_elementwise_kernelILi2EZZZNS0_44_GLOBAL__N__40a83637_7_Lerp_cu_7dd49032_312918lerp_scalar_kernelERNS_18TensorIteratorBaseERKN3c106ScalarEENKUlvE0_clEvENKUlvE2_clEvEUlNS5_8BFloat16ESB_E_St5arrayIPcLm3EEEEviT0_T1_:
[----:B------:R-:W-:Y:S01]  /*0000*/  LDC R1, c[0x0][0x28] ;  /* 0x00000a00ff017b82 */ /* 0x000fe20000000800 */
[----:B------:R-:W0:Y:S01]  /*0010*/  S2R R0, SR_CTAID.X ;  /* 0x0000000000007919 */ /* 0x000e220000002500 */
[----:B------:R-:W-:Y:S01]  /*0020*/  ULDC UR4, c[0x0][0x210] ;  /* 0x0000840000047ab9 */ /* 0x000fe20000000800 */
[----:B0-----:R-:W-:-:S04]  /*0030*/  SHF.L.U32 R0, R0, 0xa, RZ ;  /* 0x0000000a00007819 */ /* 0x001fc800000006ff */
[----:B------:R-:W-:Y:S01]  /*0040*/  IADD3 R2, -R0, UR4, RZ ;  /* 0x0000000400027c10 */ /* 0x000fe2000fffe1ff */
[----:B------:R-:W-:-:S03]  /*0050*/  ULDC.64 UR4, c[0x0][0x208] ;  /* 0x0000820000047ab9 */ /* 0x000fc60000000a00 */
[----:B------:R-:W-:-:S13]  /*0060*/  ISETP.GE.U32.AND P0, PT, R2, 0x400, PT ;  /* 0x000004000200780c */ /* 0x000fda0003f06070 */
[----:B------:R-:W-:Y:S05]  /*0070*/  @!P0 BRA `(.L_x_840) ;  /* 0x0000000400388947 */ /* 0x000fea0003800000 */
[----:B------:R-:W0:Y:S01]  /*0080*/  S2R R4, SR_TID.X ;  /* 0x0000000000047919 */ /* 0x000e220000002100 */
[----:B------:R-:W1:Y:S08]  /*0090*/  LDC.64 R2, c[0x0][0x230] ;  /* 0x00008c00ff027b82 */ /* 0x000e700000000a00 */
[----:B------:R-:W2:Y:S08]  /*00a0*/  LDC.64 R8, c[0x0][0x238] ;  /* 0x00008e00ff087b82 */ /* 0x000eb00000000a00 */
[----:B------:R-:W3:Y:S01]  /*00b0*/  LDC R5, c[0x0][0x218] ;  /* 0x00008600ff057b82 */ /* 0x000ee20000000800 */
[----:B-1----:R-:W-:-:S04]  /*00c0*/  IMAD.WIDE R2, R0, 0x2, R2 ;  /* 0x0000000200027825 */ /* 0x002fc800078e0202 */
[----:B0-----:R-:W-:-:S03]  /*00d0*/  IMAD.WIDE.U32 R6, R4, 0x4, R2 ;  /* 0x0000000404067825 */ /* 0x001fc600078e0002 */
[----:B------:R-:W0:Y:S01]  /*00e0*/  LDC.64 R2, c[0x0][0x228] ;  /* 0x00008a00ff027b82 */ /* 0x000e220000000a00 */
[----:B--2---:R-:W-:Y:S01]  /*00f0*/  IMAD.WIDE R8, R0, 0x2, R8 ;  /* 0x0000000200087825 */ /* 0x004fe200078e0208 */
[----:B------:R-:W2:Y:S04]  /*0100*/  LDG.E R20, desc[UR4][R6.64] ;  /* 0x0000000406147981 */ /* 0x000ea8000c1e1900 */
[----:B------:R-:W4:Y:S01]  /*0110*/  LDG.E R22, desc[UR4][R6.64+0x200] ;  /* 0x0002000406167981 */ /* 0x000f22000c1e1900 */
[----:B------:R-:W-:-:S03]  /*0120*/  IMAD.WIDE.U32 R10, R4, 0x4, R8 ;  /* 0x00000004040a7825 */ /* 0x000fc600078e0008 */
[----:B------:R-:W5:Y:S04]  /*0130*/  LDG.E R13, desc[UR4][R6.64+0x400] ;  /* 0x00040004060d7981 */ /* 0x000f68000c1e1900 */
[----:B------:R-:W5:Y:S04]  /*0140*/  LDG.E R15, desc[UR4][R10.64] ;  /* 0x000000040a0f7981 */ /* 0x000f68000c1e1900 */
[----:B------:R-:W5:Y:S04]  /*0150*/  LDG.E R17, desc[UR4][R10.64+0x200] ;  /* 0x000200040a117981 */ /* 0x000f68000c1e1900 */
[----:B------:R-:W5:Y:S04]  /*0160*/  LDG.E R9, desc[UR4][R10.64+0x400] ;  /* 0x000400040a097981 */ /* 0x000f68000c1e1900 */
[----:B------:R-:W5:Y:S04]  /*0170*/  LDG.E R12, desc[UR4][R6.64+0x600] ;  /* 0x00060004060c7981 */ /* 0x000f68000c1e1900 */
[----:B------:R1:W5:Y:S01]  /*0180*/  LDG.E R8, desc[UR4][R10.64+0x600] ;  /* 0x000600040a087981 */ /* 0x000362000c1e1900 */
[C---:B---3--:R-:W-:Y:S01]  /*0190*/  FSETP.GEU.FTZ.AND P0, PT, |R5|.reuse, 0.5, PT ;  /* 0x3f0000000500780b */ /* 0x048fe20003f1e200 */
[----:B-1----:R-:W-:Y:S01]  /*01a0*/  FADD.FTZ R10, -R5, 1 ;  /* 0x3f800000050a7421 */ /* 0x002fe20000010100 */
[----:B0-----:R-:W-:-:S04]  /*01b0*/  IMAD.WIDE.U32 R2, R0, 0x2, R2 ;  /* 0x0000000200027825 */ /* 0x001fc800078e0002 */
[----:B------:R-:W-:Y:S01]  /*01c0*/  IMAD.WIDE R2, R4, 0x4, R2 ;  /* 0x0000000404027825 */ /* 0x000fe200078e0202 */
[----:B--2---:R-:W-:-:S03]  /*01d0*/  PRMT R14, R20, 0x7632, R14 ;  /* 0x00007632140e7816 */ /* 0x004fc6000000000e */
[----:B------:R-:W-:Y:S01]  /*01e0*/  IMAD.U32 R20, R20, 0x10000, RZ ;  /* 0x0001000014147824 */ /* 0x000fe200078e00ff */
[C---:B----4-:R-:W-:Y:S01]  /*01f0*/  PRMT R16, R22.reuse, 0x7632, R16 ;  /* 0x0000763216107816 */ /* 0x050fe20000000010 */
[----:B------:R-:W-:Y:S02]  /*0200*/  IMAD.U32 R22, R22, 0x10000, RZ ;  /* 0x0001000016167824 */ /* 0x000fe400078e00ff */
[----:B------:R-:W-:Y:S01]  /*0210*/  IMAD.U32 R14, R14, 0x10000, RZ ;  /* 0x000100000e0e7824 */ /* 0x000fe200078e00ff */
[C---:B-----5:R-:W-:Y:S02]  /*0220*/  PRMT R18, R15.reuse, 0x7632, R18 ;  /* 0x000076320f127816 */ /* 0x060fe40000000012 */
[----:B------:R-:W-:Y:S02]  /*0230*/  SHF.L.U32 R15, R15, 0x10, RZ ;  /* 0x000000100f0f7819 */ /* 0x000fe400000006ff */
[C---:B------:R-:W-:Y:S02]  /*0240*/  PRMT R6, R17.reuse, 0x7632, R6 ;  /* 0x0000763211067816 */ /* 0x040fe40000000006 */
[----:B------:R-:W-:-:S02]  /*0250*/  SHF.L.U32 R17, R17, 0x10, RZ ;  /* 0x0000001011117819 */ /* 0x000fc400000006ff */
[----:B------:R-:W-:Y:S01]  /*0260*/  SHF.L.U32 R21, R18, 0x10, RZ ;  /* 0x0000001012157819 */ /* 0x000fe200000006ff */
[----:B------:R-:W-:Y:S01]  /*0270*/  FADD.FTZ R19, -R20, R15 ;  /* 0x0000000f14137221 */ /* 0x000fe20000010100 */
[----:B------:R-:W-:Y:S02]  /*0280*/  IMAD.U32 R24, R16, 0x10000, RZ ;  /* 0x0001000010187824 */ /* 0x000fe400078e00ff */
[----:B------:R-:W-:Y:S01]  /*0290*/  FADD.FTZ R18, -R22, R17 ;  /* 0x0000001116127221 */ /* 0x000fe20000010100 */
[----:B------:R-:W-:Y:S01]  /*02a0*/  FADD.FTZ R16, -R14, R21 ;  /* 0x000000150e107221 */ /* 0x000fe20000010100 */
[----:B------:R-:W-:Y:S01]  /*02b0*/  FFMA.FTZ R11, R19, R5, R20 ;  /* 0x00000005130b7223 */ /* 0x000fe20000010014 */
[----:B------:R-:W-:Y:S01]  /*02c0*/  SHF.L.U32 R23, R6, 0x10, RZ ;  /* 0x0000001006177819 */ /* 0x000fe200000006ff */
[--C-:B------:R-:W-:Y:S01]  /*02d0*/  @P0 FFMA.FTZ R11, -R10, R19, R15.reuse ;  /* 0x000000130a0b0223 */ /* 0x100fe2000001010f */
[-C--:B------:R-:W-:Y:S01]  /*02e0*/  FFMA.FTZ R6, R18, R5.reuse, R22 ;  /* 0x0000000512067223 */ /* 0x080fe20000010016 */
[----:B------:R-:W-:Y:S01]  /*02f0*/  PRMT R15, R13, 0x7632, R15 ;  /* 0x000076320d0f7816 */ /* 0x000fe2000000000f */
[----:B------:R-:W-:Y:S01]  /*0300*/  FFMA.FTZ R14, R16, R5, R14 ;  /* 0x00000005100e7223 */ /* 0x000fe2000001000e */
[C---:B------:R-:W-:Y:S01]  /*0310*/  @P0 FFMA.FTZ R6, -R10.reuse, R18, R17 ;  /* 0x000000120a060223 */ /* 0x040fe20000010111 */
[----:B------:R-:W-:Y:S01]  /*0320*/  @P0 FFMA.FTZ R14, -R10, R16, R21 ;  /* 0x000000100a0e0223 */ /* 0x000fe20000010115 */
[----:B------:R-:W-:Y:S01]  /*0330*/  PRMT R18, R9, 0x7632, R18 ;  /* 0x0000763209127816 */ /* 0x000fe20000000012 */
[----:B------:R-:W-:Y:S01]  /*0340*/  IMAD.U32 R16, R13, 0x10000, RZ ;  /* 0x000100000d107824 */ /* 0x000fe200078e00ff */
[----:B------:R-:W-:-:S02]  /*0350*/  PRMT R17, R12, 0x7632, R17 ;  /* 0x000076320c117816 */ /* 0x000fc40000000011 */
[C---:B------:R-:W-:Y:S02]  /*0360*/  PRMT R19, R8.reuse, 0x7632, R19 ;  /* 0x0000763208137816 */ /* 0x040fe40000000013 */
[----:B------:R-:W-:Y:S01]  /*0370*/  SHF.L.U32 R13, R8, 0x10, RZ ;  /* 0x00000010080d7819 */ /* 0x000fe200000006ff */
[----:B------:R-:W-:Y:S01]  /*0380*/  IMAD.U32 R8, R15, 0x10000, RZ ;  /* 0x000100000f087824 */ /* 0x000fe200078e00ff */
[----:B------:R-:W-:Y:S01]  /*0390*/  SHF.L.U32 R12, R12, 0x10, RZ ;  /* 0x000000100c0c7819 */ /* 0x000fe200000006ff */
[----:B------:R-:W-:Y:S01]  /*03a0*/  IMAD.U32 R9, R9, 0x10000, RZ ;  /* 0x0001000009097824 */ /* 0x000fe200078e00ff */
[----:B------:R-:W-:Y:S01]  /*03b0*/  SHF.L.U32 R15, R18, 0x10, RZ ;  /* 0x00000010120f7819 */ /* 0x000fe200000006ff */
[----:B------:R-:W-:Y:S01]  /*03c0*/  IMAD.U32 R20, R17, 0x10000, RZ ;  /* 0x0001000011147824 */ /* 0x000fe200078e00ff */
[----:B------:R-:W-:Y:S01]  /*03d0*/  SHF.L.U32 R21, R19, 0x10, RZ ;  /* 0x0000001013157819 */ /* 0x000fe200000006ff */
[----:B------:R-:W-:Y:S01]  /*03e0*/  FADD.FTZ R25, -R24, R23 ;  /* 0x0000001718197221 */ /* 0x000fe20000010100 */
[----:B------:R-:W-:Y:S01]  /*03f0*/  FADD.FTZ R17, -R16, R9 ;  /* 0x0000000910117221 */ /* 0x000fe20000010100 */
[----:B------:R-:W-:Y:S01]  /*0400*/  FADD.FTZ R0, -R8, R15 ;  /* 0x0000000f08007221 */ /* 0x000fe20000010100 */
[----:B------:R-:W-:Y:S01]  /*0410*/  FADD.FTZ R18, -R12, R13 ;  /* 0x0000000d0c127221 */ /* 0x000fe20000010100 */
[----:B------:R-:W-:Y:S01]  /*0420*/  FADD.FTZ R22, -R20, R21 ;  /* 0x0000001514167221 */ /* 0x000fe20000010100 */
[-C--:B------:R-:W-:Y:S01]  /*0430*/  FFMA.FTZ R7, R25, R5.reuse, R24 ;  /* 0x0000000519077223 */ /* 0x080fe20000010018 */
[-C--:B------:R-:W-:Y:S01]  /*0440*/  FFMA.FTZ R16, R17, R5.reuse, R16 ;  /* 0x0000000511107223 */ /* 0x080fe20000010010 */
[-C--:B------:R-:W-:Y:S01]  /*0450*/  FFMA.FTZ R19, R0, R5.reuse, R8 ;  /* 0x0000000500137223 */ /* 0x080fe20000010008 */
[-C--:B------:R-:W-:Y:S01]  /*0460*/  FFMA.FTZ R12, R18, R5.reuse, R12 ;  /* 0x00000005120c7223 */ /* 0x080fe2000001000c */
[----:B------:R-:W-:Y:S01]  /*0470*/  FFMA.FTZ R5, R22, R5, R20 ;  /* 0x0000000516057223 */ /* 0x000fe20000010014 */
[C---:B------:R-:W-:Y:S01]  /*0480*/  @P0 FFMA.FTZ R7, -R10.reuse, R25, R23 ;  /* 0x000000190a070223 */ /* 0x040fe20000010117 */
[C---:B------:R-:W-:Y:S01]  /*0490*/  @P0 FFMA.FTZ R16, -R10.reuse, R17, R9 ;  /* 0x000000110a100223 */ /* 0x040fe20000010109 */
[C---:B------:R-:W-:Y:S01]  /*04a0*/  @P0 FFMA.FTZ R19, -R10.reuse, R0, R15 ;  /* 0x000000000a130223 */ /* 0x040fe2000001010f */
[C---:B------:R-:W-:Y:S01]  /*04b0*/  @P0 FFMA.FTZ R12, -R10.reuse, R18, R13 ;  /* 0x000000120a0c0223 */ /* 0x040fe2000001010d */
[----:B------:R-:W-:Y:S01]  /*04c0*/  @P0 FFMA.FTZ R5, -R10, R22, R21 ;  /* 0x000000160a050223 */ /* 0x000fe20000010115 */
[----:B------:R-:W-:-:S02]  /*04d0*/  F2FP.BF16.F32.PACK_AB R11, R14, R11 ;  /* 0x0000000b0e0b723e */ /* 0x000fc400000010ff */
[----:B------:R-:W-:Y:S02]  /*04e0*/  F2FP.BF16.F32.PACK_AB R7, R7, R6 ;  /* 0x000000060707723e */ /* 0x000fe400000010ff */
[----:B------:R-:W-:Y:S02]  /*04f0*/  F2FP.BF16.F32.PACK_AB R19, R19, R16 ;  /* 0x000000101313723e */ /* 0x000fe400000010ff */
[----:B------:R-:W-:Y:S01]  /*0500*/  F2FP.BF16.F32.PACK_AB R5, R5, R12 ;  /* 0x0000000c0505723e */ /* 0x000fe200000010ff */
[----:B------:R-:W-:Y:S04]  /*0510*/  STG.E desc[UR4][R2.64], R11 ;  /* 0x0000000b02007986 */ /* 0x000fe8000c101904 */
[----:B------:R-:W-:Y:S04]  /*0520*/  STG.E desc[UR4][R2.64+0x200], R7 ;  /* 0x0002000702007986 */ /* 0x000fe8000c101904 */
[----:B------:R-:W-:Y:S04]  /*0530*/  STG.E desc[UR4][R2.64+0x400], R19 ;  /* 0x0004001302007986 */ /* 0x000fe8000c101904 */
[----:B------:R-:W-:Y:S01]  /*0540*/  STG.E desc[UR4][R2.64+0x600], R5 ;  /* 0x0006000502007986 */ /* 0x000fe2000c101904 */
[----:B------:R-:W-:Y:S05]  /*0550*/  EXIT ;  /* 0x000000000000794d */ /* 0x000fea0003800000 */
.L_x_840:
[----:B------:R-:W0:Y:S02]  /*0560*/  S2R R3, SR_TID.X ;  /* 0x0000000000037919 */ /* 0x000e240000002100 */
[----:B0-----:R-:W-:Y:S01]  /*0570*/  ISETP.GE.AND P0, PT, R3, R2, PT ;  /* 0x000000020300720c */ /* 0x001fe20003f06270 */
[----:B------:R-:W-:-:S12]  /*0580*/  IMAD.MOV.U32 R23, RZ, RZ, R3 ;  /* 0x000000ffff177224 */ /* 0x000fd800078e0003 */
[----:B------:R-:W-:Y:S02]  /*0590*/  @!P0 IADD3 R22, R0, R23, RZ ;  /* 0x0000001700168210 */ /* 0x000fe40007ffe0ff */
[----:B------:R-:W-:-:S04]  /*05a0*/  @!P0 IADD3 R23, R23, 0x80, RZ ;  /* 0x0000008017178810 */ /* 0x000fc80007ffe0ff */
[----:B------:R-:W-:-:S13]  /*05b0*/  ISETP.GE.AND P1, PT, R23, R2, PT ;  /* 0x000000021700720c */ /* 0x000fda0003f26270 */
[----:B------:R-:W-:Y:S01]  /*05c0*/  @!P1 IMAD.IADD R25, R0, 0x1, R23 ;  /* 0x0000000100199824 */ /* 0x000fe200078e0217 */
[----:B------:R-:W-:Y:S01]  /*05d0*/  @!P1 IADD3 R23, R23, 0x80, RZ ;  /* 0x0000008017179810 */ /* 0x000fe20007ffe0ff */
[----:B------:R-:W0:Y:S03]  /*05e0*/  @!P1 LDC.64 R20, c[0x0][0x230] ;  /* 0x00008c00ff149b82 */ /* 0x000e260000000a00 */
[----:B------:R-:W-:-:S05]  /*05f0*/  ISETP.GE.AND P2, PT, R23, R2, PT ;  /* 0x000000021700720c */ /* 0x000fca0003f46270 */
[----:B------:R-:W1:Y:S08]  /*0600*/  @!P1 LDC.64 R4, c[0x0][0x238] ;  /* 0x00008e00ff049b82 */ /* 0x000e700000000a00 */
[----:B------:R-:W-:Y:S01]  /*0610*/  @!P2 IADD3 R7, R0, R23, RZ ;  /* 0x000000170007a210 */ /* 0x000fe20007ffe0ff */
[----:B------:R-:W-:Y:S01]  /*0620*/  @!P2 VIADD R23, R23, 0x80 ;  /* 0x000000801717a836 */ /* 0x000fe20000000000 */
[----:B------:R-:W2:Y:S04]  /*0630*/  @!P2 LDC.64 R18, c[0x0][0x230] ;  /* 0x00008c00ff12ab82 */ /* 0x000ea80000000a00 */
[----:B------:R-:W-:Y:S01]  /*0640*/  ISETP.GE.AND P3, PT, R23, R2, PT ;  /* 0x000000021700720c */ /* 0x000fe20003f66270 */
[----:B0-----:R-:W-:-:S03]  /*0650*/  @!P1 IMAD.WIDE.U32 R20, R25, 0x2, R20 ;  /* 0x0000000219149825 */ /* 0x001fc600078e0014 */
[----:B------:R-:W0:Y:S01]  /*0660*/  @!P2 LDC.64 R16, c[0x0][0x238] ;  /* 0x00008e00ff10ab82 */ /* 0x000e220000000a00 */
[----:B-1----:R-:W-:Y:S01]  /*0670*/  @!P1 IMAD.WIDE.U32 R24, R25, 0x2, R4 ;  /* 0x0000000219189825 */ /* 0x002fe200078e0004 */
[----:B------:R-:W-:-:S07]  /*0680*/  PRMT R4, RZ, 0x7610, R4 ;  /* 0x00007610ff047816 */ /* 0x000fce0000000004 */
[C---:B------:R-:W-:Y:S01]  /*0690*/  @!P3 IADD3 R9, R0.reuse, R23, RZ ;  /* 0x000000170009b210 */ /* 0x040fe20007ffe0ff */
[----:B------:R-:W1:Y:S01]  /*06a0*/  @!P3 LDC.64 R26, c[0x0][0x230] ;  /* 0x00008c00ff1abb82 */ /* 0x000e620000000a00 */
[----:B------:R-:W-:Y:S02]  /*06b0*/  @!P3 IADD3 R23, R23, 0x80, RZ ;  /* 0x000000801717b810 */ /* 0x000fe40007ffe0ff */
[----:B------:R-:W-:Y:S01]  /*06c0*/  PRMT R5, RZ, 0x7610, R5 ;  /* 0x00007610ff057816 */ /* 0x000fe20000000005 */
[----:B------:R-:W5:Y:S01]  /*06d0*/  @!P1 LDG.E.U16 R4, desc[UR4][R20.64] ;  /* 0x0000000414049981 */ /* 0x000f62000c1e1500 */
[-C--:B------:R-:W-:Y:S01]  /*06e0*/  ISETP.GE.AND P4, PT, R23, R2.reuse, PT ;  /* 0x000000021700720c */ /* 0x080fe20003f86270 */
[----:B--2---:R-:W-:Y:S01]  /*06f0*/  @!P2 IMAD.WIDE.U32 R18, R7, 0x2, R18 ;  /* 0x000000020712a825 */ /* 0x004fe200078e0012 */
[----:B------:R-:W-:Y:S01]  /*0700*/  PRMT R6, RZ, 0x7610, R6 ;  /* 0x00007610ff067816 */ /* 0x000fe20000000006 */
[----:B------:R-:W2:Y:S01]  /*0710*/  @!P3 LDC.64 R14, c[0x0][0x238] ;  /* 0x00008e00ff0ebb82 */ /* 0x000ea20000000a00 */
[----:B------:R3:W5:Y:S04]  /*0720*/  @!P1 LDG.E.U16 R5, desc[UR4][R24.64] ;  /* 0x0000000418059981 */ /* 0x000768000c1e1500 */
[----:B------:R4:W5:Y:S05]  /*0730*/  @!P2 LDG.E.U16 R6, desc[UR4][R18.64] ;  /* 0x000000041206a981 */ /* 0x00096a000c1e1500 */
[----:B------:R-:W-:Y:S01]  /*0740*/  @!P4 IMAD.IADD R11, R0, 0x1, R23 ;  /* 0x00000001000bc824 */ /* 0x000fe200078e0217 */
[----:B------:R-:W-:Y:S01]  /*0750*/  @!P4 IADD3 R23, R23, 0x80, RZ ;  /* 0x000000801717c810 */ /* 0x000fe20007ffe0ff */
[----:B------:R-:W1:Y:S03]  /*0760*/  @!P4 LDC.64 R12, c[0x0][0x230] ;  /* 0x00008c00ff0ccb82 */ /* 0x000e660000000a00 */
[----:B------:R-:W-:Y:S01]  /*0770*/  ISETP.GE.AND P1, PT, R23, R2, PT ;  /* 0x000000021700720c */ /* 0x000fe20003f26270 */
[----:B0-----:R-:W-:Y:S01]  /*0780*/  @!P2 IMAD.WIDE.U32 R16, R7, 0x2, R16 ;  /* 0x000000020710a825 */ /* 0x001fe200078e0010 */
[----:B------:R-:W-:-:S03]  /*0790*/  PRMT R7, RZ, 0x7610, R7 ;  /* 0x00007610ff077816 */ /* 0x000fc60000000007 */
[----:B---3--:R-:W0:Y:S03]  /*07a0*/  @!P4 LDC.64 R24, c[0x0][0x238] ;  /* 0x00008e00ff18cb82 */ /* 0x008e260000000a00 */
[----:B------:R3:W5:Y:S05]  /*07b0*/  @!P2 LDG.E.U16 R7, desc[UR4][R16.64] ;  /* 0x000000041007a981 */ /* 0x00076a000c1e1500 */
[----:B----4-:R-:W-:Y:S01]  /*07c0*/  @!P1 IADD3 R19, R0, R23, RZ ;  /* 0x0000001700139210 */ /* 0x010fe20007ffe0ff */
[----:B------:R-:W-:Y:S01]  /*07d0*/  @!P1 VIADD R23, R23, 0x80 ;  /* 0x0000008017179836 */ /* 0x000fe20000000000 */
[----:B------:R-:W-:Y:S01]  /*07e0*/  PRMT R10, RZ, 0x7610, R10 ;  /* 0x00007610ff0a7816 */ /* 0x000fe2000000000a */
[----:B------:R-:W4:Y:S03]  /*07f0*/  @!P1 LDC.64 R20, c[0x0][0x230] ;  /* 0x00008c00ff149b82 */ /* 0x000f260000000a00 */
[----:B------:R-:W-:Y:S01]  /*0800*/  ISETP.GE.AND P2, PT, R23, R2, PT ;  /* 0x000000021700720c */ /* 0x000fe20003f46270 */
[----:B-1----:R-:W-:Y:S01]  /*0810*/  @!P4 IMAD.WIDE.U32 R12, R11, 0x2, R12 ;  /* 0x000000020b0cc825 */ /* 0x002fe200078e000c */
[----:B------:R-:W-:-:S03]  /*0820*/  PRMT R8, RZ, 0x7610, R8 ;  /* 0x00007610ff087816 */ /* 0x000fc60000000008 */
[----:B---3--:R-:W1:Y:S01]  /*0830*/  @!P1 LDC.64 R16, c[0x0][0x238] ;  /* 0x00008e00ff109b82 */ /* 0x008e620000000a00 */
[----:B------:R3:W5:Y:S07]  /*0840*/  @!P4 LDG.E.U16 R10, desc[UR4][R12.64] ;  /* 0x000000040c0ac981 */ /* 0x00076e000c1e1500 */
[----:B---3--:R-:W3:Y:S01]  /*0850*/  @!P2 LDC.64 R12, c[0x0][0x230] ;  /* 0x00008c00ff0cab82 */ /* 0x008ee20000000a00 */
[----:B------:R-:W-:-:S04]  /*0860*/  @!P3 IMAD.WIDE.U32 R26, R9, 0x2, R26 ;  /* 0x00000002091ab825 */ /* 0x000fc800078e001a */
[----:B0-----:R-:W-:Y:S01]  /*0870*/  @!P4 IMAD.WIDE.U32 R24, R11, 0x2, R24 ;  /* 0x000000020b18c825 */ /* 0x001fe200078e0018 */
[----:B------:R-:W-:Y:S01]  /*0880*/  PRMT R11, RZ, 0x7610, R11 ;  /* 0x00007610ff0b7816 */ /* 0x000fe2000000000b */
[----:B------:R0:W5:Y:S02]  /*0890*/  @!P3 LDG.E.U16 R8, desc[UR4][R26.64] ;  /* 0x000000041a08b981 */ /* 0x000164000c1e1500 */
[----:B--2---:R-:W-:Y:S01]  /*08a0*/  @!P3 IMAD.WIDE.U32 R14, R9, 0x2, R14 ;  /* 0x00000002090eb825 */ /* 0x004fe200078e000e */
[----:B------:R-:W-:Y:S02]  /*08b0*/  PRMT R9, RZ, 0x7610, R9 ;  /* 0x00007610ff097816 */ /* 0x000fe40000000009 */
[----:B------:R2:W5:Y:S04]  /*08c0*/  @!P4 LDG.E.U16 R11, desc[UR4][R24.64] ;  /* 0x00000004180bc981 */ /* 0x000568000c1e1500 */
[----:B------:R4:W5:Y:S01]  /*08d0*/  @!P3 LDG.E.U16 R9, desc[UR4][R14.64] ;  /* 0x000000040e09b981 */ /* 0x000962000c1e1500 */
[----:B0-----:R-:W-:-:S02]  /*08e0*/  @!P2 IADD3 R27, R0, R23, RZ ;  /* 0x00000017001ba210 */ /* 0x001fc40007ffe0ff */
[----:B--2---:R-:W-:-:S03]  /*08f0*/  PRMT R24, RZ, 0x7610, R24 ;  /* 0x00007610ff187816 */ /* 0x004fc60000000018 */
[----:B---3--:R-:W-:Y:S01]  /*0900*/  @!P2 IMAD.WIDE.U32 R12, R27, 0x2, R12 ;  /* 0x000000021b0ca825 */ /* 0x008fe200078e000c */
[----:B----4-:R-:W0:Y:S04]  /*0910*/  @!P2 LDC.64 R14, c[0x0][0x238] ;  /* 0x00008e00ff0eab82 */ /* 0x010e280000000a00 */
[----:B------:R2:W5:Y:S01]  /*0920*/  @!P2 LDG.E.U16 R24, desc[UR4][R12.64] ;  /* 0x000000040c18a981 */ /* 0x000562000c1e1500 */
[----:B------:R-:W-:Y:S01]  /*0930*/  @!P1 IMAD.WIDE.U32 R20, R19, 0x2, R20 ;  /* 0x0000000213149825 */ /* 0x000fe200078e0014 */
[----:B------:R-:W-:-:S03]  /*0940*/  PRMT R18, RZ, 0x7610, R18 ;  /* 0x00007610ff127816 */ /* 0x000fc60000000012 */
[----:B-1----:R-:W-:Y:S01]  /*0950*/  @!P1 IMAD.WIDE.U32 R16, R19, 0x2, R16 ;  /* 0x0000000213109825 */ /* 0x002fe200078e0010 */
[----:B--2---:R-:W1:Y:S01]  /*0960*/  @!P0 LDC.64 R12, c[0x0][0x230] ;  /* 0x00008c00ff0c8b82 */ /* 0x004e620000000a00 */
[----:B------:R-:W-:Y:S01]  /*0970*/  PRMT R19, RZ, 0x7610, R19 ;  /* 0x00007610ff137816 */ /* 0x000fe20000000013 */
[----:B------:R2:W5:Y:S01]  /*0980*/  @!P1 LDG.E.U16 R18, desc[UR4][R20.64] ;  /* 0x0000000414129981 */ /* 0x000562000c1e1500 */
[----:B------:R-:W-:-:S04]  /*0990*/  @!P2 IADD3 R23, R23, 0x80, RZ ;  /* 0x000000801717a810 */ /* 0x000fc80007ffe0ff */
[----:B------:R-:W5:Y:S01]  /*09a0*/  @!P1 LDG.E.U16 R19, desc[UR4][R16.64] ;  /* 0x0000000410139981 */ /* 0x000f62000c1e1500 */
[----:B------:R-:W-:Y:S02]  /*09b0*/  ISETP.GE.AND P1, PT, R23, R2, PT ;  /* 0x000000021700720c */ /* 0x000fe40003f26270 */
[----:B------:R-:W-:Y:S01]  /*09c0*/  PRMT R25, RZ, 0x7610, R25 ;  /* 0x00007610ff197816 */ /* 0x000fe20000000019 */
[----:B0-----:R-:W-:-:S05]  /*09d0*/  @!P2 IMAD.WIDE.U32 R14, R27, 0x2, R14 ;  /* 0x000000021b0ea825 */ /* 0x001fca00078e000e */
[----:B------:R1:W5:Y:S05]  /*09e0*/  @!P2 LDG.E.U16 R25, desc[UR4][R14.64] ;  /* 0x000000040e19a981 */ /* 0x00036a000c1e1500 */
[----:B--2---:R-:W0:Y:S01]  /*09f0*/  @!P1 LDC.64 R20, c[0x0][0x230] ;  /* 0x00008c00ff149b82 */ /* 0x004e220000000a00 */
[----:B-1----:R-:W-:-:S07]  /*0a00*/  @!P0 IMAD.WIDE.U32 R14, R22, 0x2, R12 ;  /* 0x00000002160e8825 */ /* 0x002fce00078e000c */
[----:B------:R-:W1:Y:S08]  /*0a10*/  @!P1 LDC.64 R16, c[0x0][0x238] ;  /* 0x00008e00ff109b82 */ /* 0x000e700000000a00 */
[----:B------:R-:W2:Y:S01]  /*0a20*/  @!P0 LDC.64 R12, c[0x0][0x238] ;  /* 0x00008e00ff0c8b82 */ /* 0x000ea20000000a00 */
[----:B------:R-:W-:Y:S01]  /*0a30*/  @!P1 IMAD.IADD R23, R0, 0x1, R23 ;  /* 0x0000000100179824 */ /* 0x000fe200078e0217 */
[----:B------:R-:W-:-:S02]  /*0a40*/  PRMT R26, RZ, 0x7610, R26 ;  /* 0x00007610ff1a7816 */ /* 0x000fc4000000001a */
[----:B------:R-:W-:Y:S01]  /*0a50*/  PRMT R27, RZ, 0x7610, R27 ;  /* 0x00007610ff1b7816 */ /* 0x000fe2000000001b */
[----:B0-----:R-:W-:-:S05]  /*0a60*/  @!P1 IMAD.WIDE.U32 R20, R23, 0x2, R20 ;  /* 0x0000000217149825 */ /* 0x001fca00078e0014 */
[----:B------:R0:W5:Y:S01]  /*0a70*/  @!P0 LDG.E.U16 R27, desc[UR4][R14.64] ;  /* 0x000000040e1b8981 */ /* 0x000162000c1e1500 */
[----:B-1----:R-:W-:Y:S01]  /*0a80*/  @!P1 IMAD.WIDE.U32 R16, R23, 0x2, R16 ;  /* 0x0000000217109825 */ /* 0x002fe200078e0010 */
[----:B------:R-:W-:-:S04]  /*0a90*/  PRMT R23, RZ, 0x7610, R23 ;  /* 0x00007610ff177816 */ /* 0x000fc80000000017 */
[----:B------:R0:W5:Y:S01]  /*0aa0*/  @!P1 LDG.E.U16 R26, desc[UR4][R16.64] ;  /* 0x00000004101a9981 */ /* 0x000162000c1e1500 */
[----:B--2---:R-:W-:Y:S01]  /*0ab0*/  @!P0 IMAD.WIDE.U32 R12, R22, 0x2, R12 ;  /* 0x00000002160c8825 */ /* 0x004fe200078e000c */
[----:B------:R-:W-:Y:S02]  /*0ac0*/  PRMT R22, RZ, 0x7610, R22 ;  /* 0x00007610ff167816 */ /* 0x000fe40000000016 */
[----:B------:R0:W5:Y:S04]  /*0ad0*/  @!P1 LDG.E.U16 R23, desc[UR4][R20.64] ;  /* 0x0000000414179981 */ /* 0x000168000c1e1500 */
[----:B------:R0:W5:Y:S01]  /*0ae0*/  @!P0 LDG.E.U16 R22, desc[UR4][R12.64] ;  /* 0x000000040c168981 */ /* 0x000162000c1e1500 */
[----:B------:R-:W-:Y:S04]  /*0af0*/  BSSY B0, `(.L_x_841) ;  /* 0x000000b000007945 */ /* 0x000fe80003800000 */
[----:B------:R-:W-:Y:S05]  /*0b00*/  @P0 BRA `(.L_x_842) ;  /* 0x0000000000240947 */ /* 0x000fea0003800000 */
[----:B0-----:R-:W0:Y:S01]  /*0b10*/  LDC R13, c[0x0][0x218] ;  /* 0x00008600ff0d7b82 */ /* 0x001e220000000800 */
[----:B-----5:R-:W-:Y:S02]  /*0b20*/  SHF.L.U32 R27, R27, 0x10, RZ ;  /* 0x000000101b1b7819 */ /* 0x020fe400000006ff */
[----:B------:R-:W-:-:S05]  /*0b30*/  SHF.L.U32 R22, R22, 0x10, RZ ;  /* 0x0000001016167819 */ /* 0x000fca00000006ff */
[----:B------:R-:W-:Y:S01]  /*0b40*/  FADD.FTZ R12, -R27, R22 ;  /* 0x000000161b0c7221 */ /* 0x000fe20000010100 */
[C---:B0-----:R-:W-:Y:S01]  /*0b50*/  FSETP.GEU.FTZ.AND P1, PT, |R13|.reuse, 0.5, PT ;  /* 0x3f0000000d00780b */ /* 0x041fe20003f3e200 */
[----:B------:R-:W-:Y:S02]  /*0b60*/  FADD.FTZ R15, -R13, 1 ;  /* 0x3f8000000d0f7421 */ /* 0x000fe40000010100 */
[----:B------:R-:W-:-:S10]  /*0b70*/  FFMA.FTZ R27, R12, R13, R27 ;  /* 0x0000000d0c1b7223 */ /* 0x000fd4000001001b */
[----:B------:R-:W-:-:S05]  /*0b80*/  @P1 FFMA.FTZ R27, R12, -R15, R22 ;  /* 0x8000000f0c1b1223 */ /* 0x000fca0000010016 */
[----:B------:R-:W-:-:S07]  /*0b90*/  F2FP.BF16.F32.PACK_AB R12, RZ, R27 ;  /* 0x0000001bff0c723e */ /* 0x000fce00000010ff */
.L_x_842:
[----:B------:R-:W-:Y:S05]  /*0ba0*/  BSYNC B0 ;  /* 0x0000000000007941 */ /* 0x000fea0003800000 */
.L_x_841:
[----:B0-----:R-:W-:Y:S01]  /*0bb0*/  VIADD R13, R3, 0x80 ;  /* 0x00000080030d7836 */ /* 0x001fe20000000000 */
[----:B------:R-:W-:Y:S04]  /*0bc0*/  BSSY B0, `(.L_x_843) ;  /* 0x000000c000007945 */ /* 0x000fe80003800000 */
[----:B------:R-:W-:-:S13]  /*0bd0*/  ISETP.GE.AND P1, PT, R13, R2, PT ;  /* 0x000000020d00720c */ /* 0x000fda0003f26270 */
[----:B------:R-:W-:Y:S05]  /*0be0*/  @P1 BRA `(.L_x_844) ;  /* 0x0000000000241947 */ /* 0x000fea0003800000 */
[----:B------:R-:W0:Y:S01]  /*0bf0*/  LDC R14, c[0x0][0x218] ;  /* 0x00008600ff0e7b82 */ /* 0x000e220000000800 */
        /* <DEDUP_REMOVED lines=8> */
.L_x_844:
[----:B------:R-:W-:Y:S05]  /*0c80*/  BSYNC B0 ;  /* 0x0000000000007941 */ /* 0x000fea0003800000 */
.L_x_843:
[----:B-----5:R-:W0:Y:S01]  /*0c90*/  @!P0 LDC.64 R4, c[0x0][0x228] ;  /* 0x00008a00ff048b82 */ /* 0x020e220000000a00 */
[C---:B------:R-:W-:Y:S01]  /*0ca0*/  VIADD R15, R3.reuse, 0x100 ;  /* 0x00000100030f7836 */ /* 0x040fe20000000000 */
[----:B------:R-:W-:Y:S01]  /*0cb0*/  IADD3 R17, R3, 0x180, RZ ;  /* 0x0000018003117810 */ /* 0x000fe20007ffe0ff */
[----:B------:R-:W-:Y:S03]  /*0cc0*/  BSSY B0, `(.L_x_845) ;  /* 0x0000017000007945 */ /* 0x000fe60003800000 */
[-C--:B------:R-:W-:Y:S02]  /*0cd0*/  ISETP.GE.AND P6, PT, R15, R2.reuse, PT ;  /* 0x000000020f00720c */ /* 0x080fe40003fc6270 */
[----:B------:R-:W-:Y:S02]  /*0ce0*/  IADD3 R15, R3, 0x200, RZ ;  /* 0x00000200030f7810 */ /* 0x000fe40007ffe0ff */
[-C--:B------:R-:W-:Y:S01]  /*0cf0*/  ISETP.GE.AND P1, PT, R17, R2.reuse, PT ;  /* 0x000000021100720c */ /* 0x080fe20003f26270 */
[----:B------:R-:W-:Y:S01]  /*0d00*/  VIADD R17, R3, 0x280 ;  /* 0x0000028003117836 */ /* 0x000fe20000000000 */
[----:B------:R-:W-:-:S02]  /*0d10*/  ISETP.GE.AND P2, PT, R15, R2, PT ;  /* 0x000000020f00720c */ /* 0x000fc40003f46270 */
[----:B------:R-:W-:Y:S02]  /*0d20*/  IADD3 R15, R3, 0x300, RZ ;  /* 0x00000300030f7810 */ /* 0x000fe40007ffe0ff */
[-C--:B------:R-:W-:Y:S02]  /*0d30*/  ISETP.GE.AND P3, PT, R17, R2.reuse, PT ;  /* 0x000000021100720c */ /* 0x080fe40003f66270 */
[----:B------:R-:W-:Y:S01]  /*0d40*/  ISETP.GE.AND P4, PT, R15, R2, PT ;  /* 0x000000020f00720c */ /* 0x000fe20003f86270 */
[----:B------:R-:W-:Y:S01]  /*0d50*/  @!P0 IMAD.IADD R15, R0, 0x1, R3 ;  /* 0x00000001000f8824 */ /* 0x000fe200078e0203 */
[----:B------:R-:W-:-:S04]  /*0d60*/  IADD3 R17, R3, 0x380, RZ ;  /* 0x0000038003117810 */ /* 0x000fc80007ffe0ff */
[----:B------:R-:W-:Y:S01]  /*0d70*/  ISETP.GE.AND P5, PT, R17, R2, PT ;  /* 0x000000021100720c */ /* 0x000fe20003fa6270 */
[----:B0-----:R-:W-:Y:S01]  /*0d80*/  @!P0 IMAD.WIDE.U32 R4, R15, 0x2, R4 ;  /* 0x000000020f048825 */ /* 0x001fe200078e0004 */
[----:B------:R-:W-:Y:S11]  /*0d90*/  @P6 BRA `(.L_x_846) ;  /* 0x0000000000246947 */ /* 0x000ff60003800000 */
[----:B------:R-:W0:Y:S01]  /*0da0*/  LDC R16, c[0x0][0x218] ;  /* 0x00008600ff107b82 */ /* 0x000e220000000800 */
[----:B------:R-:W-:Y:S02]  /*0db0*/  SHF.L.U32 R6, R6, 0x10, RZ ;  /* 0x0000001006067819 */ /* 0x000fe400000006ff */
[----:B------:R-:W-:-:S05]  /*0dc0*/  SHF.L.U32 R7, R7, 0x10, RZ ;  /* 0x0000001007077819 */ /* 0x000fca00000006ff */
[----:B------:R-:W-:Y:S01]  /*0dd0*/  FADD.FTZ R15, -R6, R7 ;  /* 0x00000007060f7221 */ /* 0x000fe20000010100 */
[----:B0-----:R-:W-:-:S03]  /*0de0*/  FSETP.GEU.FTZ.AND P6, PT, |R16|, 0.5, PT ;  /* 0x3f0000001000780b */ /* 0x001fc60003fde200 */
[----:B------:R-:W-:Y:S01]  /*0df0*/  FFMA.FTZ R6, R15, R16, R6 ;  /* 0x000000100f067223 */ /* 0x000fe20000010006 */
[----:B------:R-:W-:-:S09]  /*0e00*/  FADD.FTZ R16, -R16, 1 ;  /* 0x3f80000010107421 */ /* 0x000fd20000010100 */
[----:B------:R-:W-:-:S05]  /*0e10*/  @P6 FFMA.FTZ R6, R15, -R16, R7 ;  /* 0x800000100f066223 */ /* 0x000fca0000010007 */
[----:B------:R-:W-:-:S07]  /*0e20*/  F2FP.BF16.F32.PACK_AB R6, RZ, R6 ;  /* 0x00000006ff06723e */ /* 0x000fce00000010ff */
.L_x_846:
[----:B------:R-:W-:Y:S05]  /*0e30*/  BSYNC B0 ;  /* 0x0000000000007941 */ /* 0x000fea0003800000 */
.L_x_845:
[----:B------:R-:W-:Y:S04]  /*0e40*/  BSSY B0, `(.L_x_847) ;  /* 0x000000b000007945 */ /* 0x000fe80003800000 */
[----:B------:R-:W-:Y:S05]  /*0e50*/  @P1 BRA `(.L_x_848) ;  /* 0x0000000000241947 */ /* 0x000fea0003800000 */
[----:B------:R-:W0:Y:S01]  /*0e60*/  LDC R15, c[0x0][0x218] ;  /* 0x00008600ff0f7b82 */ /* 0x000e220000000800 */
[----:B------:R-:W-:Y:S01]  /*0e70*/  SHF.L.U32 R9, R9, 0x10, RZ ;  /* 0x0000001009097819 */ /* 0x000fe200000006ff */
[----:B------:R-:W-:-:S04]  /*0e80*/  IMAD.U32 R8, R8, 0x10000, RZ ;  /* 0x0001000008087824 */ /* 0x000fc800078e00ff */
[----:B------:R-:W-:Y:S01]  /*0e90*/  FADD.FTZ R7, -R8, R9 ;  /* 0x0000000908077221 */ /* 0x000fe20000010100 */
[C---:B0-----:R-:W-:Y:S01]  /*0ea0*/  FSETP.GEU.FTZ.AND P1, PT, |R15|.reuse, 0.5, PT ;  /* 0x3f0000000f00780b */ /* 0x041fe20003f3e200 */
[----:B------:R-:W-:Y:S02]  /*0eb0*/  FADD.FTZ R16, -R15, 1 ;  /* 0x3f8000000f107421 */ /* 0x000fe40000010100 */
[----:B------:R-:W-:-:S10]  /*0ec0*/  FFMA.FTZ R8, R7, R15, R8 ;  /* 0x0000000f07087223 */ /* 0x000fd40000010008 */
[----:B------:R-:W-:-:S05]  /*0ed0*/  @P1 FFMA.FTZ R8, R7, -R16, R9 ;  /* 0x8000001007081223 */ /* 0x000fca0000010009 */
[----:B------:R-:W-:-:S07]  /*0ee0*/  F2FP.BF16.F32.PACK_AB R7, RZ, R8 ;  /* 0x00000008ff07723e */ /* 0x000fce00000010ff */
.L_x_848:
[----:B------:R-:W-:Y:S05]  /*0ef0*/  BSYNC B0 ;  /* 0x0000000000007941 */ /* 0x000fea0003800000 */
.L_x_847:
        /* <DEDUP_REMOVED lines=11> */
.L_x_850:
[----:B------:R-:W-:Y:S05]  /*0fb0*/  BSYNC B0 ;  /* 0x0000000000007941 */ /* 0x000fea0003800000 */
.L_x_849:
[----:B------:R-:W-:Y:S04]  /*0fc0*/  BSSY B0, `(.L_x_851) ;  /* 0x000000b000007945 */ /* 0x000fe80003800000 */
[----:B------:R-:W-:Y:S05]  /*0fd0*/  @P3 BRA `(.L_x_852) ;  /* 0x0000000000243947 */ /* 0x000fea0003800000 */
[----:B------:R-:W0:Y:S01]  /*0fe0*/  LDC R10, c[0x0][0x218] ;  /* 0x00008600ff0a7b82 */ /* 0x000e220000000800 */
[----:B------:R-:W-:Y:S02]  /*0ff0*/  SHF.L.U32 R18, R18, 0x10, RZ ;  /* 0x0000001012127819 */ /* 0x000fe400000006ff */
[----:B------:R-:W-:-:S05]  /*1000*/  SHF.L.U32 R19, R19, 0x10, RZ ;  /* 0x0000001013137819 */ /* 0x000fca00000006ff */
[----:B------:R-:W-:Y:S01]  /*1010*/  FADD.FTZ R9, -R18, R19 ;  /* 0x0000001312097221 */ /* 0x000fe20000010100 */
[C---:B0-----:R-:W-:Y:S01]  /*1020*/  FSETP.GEU.FTZ.AND P1, PT, |R10|.reuse, 0.5, PT ;  /* 0x3f0000000a00780b */ /* 0x041fe20003f3e200 */
[----:B------:R-:W-:Y:S02]  /*1030*/  FADD.FTZ R16, -R10, 1 ;  /* 0x3f8000000a107421 */ /* 0x000fe40000010100 */
[----:B------:R-:W-:-:S10]  /*1040*/  FFMA.FTZ R18, R9, R10, R18 ;  /* 0x0000000a09127223 */ /* 0x000fd40000010012 */
[----:B------:R-:W-:-:S05]  /*1050*/  @P1 FFMA.FTZ R18, R9, -R16, R19 ;  /* 0x8000001009121223 */ /* 0x000fca0000010013 */
[----:B------:R-:W-:-:S07]  /*1060*/  F2FP.BF16.F32.PACK_AB R9, RZ, R18 ;  /* 0x00000012ff09723e */ /* 0x000fce00000010ff */
.L_x_852:
[----:B------:R-:W-:Y:S05]  /*1070*/  BSYNC B0 ;  /* 0x0000000000007941 */ /* 0x000fea0003800000 */
.L_x_851:
        /* <DEDUP_REMOVED lines=11> */
.L_x_854:
[----:B------:R-:W-:Y:S05]  /*1130*/  BSYNC B0 ;  /* 0x0000000000007941 */ /* 0x000fea0003800000 */
.L_x_853:
        /* <DEDUP_REMOVED lines=11> */
.L_x_856:
[----:B------:R-:W-:Y:S05]  /*11f0*/  BSYNC B0 ;  /* 0x0000000000007941 */ /* 0x000fea0003800000 */
.L_x_855:
[----:B------:R-:W-:Y:S01]  /*1200*/  @!P0 MOV R3, R13 ;  /* 0x0000000d00038202 */ /* 0x000fe20000000f00 */
[----:B------:R0:W-:Y:S01]  /*1210*/  @!P0 STG.E.U16 desc[UR4][R4.64], R12 ;  /* 0x0000000c04008986 */ /* 0x0001e2000c101504 */
[----:B------:R-:W-:Y:S04]  /*1220*/  BSSY B0, `(.L_x_857) ;  /* 0x000002d000007945 */ /* 0x000fe80003800000 */
[----:B------:R-:W-:Y:S01]  /*1230*/  BSSY B1, `(.L_x_858) ;  /* 0x0000025000017945 */ /* 0x000fe20003800000 */
[----:B------:R-:W-:-:S13]  /*1240*/  ISETP.GE.AND P0, PT, R3, R2, PT ;  /* 0x000000020300720c */ /* 0x000fda0003f06270 */
[----:B0-----:R-:W-:Y:S05]  /*1250*/  @P0 BRA `(.L_x_859) ;  /* 0x0000000000300947 */ /* 0x001fea0003800000 */
[----:B------:R-:W0:Y:S01]  /*1260*/  LDC.64 R4, c[0x0][0x228] ;  /* 0x00008a00ff047b82 */ /* 0x000e220000000a00 */
[----:B------:R-:W-:Y:S01]  /*1270*/  IADD3 R13, R0, R3, RZ ;  /* 0x00000003000d7210 */ /* 0x000fe20007ffe0ff */
[----:B------:R-:W-:-:S05]  /*1280*/  VIADD R3, R3, 0x80 ;  /* 0x0000008003037836 */ /* 0x000fca0000000000 */
[----:B------:R-:W-:Y:S01]  /*1290*/  ISETP.GE.AND P0, PT, R3, R2, PT ;  /* 0x000000020300720c */ /* 0x000fe20003f06270 */
[----:B0-----:R-:W-:-:S05]  /*12a0*/  IMAD.WIDE.U32 R4, R13, 0x2, R4 ;  /* 0x000000020d047825 */ /* 0x001fca00078e0004 */
[----:B------:R0:W-:Y:S07]  /*12b0*/  STG.E.U16 desc[UR4][R4.64], R14 ;  /* 0x0000000e04007986 */ /* 0x0001ee000c101504 */
[----:B------:R-:W-:Y:S05]  /*12c0*/  @P0 BRA `(.L_x_860) ;  /* 0x0000000000300947 */ /* 0x000fea0003800000 */
[----:B0-----:R-:W0:Y:S01]  /*12d0*/  LDC.64 R4, c[0x0][0x228] ;  /* 0x00008a00ff047b82 */ /* 0x001e220000000a00 */
[----:B------:R-:W-:Y:S02]  /*12e0*/  IADD3 R13, R0, R3, RZ ;  /* 0x00000003000d7210 */ /* 0x000fe40007ffe0ff */
[----:B------:R-:W-:-:S03]  /*12f0*/  IADD3 R3, R3, 0x80, RZ ;  /* 0x0000008003037810 */ /* 0x000fc60007ffe0ff */
[----:B0-----:R-:W-:-:S05]  /*1300*/  IMAD.WIDE.U32 R4, R13, 0x2, R4 ;  /* 0x000000020d047825 */ /* 0x001fca00078e0004 */
[----:B------:R0:W-:Y:S02]  /*1310*/  STG.E.U16 desc[UR4][R4.64], R6 ;  /* 0x0000000604007986 */ /* 0x0001e4000c101504 */
.L_x_859:
[----:B------:R-:W-:-:S13]  /*1320*/  ISETP.GE.AND P0, PT, R3, R2, PT ;  /* 0x000000020300720c */ /* 0x000fda0003f06270 */
[----:B------:R-:W-:Y:S05]  /*1330*/  @P0 BRA `(.L_x_861) ;  /* 0x0000000000300947 */ /* 0x000fea0003800000 */
[----:B0-----:R-:W0:Y:S01]  /*1340*/  LDC.64 R4, c[0x0][0x228] ;  /* 0x00008a00ff047b82 */ /* 0x001e220000000a00 */
[----:B------:R-:W-:Y:S01]  /*1350*/  IMAD.IADD R13, R0, 0x1, R3 ;  /* 0x00000001000d7824 */ /* 0x000fe200078e0203 */
[----:B------:R-:W-:-:S03]  /*1360*/  IADD3 R3, R3, 0x80, RZ ;  /* 0x0000008003037810 */ /* 0x000fc60007ffe0ff */
[----:B0-----:R-:W-:-:S05]  /*1370*/  IMAD.WIDE.U32 R4, R13, 0x2, R4 ;  /* 0x000000020d047825 */ /* 0x001fca00078e0004 */
[----:B------:R1:W-:Y:S02]  /*1380*/  STG.E.U16 desc[UR4][R4.64], R7 ;  /* 0x0000000704007986 */ /* 0x0003e4000c101504 */
.L_x_860:
[----:B------:R-:W-:-:S13]  /*1390*/  ISETP.GE.AND P0, PT, R3, R2, PT ;  /* 0x000000020300720c */ /* 0x000fda0003f06270 */
[----:B------:R-:W-:Y:S05]  /*13a0*/  @P0 BRA `(.L_x_862) ;  /* 0x0000000000340947 */ /* 0x000fea0003800000 */
[----:B01----:R-:W0:Y:S01]  /*13b0*/  LDC.64 R4, c[0x0][0x228] ;  /* 0x00008a00ff047b82 */ /* 0x003e220000000a00 */
[----:B------:R-:W-:Y:S01]  /*13c0*/  IADD3 R7, R0, R3, RZ ;  /* 0x0000000300077210 */ /* 0x000fe20007ffe0ff */
[----:B------:R-:W-:-:S04]  /*13d0*/  VIADD R3, R3, 0x80 ;  /* 0x0000008003037836 */ /* 0x000fc80000000000 */
[----:B0-----:R-:W-:-:S05]  /*13e0*/  IMAD.WIDE.U32 R4, R7, 0x2, R4 ;  /* 0x0000000207047825 */ /* 0x001fca00078e0004 */
[----:B------:R1:W-:Y:S02]  /*13f0*/  STG.E.U16 desc[UR4][R4.64], R8 ;  /* 0x0000000804007986 */ /* 0x0003e4000c101504 */
.L_x_861:
[----:B------:R-:W-:-:S13]  /*1400*/  ISETP.GE.AND P0, PT, R3, R2, PT ;  /* 0x000000020300720c */ /* 0x000fda0003f06270 */
[----:B------:R-:W-:Y:S05]  /*1410*/  @P0 BREAK B1 ;  /* 0x0000000000010942 */ /* 0x000fea0003800000 */
[----:B------:R-:W-:Y:S05]  /*1420*/  @P0 BRA `(.L_x_863) ;  /* 0x0000000000300947 */ /* 0x000fea0003800000 */
[----:B01----:R-:W0:Y:S01]  /*1430*/  LDC.64 R4, c[0x0][0x228] ;  /* 0x00008a00ff047b82 */ /* 0x003e220000000a00 */
[----:B------:R-:W-:Y:S02]  /*1440*/  IADD3 R7, R0, R3, RZ ;  /* 0x0000000300077210 */ /* 0x000fe40007ffe0ff */
[----:B------:R-:W-:-:S03]  /*1450*/  IADD3 R3, R3, 0x80, RZ ;  /* 0x0000008003037810 */ /* 0x000fc60007ffe0ff */
[----:B0-----:R-:W-:-:S05]  /*1460*/  IMAD.WIDE.U32 R4, R7, 0x2, R4 ;  /* 0x0000000207047825 */ /* 0x001fca00078e0004 */
[----:B------:R2:W-:Y:S02]  /*1470*/  STG.E.U16 desc[UR4][R4.64], R9 ;  /* 0x0000000904007986 */ /* 0x0005e4000c101504 */
.L_x_862:
[----:B------:R-:W-:Y:S05]  /*1480*/  BSYNC B1 ;  /* 0x0000000000017941 */ /* 0x000fea0003800000 */
.L_x_858:
[----:B------:R-:W-:-:S13]  /*1490*/  ISETP.GE.AND P0, PT, R3, R2, PT ;  /* 0x000000020300720c */ /* 0x000fda0003f06270 */
[----:B012---:R-:W0:Y:S01]  /*14a0*/  @!P0 LDC.64 R4, c[0x0][0x228] ;  /* 0x00008a00ff048b82 */ /* 0x007e220000000a00 */
[----:B------:R-:W-:Y:S01]  /*14b0*/  @!P0 IMAD.IADD R7, R0, 0x1, R3 ;  /* 0x0000000100078824 */ /* 0x000fe200078e0203 */
[----:B------:R-:W-:-:S03]  /*14c0*/  @!P0 IADD3 R3, R3, 0x80, RZ ;  /* 0x0000008003038810 */ /* 0x000fc60007ffe0ff */
[----:B0-----:R-:W-:-:S05]  /*14d0*/  @!P0 IMAD.WIDE.U32 R4, R7, 0x2, R4 ;  /* 0x0000000207048825 */ /* 0x001fca00078e0004 */
[----:B------:R2:W-:Y:S02]  /*14e0*/  @!P0 STG.E.U16 desc[UR4][R4.64], R10 ;  /* 0x0000000a04008986 */ /* 0x0005e4000c101504 */
.L_x_863:
[----:B------:R-:W-:Y:S05]  /*14f0*/  BSYNC B0 ;  /* 0x0000000000007941 */ /* 0x000fea0003800000 */
.L_x_857:
[----:B------:R-:W-:Y:S05]  /*1500*/  WARPSYNC.ALL ;  /* 0x0000000000007948 */ /* 0x000fea0003800000 */
[----:B------:R-:W-:-:S13]  /*1510*/  ISETP.GE.AND P0, PT, R3, R2, PT ;  /* 0x000000020300720c */ /* 0x000fda0003f06270 */
[----:B------:R-:W-:Y:S05]  /*1520*/  @P0 EXIT ;  /* 0x000000000000094d */ /* 0x000fea0003800000 */
[----:B012---:R-:W0:Y:S01]  /*1530*/  LDC.64 R4, c[0x0][0x228] ;  /* 0x00008a00ff047b82 */ /* 0x007e220000000a00 */
[----:B------:R-:W-:-:S05]  /*1540*/  IADD3 R3, R0, R3, RZ ;  /* 0x0000000300037210 */ /* 0x000fca0007ffe0ff */
[----:B0-----:R-:W-:-:S05]  /*1550*/  IMAD.WIDE.U32 R2, R3, 0x2, R4 ;  /* 0x0000000203027825 */ /* 0x001fca00078e0004 */
[----:B------:R-:W-:Y:S01]  /*1560*/  STG.E.U16 desc[UR4][R2.64], R11 ;  /* 0x0000000b02007986 */ /* 0x000fe2000c101504 */
[----:B------:R-:W-:Y:S05]  /*1570*/  EXIT ;  /* 0x000000000000794d */ /* 0x000fea0003800000 */
.L_x_864:
        /* <DEDUP_REMOVED lines=16> */
.L_x_7966:


//--------------------- .text._ZN2at6native29vectorized_elementwise_kernelILi4EZZZNS0_44_GLOBAL__N__40a83637_7_Lerp_cu_7dd49032_312918lerp_scalar_kernelERNS_18TensorIteratorBaseERKN3c106ScalarEENKUlvE0_clEvENKUlvE2_clEvEUlNS5_8BFloat16ESB_E_St5arrayIPcLm3EEEEviT0_T1_ --------------------------
	.section	.text._ZN2at6native29vectorized_elementwise_kernelILi4EZZZNS0_44_GLOBAL__N__40a83637_7_Lerp_cu_7dd49032_312918lerp_scalar_kernelERNS_18TensorIteratorBaseERKN3c106ScalarEENKUlvE0_clEvENKUlvE2_clEvEUlNS5_8BFloat16ESB_E_St5arrayIPcLm3EEEEviT0_T1_,"ax",@progbits
	.align	128
        .global         _ZN2at6native29vectorized_elementwise_kernelILi4EZZZNS0_44_GLOBAL__N__40a83637_7_Lerp_cu_7dd49032_312918lerp_scalar_kernelERNS_18TensorIteratorBaseERKN3c106ScalarEENKUlvE0_clEvENKUlvE2_clEvEUlNS5_8BFloat16ESB_E_St5arrayIPcLm3EEEEviT0_T1_
        .type           _ZN2at6native29vectorized_elementwise_kernelILi4EZZZNS0_44_GLOBAL__N__40a83637_7_Lerp_cu_7dd49032_312918lerp_scalar_kernelERNS_18TensorIteratorBaseERKN3c106ScalarEENKUlvE0_clEvENKUlvE2_clEvEUlNS5_8BFloat16ESB_E_St5arrayIPcLm3EEEEviT0_T1_,@function
        .size           _ZN2at6native29vectorized_elementwise_kernelILi4EZZZNS0_44_GLOBAL__N__40a83637_7_Lerp_cu_7dd49032_312918lerp_scalar_kernelERNS_18TensorIteratorBaseERKN3c106ScalarEENKUlvE0_clEvENKUlvE2_clEvEUlNS5_8BFloat16ESB_E_St5arrayIPcLm3EEEEviT0_T1_,(.L_x_7967 - _ZN2at6native29vectorized_elementwise_kernelILi4EZZZNS0_44_GLOBAL__N__40a83637_7_Lerp_cu_7dd49032_312918lerp_scalar_kernelERNS_18TensorIteratorBaseERKN3c106ScalarEENKUlvE0_clEvENKUlvE2_clEvEUlNS5_8BFloat16ESB_E_St5arrayIPcLm3EEEEviT0_T1_)
        .other          _ZN2at6native29vectorized_elementwise_kernelILi4EZZZNS0_44_GLOBAL__N__40a83637_7_Lerp_cu_7dd49032_312918lerp_scalar_kernelERNS_18TensorIteratorBaseERKN3c106ScalarEENKUlvE0_clEvENKUlvE2_clEvEUlNS5_8BFloat16ESB_E_St5arrayIPcLm3EEEEviT0_T1_,@"STO_CUDA_ENTRY STV_DEFAULT"
_ZN2at6native29vectorized_elementwise_kernelILi4EZZZNS0_44_GLOBAL__N__40a83637_7_Lerp_cu_7dd49032_312918lerp_scalar_kernelERNS_18TensorIteratorBaseERKN3c106ScalarEENKUlvE0_clEvENKUlvE2_clEvEUlNS5_8BFloat16ESB_E_St5arrayIPcLm3EEEEviT0_T1_:
.text._ZN2at6native29vectorized_elementwise_kernelILi4EZZZNS0_44_GLOBAL__N__40a83637_7_Lerp_cu_7dd49032_312918lerp_scalar_kernelERNS_18TensorIteratorBaseERKN3c106ScalarEENKUlvE0_clEvENKUlvE2_clEvEUlNS5_8BFloat16ESB_E_St5arrayIPcLm3EEEEviT0_T1_:
        /* <DEDUP_REMOVED lines=13> */
[----:B0-----:R-:W-:-:S04]  /*00d0*/  IMAD.WIDE.U32 R12, R4, 0x8, R6 ;  /* 0x00000008040c7825 */ /* 0x001fc800078e0006 */
[----:B--2---:R-:W-:Y:S01]  /*00e0*/  IMAD.WIDE R2, R0, 0x2, R2 ;  /* 0x0000000200027825 */ /* 0x004fe200078e0202 */
[----:B------:R-:W2:Y:S04]  /*00f0*/  LDG.E.64 R8, desc[UR4][R12.64] ;  /* 0x000000040c087981 */ /* 0x000ea8000c1e1b00 */
[----:B------:R-:W4:Y:S01]  /*0100*/  LDG.E.64 R18, desc[UR4][R12.64+0x400] ;  /* 0x000400040c127981 */ /* 0x000f22000c1e1b00 */
[----:B------:R-:W-:-:S05]  /*0110*/  IMAD.WIDE.U32 R2, R4, 0x8, R2 ;  /* 0x0000000804027825 */ /* 0x000fca00078e0002 */
[----:B------:R-:W5:Y:S04]  /*0120*/  LDG.E.64 R6, desc[UR4][R2.64] ;  /* 0x0000000402067981 */ /* 0x000f68000c1e1b00 */
[----:B------:R0:W4:Y:S01]  /*0130*/  LDG.E.64 R10, desc[UR4][R2.64+0x400] ;  /* 0x00040004020a7981 */ /* 0x000122000c1e1b00 */
[C---:B---3--:R-:W-:Y:S01]  /*0140*/  FSETP.GEU.FTZ.AND P0, PT, |R16|.reuse, 0.5, PT ;  /* 0x3f0000001000780b */ /* 0x048fe20003f1e200 */
[----:B------:R-:W-:Y:S01]  /*0150*/  FADD.FTZ R15, -R16, 1 ;  /* 0x3f800000100f7421 */ /* 0x000fe20000010100 */
[----:B0-----:R-:W0:Y:S02]  /*0160*/  LDC.64 R2, c[0x0][0x228] ;  /* 0x00008a00ff027b82 */ /* 0x001e240000000a00 */
[----:B0-----:R-:W-:-:S04]  /*0170*/  IMAD.WIDE.U32 R2, R0, 0x2, R2 ;  /* 0x0000000200027825 */ /* 0x001fc800078e0002 */
[----:B------:R-:W-:Y:S01]  /*0180*/  IMAD.WIDE R2, R4, 0x8, R2 ;  /* 0x0000000804027825 */ /* 0x000fe200078e0202 */
[----:B--2---:R-:W-:Y:S02]  /*0190*/  SHF.L.U32 R22, R8, 0x10, RZ ;  /* 0x0000001008167819 */ /* 0x004fe400000006ff */
[----:B------:R-:W-:Y:S01]  /*01a0*/  SHF.L.U32 R20, R9, 0x10, RZ ;  /* 0x0000001009147819 */ /* 0x000fe200000006ff */
[----:B-----5:R-:W-:Y:S02]  /*01b0*/  IMAD.U32 R5, R6, 0x10000, RZ ;  /* 0x0001000006057824 */ /* 0x020fe400078e00ff */
[----:B------:R-:W-:Y:S02]  /*01c0*/  IMAD.U32 R17, R7, 0x10000, RZ ;  /* 0x0001000007117824 */ /* 0x000fe400078e00ff */
[----:B------:R-:W-:-:S04]  /*01d0*/  FADD.FTZ R24, -R5, R22 ;  /* 0x0000001605187221 */ /* 0x000fc80000010100 */
[----:B------:R-:W-:Y:S01]  /*01e0*/  FFMA.FTZ R14, R24, R16, R5 ;  /* 0x00000010180e7223 */ /* 0x000fe20000010005 */
[----:B------:R-:W-:Y:S01]  /*01f0*/  @P0 FFMA.FTZ R14, -R15, R24, R22 ;  /* 0x000000180f0e0223 */ /* 0x000fe20000010116 */
[----:B------:R-:W-:Y:S01]  /*0200*/  FADD.FTZ R22, -R17, R20 ;  /* 0x0000001411167221 */ /* 0x000fe20000010100 */
[----:B----4-:R-:W-:Y:S01]  /*0210*/  IMAD.U32 R25, R11, 0x10000, RZ ;  /* 0x000100000b197824 */ /* 0x010fe200078e00ff */
[----:B------:R-:W-:Y:S02]  /*0220*/  PRMT R9, R7, 0x7632, R9 ;  /* 0x0000763207097816 */ /* 0x000fe40000000009 */
[----:B------:R-:W-:Y:S01]  /*0230*/  FFMA.FTZ R13, R22, R16, R17 ;  /* 0x00000010160d7223 */ /* 0x000fe20000010011 */
[----:B------:R-:W-:Y:S01]  /*0240*/  PRMT R11, R10, 0x7632, R11 ;  /* 0x000076320a0b7816 */ /* 0x000fe2000000000b */
[----:B------:R-:W-:Y:S01]  /*0250*/  IMAD.U32 R26, R18, 0x10000, RZ ;  /* 0x00010000121a7824 */ /* 0x000fe200078e00ff */
[----:B------:R-:W-:Y:S02]  /*0260*/  PRMT R17, R6, 0x7632, R17 ;  /* 0x0000763206117816 */ /* 0x000fe40000000011 */
[----:B------:R-:W-:-:S02]  /*0270*/  PRMT R6, R8, 0x7632, R6 ;  /* 0x0000763208067816 */ /* 0x000fc40000000006 */
[----:B------:R-:W-:Y:S02]  /*0280*/  SHF.L.U32 R21, R10, 0x10, RZ ;  /* 0x000000100a157819 */ /* 0x000fe400000006ff */
[----:B------:R-:W-:Y:S02]  /*0290*/  SHF.L.U32 R28, R19, 0x10, RZ ;  /* 0x00000010131c7819 */ /* 0x000fe400000006ff */
[----:B------:R-:W-:Y:S02]  /*02a0*/  PRMT R8, R9, 0x7632, R8 ;  /* 0x0000763209087816 */ /* 0x000fe40000000008 */
[----:B------:R-:W-:Y:S02]  /*02b0*/  PRMT R18, R18, 0x7632, R18 ;  /* 0x0000763212127816 */ /* 0x000fe40000000012 */
[----:B------:R-:W-:Y:S02]  /*02c0*/  PRMT R7, R11, 0x7632, R7 ;  /* 0x000076320b077816 */ /* 0x000fe40000000007 */
[----:B------:R-:W-:Y:S01]  /*02d0*/  PRMT R19, R19, 0x7632, R19 ;  /* 0x0000763213137816 */ /* 0x000fe20000000013 */
[----:B------:R-:W-:Y:S01]  /*02e0*/  @P0 FFMA.FTZ R13, -R15, R22, R20 ;  /* 0x000000160f0d0223 */ /* 0x000fe20000010114 */
[----:B------:R-:W-:Y:S01]  /*02f0*/  SHF.L.U32 R9, R9, 0x10, RZ ;  /* 0x0000001009097819 */ /* 0x000fe200000006ff */
[----:B------:R-:W-:Y:S01]  /*0300*/  FADD.FTZ R23, -R21, R26 ;  /* 0x0000001a15177221 */ /* 0x000fe20000010100 */
[----:B------:R-:W-:Y:S01]  /*0310*/  SHF.L.U32 R8, R8, 0x10, RZ ;  /* 0x0000001008087819 */ /* 0x000fe200000006ff */
[----:B------:R-:W-:Y:S01]  /*0320*/  IMAD.U32 R17, R17, 0x10000, RZ ;  /* 0x0001000011117824 */ /* 0x000fe200078e00ff */
[----:B------:R-:W-:Y:S01]  /*0330*/  SHF.L.U32 R7, R7, 0x10, RZ ;  /* 0x0000001007077819 */ /* 0x000fe200000006ff */
[----:B------:R-:W-:Y:S01]  /*0340*/  IMAD.U32 R11, R11, 0x10000, RZ ;  /* 0x000100000b0b7824 */ /* 0x000fe200078e00ff */
[----:B------:R-:W-:Y:S01]  /*0350*/  SHF.L.U32 R22, R19, 0x10, RZ ;  /* 0x0000001013167819 */ /* 0x000fe200000006ff */
[----:B------:R-:W-:-:S02]  /*0360*/  IMAD.U32 R6, R6, 0x10000, RZ ;  /* 0x0001000006067824 */ /* 0x000fc400078e00ff */
[----:B------:R-:W-:Y:S02]  /*0370*/  IMAD.U32 R20, R18, 0x10000, RZ ;  /* 0x0001000012147824 */ /* 0x000fe400078e00ff */
[----:B------:R-:W-:Y:S01]  /*0380*/  FADD.FTZ R24, -R25, R28 ;  /* 0x0000001c19187221 */ /* 0x000fe20000010100 */
[-C--:B------:R-:W-:Y:S01]  /*0390*/  FFMA.FTZ R12, R23, R16.reuse, R21 ;  /* 0x00000010170c7223 */ /* 0x080fe20000010015 */
        /* <DEDUP_REMOVED lines=13> */
[C---:B------:R-:W-:Y:S01]  /*0470*/  @P0 FFMA.FTZ R11, -R15.reuse, R19, R20 ;  /* 0x000000130f0b0223 */ /* 0x040fe20000010114 */
[----:B------:R-:W-:-:S02]  /*0480*/  @P0 FFMA.FTZ R16, -R15, R21, R22 ;  /* 0x000000150f100223 */ /* 0x000fc40000010116 */
[----:B------:R-:W-:Y:S02]  /*0490*/  F2FP.BF16.F32.PACK_AB R14, R17, R14 ;  /* 0x0000000e110e723e */ /* 0x000fe400000010ff */
[----:B------:R-:W-:Y:S02]  /*04a0*/  F2FP.BF16.F32.PACK_AB R15, R18, R13 ;  /* 0x0000000d120f723e */ /* 0x000fe400000010ff */
[----:B------:R-:W-:Y:S02]  /*04b0*/  F2FP.BF16.F32.PACK_AB R4, R11, R12 ;  /* 0x0000000c0b04723e */ /* 0x000fe400000010ff */
[----:B------:R-:W-:Y:S01]  /*04c0*/  F2FP.BF16.F32.PACK_AB R5, R16, R5 ;  /* 0x000000051005723e */ /* 0x000fe200000010ff */
[----:B------:R-:W-:Y:S04]  /*04d0*/  STG.E.64 desc[UR4][R2.64], R14 ;  /* 0x0000000e02007986 */ /* 0x000fe8000c101b04 */
[----:B------:R-:W-:Y:S01]  /*04e0*/  STG.E.64 desc[UR4][R2.64+0x400], R4 ;  /* 0x0004000402007986 */ /* 0x000fe2000c101b04 */
[----:B------:R-:W-:Y:S05]  /*04f0*/  EXIT ;  /* 0x000000000000794d */ /* 0x000fea0003800000 */
.L_x_865:
        /* <DEDUP_REMOVED lines=100> */
.L_x_867:
[----:B------:R-:W-:Y:S05]  /*0b40*/  BSYNC B0 ;  /* 0x0000000000007941 */ /* 0x000fea0003800000 */
.L_x_866:
        /* <DEDUP_REMOVED lines=13> */
.L_x_869:
[----:B------:R-:W-:Y:S05]  /*0c20*/  BSYNC B0 ;  /* 0x0000000000007941 */ /* 0x000fea0003800000 */
.L_x_868:
        /* <DEDUP_REMOVED lines=26> */
.L_x_871:
[----:B------:R-:W-:Y:S05]  /*0dd0*/  BSYNC B0 ;  /* 0x0000000000007941 */ /* 0x000fea0003800000 */
.L_x_870:
        /* <DEDUP_REMOVED lines=11> */
.L_x_873:
[----:B------:R-:W-:Y:S05]  /*0e90*/  BSYNC B0 ;  /* 0x0000000000007941 */ /* 0x000fea0003800000 */
.L_x_872:
        /* <DEDUP_REMOVED lines=11> */
.L_x_875:
[----:B------:R-:W-:Y:S05]  /*0f50*/  BSYNC B0 ;  /* 0x0000000000007941 */ /* 0x000fea0003800000 */
.L_x_874:
        /* <DEDUP_REMOVED lines=11> */
.L_x_877:
[----:B------:R-:W-:Y:S05]  /*1010*/  BSYNC B0 ;  /* 0x0000000000007941 */ /* 0x000fea0003800000 */
.L_x_876:
        /* <DEDUP_REMOVED lines=11> */
.L_x_879:
[----:B------:R-:W-:Y:S05]  /*10d0*/  BSYNC B0 ;  /* 0x0000000000007941 */ /* 0x000fea0003800000 */
.L_x_878:
        /* <DEDUP_REMOVED lines=11> */
.L_x_881:
[----:B------:R-:W-:Y:S05]  /*1190*/  BSYNC B0 ;  /* 0x0000000000007941 */ /* 0x000fea0003800000 */
.L_x_880:
        /* <DEDUP_REMOVED lines=18> */
.L_x_884:
[----:B------:R-:W-:-:S13]  /*12c0*/  ISETP.GE.AND P0, PT, R3, R2, PT ;  /* 0x000000020300720c */ /* 0x000fda0003f06270 */
[----:B------:R-:W-:Y:S05]  /*12d0*/  @P0 BRA `(.L_x_886) ;  /* 0x0000000000300947 */ /* 0x000fea0003800000 */
[----:B0-----:R-:W0:Y:S01]  /*12e0*/  LDC.64 R4, c[0x0][0x228] ;  /* 0x00008a00ff047b82 */ /* 0x001e220000000a00 */
[----:B------:R-:W-:Y:S01]  /*12f0*/  IMAD.IADD R13, R0, 0x1, R3 ;  /* 0x00000001000d7824 */ /* 0x000fe200078e0203 */
[----:B------:R-:W-:-:S03]  /*1300*/  IADD3 R3, R3, 0x80, RZ ;  /* 0x0000008003037810 */ /* 0x000fc60007ffe0ff */
[----:B0-----:R-:W-:-:S05]  /*1310*/  IMAD.WIDE.U32 R4, R13, 0x2, R4 ;  /* 0x000000020d047825 */ /* 0x001fca00078e0004 */
[----:B------:R1:W-:Y:S02]  /*1320*/  STG.E.U16 desc[UR4][R4.64], R7 ;  /* 0x0000000704007986 */ /* 0x0003e4000c101504 */
.L_x_885:
[----:B------:R-:W-:-:S13]  /*1330*/  ISETP.GE.AND P0, PT, R3, R2, PT ;  /* 0x000000020300720c */ /* 0x000fda0003f06270 */
[----:B------:R-:W-:Y:S05]  /*1340*/  @P0 BRA `(.L_x_887) ;  /* 0x0000000000340947 */ /* 0x000fea0003800000 */
[----:B01----:R-:W0:Y:S01]  /*1350*/  LDC.64 R4, c[0x0][0x228] ;  /* 0x00008a00ff047b82 */ /* 0x003e220000000a00 */
[----:B------:R-:W-:Y:S01]  /*1360*/  IADD3 R7, R0, R3, RZ ;  /* 0x0000000300077210 */ /* 0x000fe20007ffe0ff */
[----:B------:R-:W-:-:S04]  /*1370*/  VIADD R3, R3, 0x80 ;  /* 0x0000008003037836 */ /* 0x000fc80000000000 */
[----:B0-----:R-:W-:-:S05]  /*1380*/  IMAD.WIDE.U32 R4, R7, 0x2, R4 ;  /* 0x0000000207047825 */ /* 0x001fca00078e0004 */
[----:B------:R1:W-:Y:S02]  /*1390*/  STG.E.U16 desc[UR4][R4.64], R8 ;  /* 0x0000000804007986 */ /* 0x0003e4000c101504 */
.L_x_886:
        /* <DEDUP_REMOVED lines=8> */
.L_x_887:
[----:B------:R-:W-:Y:S05]  /*1420*/  BSYNC B1 ;  /* 0x0000000000017941 */ /* 0x000fea0003800000 */
.L_x_883:
[----:B------:R-:W-:-:S13]  /*1430*/  ISETP.GE.AND P0, PT, R3, R2, PT ;  /* 0x000000020300720c */ /* 0x000fda0003f06270 */
[----:B012---:R-:W0:Y:S01]  /*1440*/  @!P0 LDC.64 R4, c[0x0][0x228] ;  /* 0x00008a00ff048b82 */ /* 0x007e220000000a00 */
[----:B------:R-:W-:Y:S01]  /*1450*/  @!P0 IMAD.IADD R7, R0, 0x1, R3 ;  /* 0x0000000100078824 */ /* 0x000fe200078e0203 */
[----:B------:R-:W-:-:S03]  /*1460*/  @!P0 IADD3 R3, R3, 0x80, RZ ;  /* 0x0000008003038810 */ /* 0x000fc60007ffe0ff */
[----:B0-----:R-:W-:-:S05]  /*1470*/  @!P0 IMAD.WIDE.U32 R4, R7, 0x2, R4 ;  /* 0x0000000207048825 */ /* 0x001fca00078e0004 */
[----:B------:R2:W-:Y:S02]  /*1480*/  @!P0 STG.E.U16 desc[UR4][R4.64], R10 ;  /* 0x0000000a04008986 */ /* 0x0005e4000c101504 */
.L_x_888:
[----:B------:R-:W-:Y:S05]  /*1490*/  BSYNC B0 ;  /* 0x0000000000007941 */ /* 0x000fea0003800000 */
.L_x_882:
        /* <DEDUP_REMOVED lines=8> */
.L_x_889:
        /* <DEDUP_REMOVED lines=14> */
.L_x_7967:


//--------------------- .text._ZN2at6native29vectorized_elementwise_kernelILi8EZZZNS0_44_GLOBAL__N__40a83637_7_Lerp_cu_7dd49032_312918lerp_scalar_kernelERNS_18TensorIteratorBaseERKN3c106ScalarEENKUlvE0_clEvENKUlvE2_clEvEUlNS5_8BFloat16ESB_E_St5arrayIPcLm3EEEEviT0_T1_ --------------------------
	.section	.text._ZN2at6native29vectorized_elementwise_kernelILi8EZZZNS0_44_GLOBAL__N__40a83637_7_Lerp_cu_7dd49032_312918lerp_scalar_kernelERNS_18TensorIteratorBaseERKN3c106ScalarEENKUlvE0_clEvENKUlvE2_clEvEUlNS5_8BFloat16ESB_E_St5arrayIPcLm3EEEEviT0_T1_,"ax",@progbits
	.align	128
        .global         _ZN2at6native29vectorized_elementwise_kernelILi8EZZZNS0_44_GLOBAL__N__40a83637_7_Lerp_cu_7dd49032_312918lerp_scalar_kernelERNS_18TensorIteratorBaseERKN3c106ScalarEENKUlvE0_clEvENKUlvE2_clEvEUlNS5_8BFloat16ESB_E_St5arrayIPcLm3EEEEviT0_T1_
        .type           _ZN2at6native29vectorized_elementwise_kernelILi8EZZZNS0_44_GLOBAL__N__40a83637_7_Lerp_cu_7dd49032_312918lerp_scalar_kernelERNS_18TensorIteratorBaseERKN3c106ScalarEENKUlvE0_clEvENKUlvE2_clEvEUlNS5_8BFloat16ESB_E_St5arrayIPcLm3EEEEviT0_T1_,@function
        .size           _ZN2at6native29vectorized_elementwise_kernelILi8EZZZNS0_44_GLOBAL__N__40a83637_7_Lerp_cu_7dd49032_312918lerp_scalar_kernelERNS_18TensorIteratorBaseERKN3c106ScalarEENKUlvE0_clEvENKUlvE2_clEvEUlNS5_8BFloat16ESB_E_St5arrayIPcLm3EEEEviT0_T1_,(.L_x_7968 - _ZN2at6native29vectorized_elementwise_kernelILi8EZZZNS0_44_GLOBAL__N__40a83637_7_Lerp_cu_7dd49032_312918lerp_scalar_kernelERNS_18TensorIteratorBaseERKN3c106ScalarEENKUlvE0_clEvENKUlvE2_clEvEUlNS5_8BFloat16ESB_E_St5arrayIPcLm3EEEEviT0_T1_)
        .other          _ZN2at6native29vectorized_elementwise_kernelILi8EZZZNS0_44_GLOBAL__N__40a83637_7_Lerp_cu_7dd49032_312918lerp_scalar_kernelERNS_18TensorIteratorBaseERKN3c106ScalarEENKUlvE0_clEvENKUlvE2_clEvEUlNS5_8BFloat16ESB_E_St5arrayIPcLm3EEEEviT0_T1_,@"STO_CUDA_ENTRY STV_DEFAULT"
_ZN2at6native29vectorized_elementwise_kernelILi8EZZZNS0_44_GLOBAL__N__40a83637_7_Lerp_cu_7dd49032_312918lerp_scalar_kernelERNS_18TensorIteratorBaseERKN3c106ScalarEENKUlvE0_clEvENKUlvE2_clEvEUlNS5_8BFloat16ESB_E_St5arrayIPcLm3EEEEviT0_T1_:
.text._ZN2at6native29vectorized_elementwise_kernelILi8EZZZNS0_44_GLOBAL__N__40a83637_7_Lerp_cu_7dd49032_312918lerp_scalar_kernelERNS_18TensorIteratorBaseERKN3c106ScalarEENKUlvE0_clEvENKUlvE2_clEvEUlNS5_8BFloat16ESB_E_St5arrayIPcLm3EEEEviT0_T1_:
        /* <DEDUP_REMOVED lines=14> */
[----:B--2---:R-:W-:Y:S02]  /*00e0*/  IMAD.WIDE R2, R0, 0x2, R2 ;  /* 0x0000000200027825 */ /* 0x004fe400078e0202 */
[----:B------:R-:W2:Y:S02]  /*00f0*/  LDG.E.128 R4, desc[UR4][R6.64] ;  /* 0x0000000406047981 */ /* 0x000ea4000c1e1d00 */
[----:B------:R-:W-:-:S05]  /*0100*/  IMAD.WIDE.U32 R2, R12, 0x10, R2 ;  /* 0x000000100c027825 */ /* 0x000fca00078e0002 */
[----:B------:R0:W4:Y:S01]  /*0110*/  LDG.E.128 R8, desc[UR4][R2.64] ;  /* 0x0000000402087981 */ /* 0x000122000c1e1d00 */
[C---:B---3--:R-:W-:Y:S01]  /*0120*/  FSETP.GEU.FTZ.AND P0, PT, |R14|.reuse, 0.5, PT ;  /* 0x3f0000000e00780b */ /* 0x048fe20003f1e200 */
[----:B------:R-:W-:Y:S01]  /*0130*/  FADD.FTZ R13, -R14, 1 ;  /* 0x3f8000000e0d7421 */ /* 0x000fe20000010100 */
[----:B0-----:R-:W0:Y:S02]  /*0140*/  LDC.64 R2, c[0x0][0x228] ;  /* 0x00008a00ff027b82 */ /* 0x001e240000000a00 */
[----:B0-----:R-:W-:-:S04]  /*0150*/  IMAD.WIDE.U32 R2, R0, 0x2, R2 ;  /* 0x0000000200027825 */ /* 0x001fc800078e0002 */
[----:B------:R-:W-:Y:S01]  /*0160*/  IMAD.WIDE R2, R12, 0x10, R2 ;  /* 0x000000100c027825 */ /* 0x000fe200078e0202 */
[----:B--2---:R-:W-:-:S03]  /*0170*/  SHF.L.U32 R18, R4, 0x10, RZ ;  /* 0x0000001004127819 */ /* 0x004fc600000006ff */
[C---:B----4-:R-:W-:Y:S01]  /*0180*/  IMAD.U32 R19, R8.reuse, 0x10000, RZ ;  /* 0x0001000008137824 */ /* 0x050fe200078e00ff */
[----:B------:R-:W-:-:S03]  /*0190*/  PRMT R15, R8, 0x7632, R15 ;  /* 0x00007632080f7816 */ /* 0x000fc6000000000f */
[----:B------:R-:W-:Y:S01]  /*01a0*/  FADD.FTZ R20, -R19, R18 ;  /* 0x0000001213147221 */ /* 0x000fe20000010100 */
[----:B------:R-:W-:-:S03]  /*01b0*/  IMAD.U32 R17, R9, 0x10000, RZ ;  /* 0x0001000009117824 */ /* 0x000fc600078e00ff */
[----:B------:R-:W-:Y:S01]  /*01c0*/  FFMA.FTZ R8, R20, R14, R19 ;  /* 0x0000000e14087223 */ /* 0x000fe20000010013 */
[----:B------:R-:W-:Y:S01]  /*01d0*/  @P0 FFMA.FTZ R8, -R13, R20, R18 ;  /* 0x000000140d080223 */ /* 0x000fe20000010112 */
[----:B------:R-:W-:Y:S01]  /*01e0*/  SHF.L.U32 R20, R5, 0x10, RZ ;  /* 0x0000001005147819 */ /* 0x000fe200000006ff */
[----:B------:R-:W-:Y:S01]  /*01f0*/  IMAD.U32 R19, R11, 0x10000, RZ ;  /* 0x000100000b137824 */ /* 0x000fe200078e00ff */
[----:B------:R-:W-:Y:S01]  /*0200*/  SHF.L.U32 R21, R10, 0x10, RZ ;  /* 0x000000100a157819 */ /* 0x000fe200000006ff */
[C---:B------:R-:W-:Y:S01]  /*0210*/  IMAD.U32 R24, R6.reuse, 0x10000, RZ ;  /* 0x0001000006187824 */ /* 0x040fe200078e00ff */
[----:B------:R-:W-:Y:S01]  /*0220*/  SHF.L.U32 R22, R7, 0x10, RZ ;  /* 0x0000001007167819 */ /* 0x000fe200000006ff */
[----:B------:R-:W-:Y:S01]  /*0230*/  FADD.FTZ R26, -R17, R20 ;  /* 0x00000014111a7221 */ /* 0x000fe20000010100 */
[----:B------:R-:W-:Y:S01]  /*0240*/  PRMT R4, R9, 0x7632, R4 ;  /* 0x0000763209047816 */ /* 0x000fe20000000004 */
[----:B------:R-:W-:Y:S01]  /*0250*/  FADD.FTZ R23, -R21, R24 ;  /* 0x0000001815177221 */ /* 0x000fe20000010100 */
[----:B------:R-:W-:Y:S01]  /*0260*/  PRMT R7, R6, 0x7632, R7 ;  /* 0x0000763206077816 */ /* 0x000fe20000000007 */
[----:B------:R-:W-:Y:S01]  /*0270*/  FADD.FTZ R25, -R19, R22 ;  /* 0x0000001613197221 */ /* 0x000fe20000010100 */
[----:B------:R-:W-:Y:S01]  /*0280*/  PRMT R16, R10, 0x7632, R16 ;  /* 0x000076320a107816 */ /* 0x000fe20000000010 */
[----:B------:R-:W-:Y:S01]  /*0290*/  FFMA.FTZ R10, R26, R14, R17 ;  /* 0x0000000e1a0a7223 */ /* 0x000fe20000010011 */
[----:B------:R-:W-:-:S02]  /*02a0*/  PRMT R9, R11, 0x7632, R9 ;  /* 0x000076320b097816 */ /* 0x000fc40000000009 */
[C---:B------:R-:W-:Y:S02]  /*02b0*/  PRMT R18, R4.reuse, 0x7632, R18 ;  /* 0x0000763204127816 */ /* 0x040fe40000000012 */
[----:B------:R-:W-:Y:S01]  /*02c0*/  PRMT R11, R5, 0x7632, R11 ;  /* 0x00007632050b7816 */ /* 0x000fe2000000000b */
[-C--:B------:R-:W-:Y:S01]  /*02d0*/  FFMA.FTZ R6, R23, R14.reuse, R21 ;  /* 0x0000000e17067223 */ /* 0x080fe20000010015 */
[----:B------:R-:W-:Y:S01]  /*02e0*/  PRMT R17, R7, 0x7632, R17 ;  /* 0x0000763207117816 */ /* 0x000fe20000000011 */
[----:B------:R-:W-:Y:S01]  /*02f0*/  FFMA.FTZ R5, R25, R14, R19 ;  /* 0x0000000e19057223 */ /* 0x000fe20000010013 */
[----:B------:R-:W-:Y:S01]  /*0300*/  IMAD.U32 R21, R15, 0x10000, RZ ;  /* 0x000100000f157824 */ /* 0x000fe200078e00ff */
[----:B------:R-:W-:Y:S01]  /*0310*/  SHF.L.U32 R19, R4, 0x10, RZ ;  /* 0x0000001004137819 */ /* 0x000fe200000006ff */
[----:B------:R-:W-:Y:S01]  /*0320*/  @P0 FFMA.FTZ R10, -R13, R26, R20 ;  /* 0x0000001a0d0a0223 */ /* 0x000fe20000010114 */
        /* <DEDUP_REMOVED lines=8> */
[----:B------:R-:W-:-:S02]  /*03b0*/  FADD.FTZ R11, -R15, R16 ;  /* 0x000000100f0b7221 */ /* 0x000fc40000010100 */
[----:B------:R-:W-:Y:S01]  /*03c0*/  FADD.FTZ R17, -R9, R20 ;  /* 0x0000001409117221 */ /* 0x000fe20000010100 */
        /* <DEDUP_REMOVED lines=13> */
[----:B------:R-:W-:-:S05]  /*04a0*/  F2FP.BF16.F32.PACK_AB R11, R14, R5 ;  /* 0x000000050e0b723e */ /* 0x000fca00000010ff */
[----:B------:R-:W-:Y:S01]  /*04b0*/  STG.E.128 desc[UR4][R2.64], R8 ;  /* 0x0000000802007986 */ /* 0x000fe2000c101d04 */
[----:B------:R-:W-:Y:S05]  /*04c0*/  EXIT ;  /* 0x000000000000794d */ /* 0x000fea0003800000 */
.L_x_890:
        /* <DEDUP_REMOVED lines=100> */
.L_x_892:
[----:B------:R-:W-:Y:S05]  /*0b10*/  BSYNC B0 ;  /* 0x0000000000007941 */ /* 0x000fea0003800000 */
.L_x_891:
        /* <DEDUP_REMOVED lines=13> */
.L_x_894:
[----:B------:R-:W-:Y:S05]  /*0bf0*/  BSYNC B0 ;  /* 0x0000000000007941 */ /* 0x000fea0003800000 */
.L_x_893:
        /* <DEDUP_REMOVED lines=26> */
.L_x_896:
[----:B------:R-:W-:Y:S05]  /*0da0*/  BSYNC B0 ;  /* 0x0000000000007941 */ /* 0x000fea0003800000 */
.L_x_895:
        /* <DEDUP_REMOVED lines=11> */
.L_x_898:
[----:B------:R-:W-:Y:S05]  /*0e60*/  BSYNC B0 ;  /* 0x0000000000007941 */ /* 0x000fea0003800000 */
.L_x_897:
        /* <DEDUP_REMOVED lines=11> */
.L_x_900:
[----:B------:R-:W-:Y:S05]  /*0f20*/  BSYNC B0 ;  /* 0x0000000000007941 */ /* 0x000fea0003800000 */
.L_x_899:
        /* <DEDUP_REMOVED lines=11> */
.L_x_902:
[----:B------:R-:W-:Y:S05]  /*0fe0*/  BSYNC B0 ;  /* 0x0000000000007941 */ /* 0x000fea0003800000 */
.L_x_901:
        /* <DEDUP_REMOVED lines=11> */
.L_x_904:
[----:B------:R-:W-:Y:S05]  /*10a0*/  BSYNC B0 ;  /* 0x0000000000007941 */ /* 0x000fea0003800000 */
.L_x_903:
        /* <DEDUP_REMOVED lines=11> */
.L_x_906:
[----:B------:R-:W-:Y:S05]  /*1160*/  BSYNC B0 ;  /* 0x0000000000007941 */ /* 0x000fea0003800000 */
.L_x_905:
        /* <DEDUP_REMOVED lines=18> */
.L_x_909:
[----:B------:R-:W-:-:S13]  /*1290*/  ISETP.GE.AND P0, PT, R3, R2, PT ;  /* 0x000000020300720c */ /* 0x000fda0003f06270 */
[----:B------:R-:W-:Y:S05]  /*12a0*/  @P0 BRA `(.L_x_911) ;  /* 0x0000000000300947 */ /* 0x000fea0003800000 */
[----:B0-----:R-:W0:Y:S01]  /*12b0*/  LDC.64 R4, c[0x0][0x228] ;  /* 0x00008a00ff047b82 */ /* 0x001e220000000a00 */
[----:B------:R-:W-:Y:S01]  /*12c0*/  IMAD.IADD R13, R0, 0x1, R3 ;  /* 0x00000001000d7824 */ /* 0x000fe200078e0203 */
[----:B------:R-:W-:-:S03]  /*12d0*/  IADD3 R3, R3, 0x80, RZ ;  /* 0x0000008003037810 */ /* 0x000fc60007ffe0ff */
[----:B0-----:R-:W-:-:S05]  /*12e0*/  IMAD.WIDE.U32 R4, R13, 0x2, R4 ;  /* 0x000000020d047825 */ /* 0x001fca00078e0004 */
[----:B------:R1:W-:Y:S02]  /*12f0*/  STG.E.U16 desc[UR4][R4.64], R7 ;  /* 0x0000000704007986 */ /* 0x0003e4000c101504 */
.L_x_910:
[----:B------:R-:W-:-:S13]  /*1300*/  ISETP.GE.AND P0, PT, R3, R2, PT ;  /* 0x000000020300720c */ /* 0x000fda0003f06270 */
[----:B------:R-:W-:Y:S05]  /*1310*/  @P0 BRA `(.L_x_912) ;  /* 0x0000000000340947 */ /* 0x000fea0003800000 */
[----:B01----:R-:W0:Y:S01]  /*1320*/  LDC.64 R4, c[0x0][0x228] ;  /* 0x00008a00ff047b82 */ /* 0x003e220000000a00 */
[----:B------:R-:W-:Y:S01]  /*1330*/  IADD3 R7, R0, R3, RZ ;  /* 0x0000000300077210 */ /* 0x000fe20007ffe0ff */
[----:B------:R-:W-:-:S04]  /*1340*/  VIADD R3, R3, 0x80 ;  /* 0x0000008003037836 */ /* 0x000fc80000000000 */
[----:B0-----:R-:W-:-:S05]  /*1350*/  IMAD.WIDE.U32 R4, R7, 0x2, R4 ;  /* 0x0000000207047825 */ /* 0x001fca00078e0004 */
[----:B------:R1:W-:Y:S02]  /*1360*/  STG.E.U16 desc[UR4][R4.64], R8 ;  /* 0x0000000804007986 */ /* 0x0003e4000c101504 */
.L_x_911:
        /* <DEDUP_REMOVED lines=8> */
.L_x_912:
[----:B------:R-:W-:Y:S05]  /*13f0*/  BSYNC B1 ;  /* 0x0000000000017941 */ /* 0x000fea0003800000 */
.L_x_908:
[----:B------:R-:W-:-:S13]  /*1400*/  ISETP.GE.AND P0, PT, R3, R2, PT ;  /* 0x000000020300720c */ /* 0x000fda0003f06270 */
[----:B012---:R-:W0:Y:S01]  /*1410*/  @!P0 LDC.64 R4, c[0x0][0x228] ;  /* 0x00008a00ff048b82 */ /* 0x007e220000000a00 */
[----:B------:R-:W-:Y:S01]  /*1420*/  @!P0 IMAD.IADD R7, R0, 0x1, R3 ;  /* 0x0000000100078824 */ /* 0x000fe200078e0203 */
[----:B------:R-:W-:-:S03]  /*1430*/  @!P0 IADD3 R3, R3, 0x80, RZ ;  /* 0x0000008003038810 */ /* 0x000fc60007ffe0ff */
[----:B0-----:R-:W-:-:S05]  /*1440*/  @!P0 IMAD.WIDE.U32 R4, R7, 0x2, R4 ;  /* 0x0000000207048825 */ /* 0x001fca00078e0004 */
[----:B------:R2:W-:Y:S02]  /*1450*/  @!P0 STG.E.U16 desc[UR4][R4.64], R10 ;  /* 0x0000000a04008986 */ /* 0x0005e4000c101504 */
.L_x_913:
[----:B------:R-:W-:Y:S05]  /*1460*/  BSYNC B0 ;  /* 0x0000000000007941 */ /* 0x000fea0003800000 */
.L_x_907:
        /* <DEDUP_REMOVED lines=8> */
.L_x_914:
        /* <DEDUP_REMOVED lines=9> */
.L_x_7968:


//--------------------- .text._ZN2at6native18elementwise_kernelILi128ELi4EZNS0_15gpu_kernel_implIZZZNS0_44_GLOBAL__N__40a83637_7_Lerp_cu_7dd49032_312918lerp_scalar_kernelERNS_18TensorIteratorBaseERKN3c106ScalarEENKUlvE0_clEvENKUlvE1_clEvEUlNS6_4HalfESC_E_EEvS5_RKT_EUliE_EEviT1_ --------------------------
	.section	.text._ZN2at6native18elementwise_kernelILi128ELi4EZNS0_15gpu_kernel_implIZZZNS0_44_GLOBAL__N__40a83637_7_Lerp_cu_7dd49032_312918lerp_scalar_kernelERNS_18TensorIteratorBaseERKN3c106ScalarEENKUlvE0_clEvENKUlvE1_clEvEUlNS6_4HalfESC_E_EEvS5_RKT_EUliE_EEviT1_,"ax",@progbits
	.align	128
        .global         _ZN2at6native18elementwise_kernelILi128ELi4EZNS0_15gpu_kernel_implIZZZNS0_44_GLOBAL__N__40a83637_7_Lerp_cu_7dd49032_312918lerp_scalar_kernelERNS_18TensorIteratorBaseERKN3c106ScalarEENKUlvE0_clEvENKUlvE1_clEvEUlNS6_4HalfESC_E_EEvS5_RKT_EUliE_EEviT1_
        .type           _ZN2at6native18elementwise_kernelILi128ELi4EZNS0_15gpu_kernel_implIZZZNS0_44_GLOBAL__N__40a83637_7_Lerp_cu_7dd49032_312918lerp_scalar_kernelERNS_18TensorIteratorBaseERKN3c106ScalarEENKUlvE0_clEvENKUlvE1_clEvEUlNS6_4HalfESC_E_EEvS5_RKT_EUliE_EEviT1_,@function
        .size           _ZN2at6native18elementwise_kernelILi128ELi4EZNS0_15gpu_kernel_implIZZZNS0_44_GLOBAL__N__40a83637_7_Lerp_cu_7dd49032_312918lerp_scalar_kernelERNS_18TensorIteratorBaseERKN3c106ScalarEENKUlvE0_clEvENKUlvE1_clEvEUlNS6_4HalfESC_E_EEvS5_RKT_EUliE_EEviT1_,(.L_x_7969 - _ZN2at6native18elementwise_kernelILi128ELi4EZNS0_15gpu_kernel_implIZZZNS0_44_GLOBAL__N__40a83637_7_Lerp_cu_7dd49032_312918lerp_scalar_kernelERNS_18TensorIteratorBaseERKN3c106ScalarEENKUlvE0_clEvENKUlvE1_clEvEUlNS6_4HalfESC_E_EEvS5_RKT_EUliE_EEviT1_)
        .other          _ZN2at6native18elementwise_kernelILi128ELi4EZNS0_15gpu_kernel_implIZZZNS0_44_GLOBAL__N__40a83637_7_Lerp_cu_7dd49032_312918lerp_scalar_kernelERNS_18TensorIteratorBaseERKN3c106ScalarEENKUlvE0_clEvENKUlvE1_clEvEUlNS6_4HalfESC_E_EEvS5_RKT_EUliE_EEviT1_,@"STO_CUDA_ENTRY STV_DEFAULT"
_ZN2at6native18elementwise_kernelILi128ELi4EZNS0_15gpu_kernel_implIZZZNS0_44_GLOBAL__N__40a83637_7_Lerp_cu_7dd49032_312918lerp_scalar_kernelERNS_18TensorIteratorBaseERKN3c106ScalarEENKUlvE0_clEvENKUlvE1_clEvEUlNS6_4HalfESC_E_EEvS5_RKT_EUliE_EEviT1_:
.text._ZN2at6native18elementwise_kernelILi128ELi4EZNS0_15gpu_kernel_implIZZZNS0_44_GLOBAL__N__40a83637_7_Lerp_cu_7dd49032_312918lerp_scalar_kernelERNS_18TensorIteratorBaseERKN3c106ScalarEENKUlvE0_clEvENKUlvE1_clEvEUlNS6_4HalfESC_E_EEvS5_RKT_EUliE_EEviT1_:
        /* <DEDUP_REMOVED lines=365> */
.L_x_917:
        /* <DEDUP_REMOVED lines=20> */
[----:B0-----:R-:W-:-:S04]  /*1810*/  F2FP.F16.F32.PACK_AB R0, RZ, R0 ;  /* 0x00000000ff00723e */ /* 0x001fc800000000ff */
[----:B------:R-:W-:Y:S01]  /*1820*/  PRMT R19, R0, 0x7610, R19 ;  /* 0x0000761000137816 */ /* 0x000fe20000000013 */
[----:B------:R-:W-:Y:S06]  /*1830*/  BRA `(.L_x_923) ;  /* 0x0000000c00d07947 */ /* 0x000fec0003800000 */
.L_x_921:
[----:B------:R-:W2:Y:S02]  /*1840*/  LDG.E.U8 R2, desc[UR36][R2.64] ;  /* 0x0000002402027981 */ /* 0x000ea4000c1e1100 */
[----:B--2---:R-:W-:-:S04]  /*1850*/  I2FP.F32.U32 R0, R2 ;  /* 0x0000000200007245 */ /* 0x004fc80000201000 */
[----:B------:R-:W-:-:S04]  /*1860*/  F2FP.F16.F32.PACK_AB R0, RZ, R0 ;  /* 0x00000000ff00723e */ /* 0x000fc800000000ff */
[----:B------:R-:W-:Y:S01]  /*1870*/  PRMT R19, R0, 0x7610, R19 ;  /* 0x0000761000137816 */ /* 0x000fe20000000013 */
[----:B------:R-:W-:Y:S06]  /*1880*/  BRA `(.L_x_923) ;  /* 0x0000000c00bc7947 */ /* 0x000fec0003800000 */
.L_x_920:
        /* <DEDUP_REMOVED lines=8> */
[----:B0-----:R-:W-:-:S04]  /*1910*/  F2FP.F16.F32.PACK_AB R0, RZ, R0 ;  /* 0x00000000ff00723e */ /* 0x001fc800000000ff */
[----:B------:R-:W-:Y:S01]  /*1920*/  PRMT R19, R0, 0x7610, R19 ;  /* 0x0000761000137816 */ /* 0x000fe20000000013 */
[----:B------:R-:W-:Y:S06]  /*1930*/  BRA `(.L_x_923) ;  /* 0x0000000c00907947 */ /* 0x000fec0003800000 */
.L_x_925:
[----:B------:R-:W2:Y:S02]  /*1940*/  LDG.E R2, desc[UR36][R2.64] ;  /* 0x0000002402027981 */ /* 0x000ea4000c1e1900 */
[----:B--2---:R-:W-:-:S04]  /*1950*/  I2FP.F32.S32 R0, R2 ;  /* 0x0000000200007245 */ /* 0x004fc80000201400 */
[----:B------:R-:W-:-:S04]  /*1960*/  F2FP.F16.F32.PACK_AB R0, RZ, R0 ;  /* 0x00000000ff00723e */ /* 0x000fc800000000ff */
[----:B------:R-:W-:Y:S01]  /*1970*/  PRMT R19, R0, 0x7610, R19 ;  /* 0x0000761000137816 */ /* 0x000fe20000000013 */
[----:B------:R-:W-:Y:S06]  /*1980*/  BRA `(.L_x_923) ;  /* 0x0000000c007c7947 */ /* 0x000fec0003800000 */
.L_x_924:
[----:B------:R-:W2:Y:S02]  /*1990*/  LDG.E.U16 R2, desc[UR36][R2.64] ;  /* 0x0000002402027981 */ /* 0x000ea4000c1e1500 */
[----:B--2---:R-:W0:Y:S02]  /*19a0*/  I2F.S16 R0, R2 ;  /* 0x0000000200007306 */ /* 0x004e240000101400 */
[----:B0-----:R-:W-:-:S04]  /*19b0*/  F2FP.F16.F32.PACK_AB R0, RZ, R0 ;  /* 0x00000000ff00723e */ /* 0x001fc800000000ff */
[----:B------:R-:W-:Y:S01]  /*19c0*/  PRMT R19, R0, 0x7610, R19 ;  /* 0x0000761000137816 */ /* 0x000fe20000000013 */
[----:B------:R-:W-:Y:S06]  /*19d0*/  BRA `(.L_x_923) ;  /* 0x0000000c00687947 */ /* 0x000fec0003800000 */
.L_x_919:
[----:B------:R-:W-:-:S13]  /*19e0*/  ISETP.GT.AND P0, PT, R4, 0x6, PT ;  /* 0x000000060400780c */ /* 0x000fda0003f04270 */
[----:B------:R-:W-:Y:S05]  /*19f0*/  @P0 BRA `(.L_x_926) ;  /* 0x0000000000240947 */ /* 0x000fea0003800000 */
[----:B------:R-:W-:-:S13]  /*1a00*/  ISETP.NE.AND P0, PT, R4, 0x5, PT ;  /* 0x000000050400780c */ /* 0x000fda0003f05270 */
[----:B------:R-:W-:Y:S05]  /*1a10*/  @!P0 BRA `(.L_x_927) ;  /* 0x0000000000148947 */ /* 0x000fea0003800000 */
[----:B------:R-:W-:-:S13]  /*1a20*/  ISETP.NE.AND P0, PT, R4, 0x6, PT ;  /* 0x000000060400780c */ /* 0x000fda0003f05270 */
[----:B------:R-:W-:Y:S05]  /*1a30*/  @P0 BRA `(.L_x_922) ;  /* 0x0000000800e40947 */ /* 0x000fea0003800000 */
[----:B------:R-:W2:Y:S02]  /*1a40*/  LDG.E R2, desc[UR36][R2.64] ;  /* 0x0000002402027981 */ /* 0x000ea4000c1e1900 */
[----:B--2---:R-:W-:Y:S01]  /*1a50*/  F2FP.F16.F32.PACK_AB R19, RZ, R2 ;  /* 0x00000002ff13723e */ /* 0x004fe200000000ff */
[----:B------:R-:W-:Y:S06]  /*1a60*/  BRA `(.L_x_923) ;  /* 0x0000000c00447947 */ /* 0x000fec0003800000 */
.L_x_927:
[----:B------:R0:W5:Y:S01]  /*1a70*/  LDG.E.U16 R19, desc[UR36][R2.64] ;  /* 0x0000002402137981 */ /* 0x000162000c1e1500 */
[----:B------:R-:W-:Y:S05]  /*1a80*/  BRA `(.L_x_923) ;  /* 0x0000000c003c7947 */ /* 0x000fea0003800000 */
.L_x_926:
[----:B------:R-:W-:-:S13]  /*1a90*/  ISETP.NE.AND P0, PT, R4, 0x7, PT ;  /* 0x000000070400780c */ /* 0x000fda0003f05270 */
[----:B------:R-:W-:Y:S05]  /*1aa0*/  @!P0 BRA `(.L_x_928) ;  /* 0x0000000000248947 */ /* 0x000fea0003800000 */
[----:B------:R-:W-:-:S13]  /*1ab0*/  ISETP.NE.AND P0, PT, R4, 0x8, PT ;  /* 0x000000080400780c */ /* 0x000fda0003f05270 */
[----:B------:R-:W-:Y:S05]  /*1ac0*/  @!P0 BRA `(.L_x_929) ;  /* 0x0000000000148947 */ /* 0x000fea0003800000 */
[----:B------:R-:W-:-:S13]  /*1ad0*/  ISETP.NE.AND P0, PT, R4, 0x9, PT ;  /* 0x000000090400780c */ /* 0x000fda0003f05270 */
[----:B------:R-:W-:Y:S05]  /*1ae0*/  @P0 BRA `(.L_x_922) ;  /* 0x0000000800b80947 */ /* 0x000fea0003800000 */
[----:B------:R-:W2:Y:S02]  /*1af0*/  LDG.E R2, desc[UR36][R2.64] ;  /* 0x0000002402027981 */ /* 0x000ea4000c1e1900 */
[----:B--2---:R-:W-:Y:S01]  /*1b00*/  F2FP.F16.F32.PACK_AB R19, RZ, R2 ;  /* 0x00000002ff13723e */ /* 0x004fe200000000ff */
[----:B------:R-:W-:Y:S06]  /*1b10*/  BRA `(.L_x_923) ;  /* 0x0000000c00187947 */ /* 0x000fec0003800000 */
.L_x_929:
[----:B------:R1:W5:Y:S01]  /*1b20*/  LDG.E.U16 R19, desc[UR36][R2.64] ;  /* 0x0000002402137981 */ /* 0x000362000c1e1500 */
[----:B------:R-:W-:Y:S05]  /*1b30*/  BRA `(.L_x_923) ;  /* 0x0000000c00107947 */ /* 0x000fea0003800000 */
.L_x_928:
[----:B------:R-:W2:Y:S01]  /*1b40*/  LDG.E.64 R2, desc[UR36][R2.64] ;  /* 0x0000002402027981 */ /* 0x000ea2000c1e1b00 */
[----:B------:R-:W-:Y:S01]  /*1b50*/  UMOV UR4, 0xf0000000 ;  /* 0xf000000000047882 */ /* 0x000fe20000000000 */
[----:B------:R-:W-:Y:S01]  /*1b60*/  UMOV UR5, 0x380fffff ;  /* 0x380fffff00057882 */ /* 0x000fe20000000000 */
[----:B--2---:R-:W0:Y:S01]  /*1b70*/  F2F.F32.F64 R0, R2 ;  /* 0x0000000200007310 */ /* 0x004e220000301000 */
[----:B------:R-:W-:-:S14]  /*1b80*/  DSETP.GEU.AND P0, PT, |R2|, UR4, PT ;  /* 0x0000000402007e2a */ /* 0x000fdc000bf0e200 */
[----:B0-----:R-:W-:-:S05]  /*1b90*/  @!P0 FMUL R0, R0, 1.175494350822287508e-38 ;  /* 0x0080000000008820 */ /* 0x001fca0000400000 */
[----:B------:R-:W-:-:S04]  /*1ba0*/  F2FP.F16.F32.PACK_AB R0, RZ, R0 ;  /* 0x00000000ff00723e */ /* 0x000fc800000000ff */
[----:B------:R-:W-:Y:S01]  /*1bb0*/  PRMT R19, R0, 0x7610, R19 ;  /* 0x0000761000137816 */ /* 0x000fe20000000013 */
[----:B------:R-:W-:Y:S06]  /*1bc0*/  BRA `(.L_x_923) ;  /* 0x0000000800ec7947 */ /* 0x000fec0003800000 */
.L_x_918:
        /* <DEDUP_REMOVED lines=11> */
[----:B------:R-:W-:-:S04]  /*1c80*/  F2FP.F16.F32.PACK_AB R0, RZ, R0 ;  /* 0x00000000ff00723e */ /* 0x000fc800000000ff */
[----:B------:R-:W-:Y:S01]  /*1c90*/  PRMT R19, R0, 0x7610, R19 ;  /* 0x0000761000137816 */ /* 0x000fe20000000013 */
[----:B------:R-:W-:Y:S06]  /*1ca0*/  BRA `(.L_x_923) ;  /* 0x0000000800b47947 */ /* 0x000fec0003800000 */
.L_x_932:
        /* <DEDUP_REMOVED lines=9> */
.L_x_931:
        /* <DEDUP_REMOVED lines=25> */
[----:B------:R-:W-:-:S04]  /*1ed0*/  F2FP.F16.F32.PACK_AB R5, RZ, R5 ;  /* 0x00000005ff05723e */ /* 0x000fc800000000ff */
[----:B------:R-:W-:Y:S01]  /*1ee0*/  PRMT R19, R5, 0x7610, R19 ;  /* 0x0000761005137816 */ /* 0x000fe20000000013 */
[----:B------:R-:W-:Y:S06]  /*1ef0*/  BRA `(.L_x_923) ;  /* 0x0000000800207947 */ /* 0x000fec0003800000 */
.L_x_934:
        /* <DEDUP_REMOVED lines=12> */
[----:B------:R-:W-:-:S04]  /*1fc0*/  F2FP.F16.F32.PACK_AB R4, RZ, R4 ;  /* 0x00000004ff04723e */ /* 0x000fc800000000ff */
[----:B------:R-:W-:Y:S01]  /*1fd0*/  PRMT R19, R4, 0x7610, R19 ;  /* 0x0000761004137816 */ /* 0x000fe20000000013 */
[----:B------:R-:W-:Y:S06]  /*1fe0*/  BRA `(.L_x_923) ;  /* 0x0000000400e47947 */ /* 0x000fec0003800000 */
.L_x_933:
[----:B------:R-:W2:Y:S02]  /*1ff0*/  LDG.E.U16 R0, desc[UR36][R2.64] ;  /* 0x0000002402007981 */ /* 0x000ea4000c1e1500 */
[----:B--2---:R-:W-:-:S05]  /*2000*/  IMAD.U32 R0, R0, 0x10000, RZ ;  /* 0x0001000000007824 */ /* 0x004fca00078e00ff */
[----:B------:R-:W-:-:S04]  /*2010*/  F2FP.F16.F32.PACK_AB R0, RZ, R0 ;  /* 0x00000000ff00723e */ /* 0x000fc800000000ff */
[----:B------:R-:W-:Y:S01]  /*2020*/  PRMT R19, R0, 0x7610, R19 ;  /* 0x0000761000137816 */ /* 0x000fe20000000013 */
[----:B------:R-:W-:Y:S06]  /*2030*/  BRA `(.L_x_923) ;  /* 0x0000000400d07947 */ /* 0x000fec0003800000 */
.L_x_930:
        /* <DEDUP_REMOVED lines=10> */
[----:B------:R-:W-:-:S04]  /*20e0*/  F2FP.F16.F32.PACK_AB R0, RZ, R0 ;  /* 0x00000000ff00723e */ /* 0x000fc800000000ff */
[----:B------:R-:W-:Y:S01]  /*20f0*/  PRMT R19, R0, 0x7610, R19 ;  /* 0x0000761000137816 */ /* 0x000fe20000000013 */
[----:B------:R-:W-:Y:S06]  /*2100*/  BRA `(.L_x_923) ;  /* 0x00000004009c7947 */ /* 0x000fec0003800000 */
.L_x_937:
        /* <DEDUP_REMOVED lines=21> */
.L_x_941:
[----:B------:R-:W-:Y:S05]  /*2260*/  BSYNC B1 ;  /* 0x0000000000017941 */ /* 0x000fea0003800000 */
.L_x_940:
[----:B------:R-:W-:Y:S01]  /*2270*/  LEA R3, R0, 0x3b800000, 0x17 ;  /* 0x3b80000000037811 */ /* 0x000fe200078eb8ff */
[----:B------:R-:W-:-:S05]  /*2280*/  IMAD.SHL.U32 R0, R2, 0x100000, RZ ;  /* 0x0010000002007824 */ /* 0x000fca00078e00ff */
[----:B------:R-:W-:-:S07]  /*2290*/  LOP3.LUT R0, R3, R0, R4, 0xfe, !PT ;  /* 0x0000000003007212 */ /* 0x000fce00078efe04 */
.L_x_939:
[----:B------:R-:W-:Y:S05]  /*22a0*/  BSYNC B0 ;  /* 0x0000000000007941 */ /* 0x000fea0003800000 */
.L_x_938:
[----:B------:R-:W-:-:S04]  /*22b0*/  F2FP.F16.F32.PACK_AB R0, RZ, R0 ;  /* 0x00000000ff00723e */ /* 0x000fc800000000ff */
[----:B------:R-:W-:Y:S01]  /*22c0*/  PRMT R19, R0, 0x7610, R19 ;  /* 0x0000761000137816 */ /* 0x000fe20000000013 */
[----:B------:R-:W-:Y:S06]  /*22d0*/  BRA `(.L_x_923) ;  /* 0x0000000400287947 */ /* 0x000fec0003800000 */
.L_x_936:
        /* <DEDUP_REMOVED lines=21> */
.L_x_945:
[----:B------:R-:W-:Y:S05]  /*2430*/  BSYNC B1 ;  /* 0x0000000000017941 */ /* 0x000fea0003800000 */
.L_x_944:
[----:B------:R-:W-:Y:S01]  /*2440*/  LEA R3, R0, 0x37800000, 0x17 ;  /* 0x3780000000037811 */ /* 0x000fe200078eb8ff */
[----:B------:R-:W-:-:S05]  /*2450*/  IMAD.SHL.U32 R0, R2, 0x200000, RZ ;  /* 0x0020000002007824 */ /* 0x000fca00078e00ff */
[----:B------:R-:W-:-:S07]  /*2460*/  LOP3.LUT R0, R3, R0, R4, 0xfe, !PT ;  /* 0x0000000003007212 */ /* 0x000fce00078efe04 */
.L_x_943:
[----:B------:R-:W-:Y:S05]  /*2470*/  BSYNC B0 ;  /* 0x0000000000007941 */ /* 0x000fea0003800000 */
.L_x_942:
[----:B------:R-:W-:-:S04]  /*2480*/  F2FP.F16.F32.PACK_AB R0, RZ, R0 ;  /* 0x00000000ff00723e */ /* 0x000fc800000000ff */
[----:B------:R-:W-:Y:S01]  /*2490*/  PRMT R19, R0, 0x7610, R19 ;  /* 0x0000761000137816 */ /* 0x000fe20000000013 */
[----:B------:R-:W-:Y:S06]  /*24a0*/  BRA `(.L_x_923) ;  /* 0x0000000000b47947 */ /* 0x000fec0003800000 */
.L_x_935:
        /* <DEDUP_REMOVED lines=14> */
.L_x_949:
[----:B------:R-:W-:Y:S05]  /*2590*/  BSYNC B0 ;  /* 0x0000000000007941 */ /* 0x000fea0003800000 */
.L_x_948:
[----:B------:R-:W-:-:S04]  /*25a0*/  F2FP.F16.F32.PACK_AB R0, RZ, R0 ;  /* 0x00000000ff00723e */ /* 0x000fc800000000ff */
[----:B------:R-:W-:Y:S01]  /*25b0*/  PRMT R19, R0, 0x7610, R19 ;  /* 0x0000761000137816 */ /* 0x000fe20000000013 */
[----:B------:R-:W-:Y:S06]  /*25c0*/  BRA `(.L_x_923) ;  /* 0x00000000006c7947 */ /* 0x000fec0003800000 */
.L_x_922:
        /* <DEDUP_REMOVED lines=16> */
.L_x_950:
[----:B------:R-:W-:Y:S01]  /*26d0*/  PRMT R19, RZ, 0x7610, R19 ;  /* 0x00007610ff137816 */ /* 0x000fe20000000013 */
[----:B------:R-:W-:Y:S06]  /*26e0*/  BRA `(.L_x_923) ;  /* 0x0000000000247947 */ /* 0x000fec0003800000 */
.L_x_947:
[----:B------:R-:W2:Y:S02]  /*26f0*/  LDG.E.64 R2, desc[UR36][R2.64] ;  /* 0x0000002402027981 */ /* 0x000ea4000c1e1b00 */
[----:B--2---:R-:W0:Y:S02]  /*2700*/  I2F.U64 R0, R2 ;  /* 0x0000000200007312 */ /* 0x004e240000301000 */
[----:B0-----:R-:W-:-:S04]  /*2710*/  F2FP.F16.F32.PACK_AB R0, RZ, R0 ;  /* 0x00000000ff00723e */ /* 0x001fc800000000ff */
[----:B------:R-:W-:Y:S01]  /*2720*/  PRMT R19, R0, 0x7610, R19 ;  /* 0x0000761000137816 */ /* 0x000fe20000000013 */
[----:B------:R-:W-:Y:S06]  /*2730*/  BRA `(.L_x_923) ;  /* 0x0000000000107947 */ /* 0x000fec0003800000 */
.L_x_946:
[----:B------:R-:W2:Y:S02]  /*2740*/  LDG.E R2, desc[UR36][R2.64] ;  /* 0x0000002402027981 */ /* 0x000ea4000c1e1900 */
[----:B--2---:R-:W-:-:S04]  /*2750*/  I2FP.F32.U32 R0, R2 ;  /* 0x0000000200007245 */ /* 0x004fc80000201000 */
[----:B------:R-:W-:-:S04]  /*2760*/  F2FP.F16.F32.PACK_AB R0, RZ, R0 ;  /* 0x00000000ff00723e */ /* 0x000fc800000000ff */
[----:B------:R-:W-:-:S07]  /*2770*/  PRMT R19, R0, 0x7610, R19 ;  /* 0x0000761000137816 */ /* 0x000fce0000000013 */
.L_x_923:
[----:B------:R-:W2:Y:S01]  /*2780*/  LDC.U8 R4, c[0x0][0x4a2] ;  /* 0x00012880ff047b82 */ /* 0x000ea20000000000 */
[----:B------:R-:W-:Y:S02]  /*2790*/  ULDC.64 UR4, c[0x0][0x488] ;  /* 0x0001220000047ab9 */ /* 0x000fe40000000a00 */
[----:B01----:R-:W-:-:S05]  /*27a0*/  IADD3 R2, P1, R22, UR4, RZ ;  /* 0x0000000416027c10 */ /* 0x003fca000ff3e0ff */
[----:B------:R-:W-:Y:S01]  /*27b0*/  IMAD.X R3, RZ, RZ, UR5, P1 ;  /* 0x00000005ff037e24 */ /* 0x000fe200088e06ff */
[----:B--2---:R-:W-:-:S04]  /*27c0*/  PRMT R0, R4, 0x9910, RZ ;  /* 0x0000991004007816 */ /* 0x004fc800000000ff */
        /* <DEDUP_REMOVED lines=12> */
[----:B0-----:R-:W-:Y:S01]  /*2890*/  F2FP.F16.F32.PACK_AB R0, RZ, R0 ;  /* 0x00000000ff00723e */ /* 0x001fe200000000ff */
[----:B------:R-:W-:Y:S06]  /*28a0*/  BRA `(.L_x_956) ;  /* 0x0000000c00987947 */ /* 0x000fec0003800000 */
.L_x_954:
[----:B------:R-:W2:Y:S02]  /*28b0*/  LDG.E.U8 R2, desc[UR36][R2.64] ;  /* 0x0000002402027981 */ /* 0x000ea4000c1e1100 */
[----:B--2---:R-:W-:-:S04]  /*28c0*/  I2FP.F32.U32 R0, R2 ;  /* 0x0000000200007245 */ /* 0x004fc80000201000 */
[----:B------:R-:W-:Y:S01]  /*28d0*/  F2FP.F16.F32.PACK_AB R0, RZ, R0 ;  /* 0x00000000ff00723e */ /* 0x000fe200000000ff */
[----:B------:R-:W-:Y:S06]  /*28e0*/  BRA `(.L_x_956) ;  /* 0x0000000c00887947 */ /* 0x000fec0003800000 */
.L_x_953:
        /* <DEDUP_REMOVED lines=8> */
[----:B0-----:R-:W-:Y:S01]  /*2970*/  F2FP.F16.F32.PACK_AB R0, RZ, R0 ;  /* 0x00000000ff00723e */ /* 0x001fe200000000ff */
[----:B------:R-:W-:Y:S06]  /*2980*/  BRA `(.L_x_956) ;  /* 0x0000000c00607947 */ /* 0x000fec0003800000 */
.L_x_958:
[----:B------:R-:W2:Y:S02]  /*2990*/  LDG.E R2, desc[UR36][R2.64] ;  /* 0x0000002402027981 */ /* 0x000ea4000c1e1900 */
[----:B--2---:R-:W-:-:S04]  /*29a0*/  I2FP.F32.S32 R0, R2 ;  /* 0x0000000200007245 */ /* 0x004fc80000201400 */
[----:B------:R-:W-:Y:S01]  /*29b0*/  F2FP.F16.F32.PACK_AB R0, RZ, R0 ;  /* 0x00000000ff00723e */ /* 0x000fe200000000ff */
[----:B------:R-:W-:Y:S06]  /*29c0*/  BRA `(.L_x_956) ;  /* 0x0000000c00507947 */ /* 0x000fec0003800000 */
.L_x_957:
[----:B------:R-:W2:Y:S02]  /*29d0*/  LDG.E.U16 R2, desc[UR36][R2.64] ;  /* 0x0000002402027981 */ /* 0x000ea4000c1e1500 */
[----:B--2---:R-:W0:Y:S02]  /*29e0*/  I2F.S16 R0, R2 ;  /* 0x0000000200007306 */ /* 0x004e240000101400 */
[----:B0-----:R-:W-:Y:S01]  /*29f0*/  F2FP.F16.F32.PACK_AB R0, RZ, R0 ;  /* 0x00000000ff00723e */ /* 0x001fe200000000ff */
[----:B------:R-:W-:Y:S06]  /*2a00*/  BRA `(.L_x_956) ;  /* 0x0000000c00407947 */ /* 0x000fec0003800000 */
.L_x_952:
        /* <DEDUP_REMOVED lines=9> */
.L_x_960:
[----:B------:R1:W5:Y:S01]  /*2aa0*/  LDG.E.U16 R0, desc[UR36][R2.64] ;  /* 0x0000002402007981 */ /* 0x000362000c1e1500 */
[----:B------:R-:W-:Y:S05]  /*2ab0*/  BRA `(.L_x_956) ;  /* 0x0000000c00147947 */ /* 0x000fea0003800000 */
.L_x_959:
        /* <DEDUP_REMOVED lines=9> */
.L_x_962:
[----:B------:R0:W5:Y:S01]  /*2b50*/  LDG.E.U16 R0, desc[UR36][R2.64] ;  /* 0x0000002402007981 */ /* 0x000162000c1e1500 */
[----:B------:R-:W-:Y:S05]  /*2b60*/  BRA `(.L_x_956) ;  /* 0x0000000800e87947 */ /* 0x000fea0003800000 */
.L_x_961:
[----:B------:R-:W2:Y:S01]  /*2b70*/  LDG.E.64 R2, desc[UR36][R2.64] ;  /* 0x0000002402027981 */ /* 0x000ea2000c1e1b00 */
[----:B------:R-:W-:Y:S01]  /*2b80*/  UMOV UR4, 0xf0000000 ;  /* 0xf000000000047882 */ /* 0x000fe20000000000 */
[----:B------:R-:W-:Y:S01]  /*2b90*/  UMOV UR5, 0x380fffff ;  /* 0x380fffff00057882 */ /* 0x000fe20000000000 */
[----:B--2---:R-:W0:Y:S01]  /*2ba0*/  F2F.F32.F64 R0, R2 ;  /* 0x0000000200007310 */ /* 0x004e220000301000 */
[----:B------:R-:W-:-:S14]  /*2bb0*/  DSETP.GEU.AND P0, PT, |R2|, UR4, PT ;  /* 0x0000000402007e2a */ /* 0x000fdc000bf0e200 */
[----:B0-----:R-:W-:-:S05]  /*2bc0*/  @!P0 FMUL R0, R0, 1.175494350822287508e-38 ;  /* 0x0080000000008820 */ /* 0x001fca0000400000 */
[----:B------:R-:W-:Y:S01]  /*2bd0*/  F2FP.F16.F32.PACK_AB R0, RZ, R0 ;  /* 0x00000000ff00723e */ /* 0x000fe200000000ff */
[----:B------:R-:W-:Y:S06]  /*2be0*/  BRA `(.L_x_956) ;  /* 0x0000000800c87947 */ /* 0x000fec0003800000 */
.L_x_951:
        /* <DEDUP_REMOVED lines=11> */
[----:B------:R-:W-:Y:S01]  /*2ca0*/  F2FP.F16.F32.PACK_AB R0, RZ, R0 ;  /* 0x00000000ff00723e */ /* 0x000fe200000000ff */
[----:B------:R-:W-:Y:S06]  /*2cb0*/  BRA `(.L_x_956) ;  /* 0x0000000800947947 */ /* 0x000fec0003800000 */
.L_x_965:
        /* <DEDUP_REMOVED lines=8> */
.L_x_964:
        /* <DEDUP_REMOVED lines=28> */
.L_x_967:
        /* <DEDUP_REMOVED lines=15> */
.L_x_966:
[----:B------:R-:W2:Y:S02]  /*2ff0*/  LDG.E.U16 R0, desc[UR36][R2.64] ;  /* 0x0000002402007981 */ /* 0x000ea4000c1e1500 */
[----:B--2---:R-:W-:-:S05]  /*3000*/  IMAD.U32 R0, R0, 0x10000, RZ ;  /* 0x0001000000007824 */ /* 0x004fca00078e00ff */
[----:B------:R-:W-:Y:S01]  /*3010*/  F2FP.F16.F32.PACK_AB R0, RZ, R0 ;  /* 0x00000000ff00723e */ /* 0x000fe200000000ff */
[----:B------:R-:W-:Y:S06]  /*3020*/  BRA `(.L_x_956) ;  /* 0x0000000400b87947 */ /* 0x000fec0003800000 */
.L_x_963:
        /* <DEDUP_REMOVED lines=10> */
[----:B------:R-:W-:Y:S01]  /*30d0*/  F2FP.F16.F32.PACK_AB R0, RZ, R0 ;  /* 0x00000000ff00723e */ /* 0x000fe200000000ff */
[----:B------:R-:W-:Y:S06]  /*30e0*/  BRA `(.L_x_956) ;  /* 0x0000000400887947 */ /* 0x000fec0003800000 */
.L_x_970:
        /* <DEDUP_REMOVED lines=21> */
.L_x_974:
[----:B------:R-:W-:Y:S05]  /*3240*/  BSYNC B1 ;  /* 0x0000000000017941 */ /* 0x000fea0003800000 */
.L_x_973:
[----:B------:R-:W-:Y:S01]  /*3250*/  LEA R3, R0, 0x3b800000, 0x17 ;  /* 0x3b80000000037811 */ /* 0x000fe200078eb8ff */
[----:B------:R-:W-:-:S05]  /*3260*/  IMAD.SHL.U32 R0, R2, 0x100000, RZ ;  /* 0x0010000002007824 */ /* 0x000fca00078e00ff */
[----:B------:R-:W-:-:S07]  /*3270*/  LOP3.LUT R0, R3, R0, R4, 0xfe, !PT ;  /* 0x0000000003007212 */ /* 0x000fce00078efe04 */
.L_x_972:
[----:B------:R-:W-:Y:S05]  /*3280*/  BSYNC B0 ;  /* 0x0000000000007941 */ /* 0x000fea0003800000 */
.L_x_971:
[----:B------:R-:W-:Y:S01]  /*3290*/  F2FP.F16.F32.PACK_AB R0, RZ, R0 ;  /* 0x00000000ff00723e */ /* 0x000fe200000000ff */
[----:B------:R-:W-:Y:S06]  /*32a0*/  BRA `(.L_x_956) ;  /* 0x0000000400187947 */ /* 0x000fec0003800000 */
.L_x_969:
        /* <DEDUP_REMOVED lines=21> */
.L_x_978:
[----:B------:R-:W-:Y:S05]  /*3400*/  BSYNC B1 ;  /* 0x0000000000017941 */ /* 0x000fea0003800000 */
.L_x_977:
[----:B------:R-:W-:Y:S01]  /*3410*/  LEA R3, R0, 0x37800000, 0x17 ;  /* 0x3780000000037811 */ /* 0x000fe200078eb8ff */
[----:B------:R-:W-:-:S05]  /*3420*/  IMAD.SHL.U32 R0, R2, 0x200000, RZ ;  /* 0x0020000002007824 */ /* 0x000fca00078e00ff */
[----:B------:R-:W-:-:S07]  /*3430*/  LOP3.LUT R0, R3, R0, R4, 0xfe, !PT ;  /* 0x0000000003007212 */ /* 0x000fce00078efe04 */
.L_x_976:
[----:B------:R-:W-:Y:S05]  /*3440*/  BSYNC B0 ;  /* 0x0000000000007941 */ /* 0x000fea0003800000 */
.L_x_975:
[----:B------:R-:W-:Y:S01]  /*3450*/  F2FP.F16.F32.PACK_AB R0, RZ, R0 ;  /* 0x00000000ff00723e */ /* 0x000fe200000000ff */
[----:B------:R-:W-:Y:S06]  /*3460*/  BRA `(.L_x_956) ;  /* 0x0000000000a87947 */ /* 0x000fec0003800000 */
.L_x_968:
        /* <DEDUP_REMOVED lines=14> */
.L_x_982:
[----:B------:R-:W-:Y:S05]  /*3550*/  BSYNC B0 ;  /* 0x0000000000007941 */ /* 0x000fea0003800000 */
.L_x_981:
[----:B------:R-:W-:Y:S01]  /*3560*/  F2FP.F16.F32.PACK_AB R0, RZ, R0 ;  /* 0x00000000ff00723e */ /* 0x000fe200000000ff */
[----:B------:R-:W-:Y:S06]  /*3570*/  BRA `(.L_x_956) ;  /* 0x0000000000647947 */ /* 0x000fec0003800000 */
.L_x_955:
        /* <DEDUP_REMOVED lines=16> */
.L_x_983:
[----:B------:R-:W-:Y:S01]  /*3680*/  PRMT R0, RZ, 0x7610, R0 ;  /* 0x00007610ff007816 */ /* 0x000fe20000000000 */
[----:B------:R-:W-:Y:S06]  /*3690*/  BRA `(.L_x_956) ;  /* 0x00000000001c7947 */ /* 0x000fec0003800000 */
.L_x_980:
[----:B------:R-:W2:Y:S02]  /*36a0*/  LDG.E.64 R2, desc[UR36][R2.64] ;  /* 0x0000002402027981 */ /* 0x000ea4000c1e1b00 */
[----:B--2---:R-:W0:Y:S02]  /*36b0*/  I2F.U64 R0, R2 ;  /* 0x0000000200007312 */ /* 0x004e240000301000 */
[----:B0-----:R-:W-:Y:S01]  /*36c0*/  F2FP.F16.F32.PACK_AB R0, RZ, R0 ;  /* 0x00000000ff00723e */ /* 0x001fe200000000ff */
[----:B------:R-:W-:Y:S06]  /*36d0*/  BRA `(.L_x_956) ;  /* 0x00000000000c7947 */ /* 0x000fec0003800000 */
.L_x_979:
[----:B------:R-:W2:Y:S02]  /*36e0*/  LDG.E R2, desc[UR36][R2.64] ;  /* 0x0000002402027981 */ /* 0x000ea4000c1e1900 */
[----:B--2---:R-:W-:-:S04]  /*36f0*/  I2FP.F32.U32 R0, R2 ;  /* 0x0000000200007245 */ /* 0x004fc80000201000 */
[----:B------:R-:W-:-:S07]  /*3700*/  F2FP.F16.F32.PACK_AB R0, RZ, R0 ;  /* 0x00000000ff00723e */ /* 0x000fce00000000ff */
.L_x_956:
[----:B------:R-:W2:Y:S01]  /*3710*/  LDC.U8 R5, c[0x0][0x4a0] ;  /* 0x00012800ff057b82 */ /* 0x000ea20000000000 */
[----:B-----5:R-:W-:Y:S02]  /*3720*/  HADD2.F32 R19, -RZ, R19.H0_H0 ;  /* 0x20000013ff137230 */ /* 0x020fe40000004100 */
[----:B------:R-:W-:-:S05]  /*3730*/  HADD2.F32 R0, -RZ, R0.H0_H0 ;  /* 0x20000000ff007230 */ /* 0x000fca0000004100 */
[----:B01----:R-:W0:Y:S01]  /*3740*/  LDC R3, c[0x0][0x490] ;  /* 0x00012400ff037b82 */ /* 0x003e220000000800 */
[----:B------:R-:W-:Y:S01]  /*3750*/  FADD.FTZ R2, -R19, R0 ;  /* 0x0000000013027221 */ /* 0x000fe20000010100 */
[----:B--2---:R-:W-:-:S04]  /*3760*/  PRMT R4, R5, 0x9910, RZ ;  /* 0x0000991005047816 */ /* 0x004fc800000000ff */
[----:B------:R-:W-:Y:S02]  /*3770*/  ISETP.GT.AND P1, PT, R4, 0x9, PT ;  /* 0x000000090400780c */ /* 0x000fe40003f24270 */
[C---:B0-----:R-:W-:Y:S01]  /*3780*/  FSETP.GEU.FTZ.AND P0, PT, |R3|.reuse, 0.5, PT ;  /* 0x3f0000000300780b */ /* 0x041fe20003f1e200 */
[----:B------:R-:W-:Y:S01]  /*3790*/  FFMA.FTZ R19, R2, R3, R19 ;  /* 0x0000000302137223 */ /* 0x000fe20000010013 */
[----:B------:R-:W-:-:S11]  /*37a0*/  FADD.FTZ R3, -R3, 1 ;  /* 0x3f80000003037421 */ /* 0x000fd60000010100 */
[----:B------:R-:W-:-:S05]  /*37b0*/  @P0 FFMA.FTZ R19, R2, -R3, R0 ;  /* 0x8000000302130223 */ /* 0x000fca0000010000 */
[----:B------:R-:W-:Y:S01]  /*37c0*/  F2FP.F16.F32.PACK_AB R19, RZ, R19 ;  /* 0x00000013ff13723e */ /* 0x000fe200000000ff */
        /* <DEDUP_REMOVED lines=9> */
[----:B------:R-:W-:-:S04]  /*3860*/  HADD2.F32 R0, -RZ, R19.H0_H0 ;  /* 0x20000013ff007230 */ /* 0x000fc80000004100 */
[----:B------:R-:W0:Y:S02]  /*3870*/  F2I.FTZ.TRUNC.NTZ R3, R0 ;  /* 0x0000000000037305 */ /* 0x000e24000021f100 */
[----:B0-----:R0:W-:Y:S01]  /*3880*/  STG.E.U8 desc[UR36][R16.64], R3 ;  /* 0x0000000310007986 */ /* 0x0011e2000c101124 */
[----:B------:R-:W-:Y:S05]  /*3890*/  BRA `(.L_x_989) ;  /* 0x0000000c00947947 */ /* 0x000fea0003800000 */
.L_x_987:
[----:B------:R-:W-:-:S06]  /*38a0*/  HADD2.F32 R3, -RZ, R19.H0_H0 ;  /* 0x20000013ff037230 */ /* 0x000fcc0000004100 */
[----:B------:R-:W0:Y:S02]  /*38b0*/  F2I.S64.TRUNC R2, R3 ;  /* 0x0000000300027311 */ /* 0x000e24000020d900 */
[----:B0-----:R1:W-:Y:S01]  /*38c0*/  STG.E.U8 desc[UR36][R16.64], R2 ;  /* 0x0000000210007986 */ /* 0x0013e2000c101124 */
[----:B------:R-:W-:Y:S05]  /*38d0*/  BRA `(.L_x_989) ;  /* 0x0000000c00847947 */ /* 0x000fea0003800000 */
.L_x_986:
[----:B------:R-:W-:-:S13]  /*38e0*/  ISETP.NE.AND P0, PT, R4, 0x2, PT ;  /* 0x000000020400780c */ /* 0x000fda0003f05270 */
[----:B------:R-:W-:Y:S05]  /*38f0*/  @!P0 BRA `(.L_x_990) ;  /* 0x0000000000308947 */ /* 0x000fea0003800000 */
[----:B------:R-:W-:-:S13]  /*3900*/  ISETP.NE.AND P0, PT, R4, 0x3, PT ;  /* 0x000000030400780c */ /* 0x000fda0003f05270 */
[----:B------:R-:W-:Y:S05]  /*3910*/  @!P0 BRA `(.L_x_991) ;  /* 0x0000000000188947 */ /* 0x000fea0003800000 */
[----:B------:R-:W-:-:S13]  /*3920*/  ISETP.NE.AND P0, PT, R4, 0x4, PT ;  /* 0x000000040400780c */ /* 0x000fda0003f05270 */
[----:B------:R-:W-:Y:S05]  /*3930*/  @P0 BRA `(.L_x_988) ;  /* 0x0000000c000c0947 */ /* 0x000fea0003800000 */
[----:B------:R-:W-:-:S06]  /*3940*/  HADD2.F32 R2, -RZ, R19.H0_H0 ;  /* 0x20000013ff027230 */ /* 0x000fcc0000004100 */
[----:B------:R-:W0:Y:S02]  /*3950*/  F2I.S64.TRUNC R2, R2 ;  /* 0x0000000200027311 */ /* 0x000e24000020d900 */
[----:B0-----:R4:W-:Y:S01]  /*3960*/  STG.E.64 desc[UR36][R16.64], R2 ;  /* 0x0000000210007986 */ /* 0x0019e2000c101b24 */
[----:B------:R-:W-:Y:S05]  /*3970*/  BRA `(.L_x_989) ;  /* 0x0000000c005c7947 */ /* 0x000fea0003800000 */
.L_x_991:
[----:B------:R-:W-:-:S06]  /*3980*/  HADD2.F32 R19, -RZ, R19.H0_H0 ;  /* 0x20000013ff137230 */ /* 0x000fcc0000004100 */
[----:B------:R-:W0:Y:S02]  /*3990*/  F2I.FTZ.TRUNC.NTZ R19, R19 ;  /* 0x0000001300137305 */ /* 0x000e24000021f100 */
[----:B0-----:R3:W-:Y:S01]  /*39a0*/  STG.E desc[UR36][R16.64], R19 ;  /* 0x0000001310007986 */ /* 0x0017e2000c101924 */
[----:B------:R-:W-:Y:S05]  /*39b0*/  BRA `(.L_x_989) ;  /* 0x0000000c004c7947 */ /* 0x000fea0003800000 */
.L_x_990:
[----:B------:R-:W-:-:S06]  /*39c0*/  HADD2.F32 R19, -RZ, R19.H0_H0 ;  /* 0x20000013ff137230 */ /* 0x000fcc0000004100 */
[----:B------:R-:W0:Y:S02]  /*39d0*/  F2I.FTZ.TRUNC.NTZ R19, R19 ;  /* 0x0000001300137305 */ /* 0x000e24000021f100 */
[----:B0-----:R2:W-:Y:S01]  /*39e0*/  STG.E.U16 desc[UR36][R16.64], R19 ;  /* 0x0000001310007986 */ /* 0x0015e2000c101524 */
[----:B------:R-:W-:Y:S05]  /*39f0*/  BRA `(.L_x_989) ;  /* 0x0000000c003c7947 */ /* 0x000fea0003800000 */
.L_x_985:
[----:B------:R-:W-:-:S13]  /*3a00*/  ISETP.GT.AND P0, PT, R4, 0x6, PT ;  /* 0x000000060400780c */ /* 0x000fda0003f04270 */
[----:B------:R-:W-:Y:S05]  /*3a10*/  @P0 BRA `(.L_x_992) ;  /* 0x0000000000240947 */ /* 0x000fea0003800000 */
[----:B------:R-:W-:-:S13]  /*3a20*/  ISETP.NE.AND P0, PT, R4, 0x5, PT ;  /* 0x000000050400780c */ /* 0x000fda0003f05270 */
[----:B------:R-:W-:Y:S05]  /*3a30*/  @!P0 BRA `(.L_x_993) ;  /* 0x0000000000148947 */ /* 0x000fea0003800000 */
[----:B------:R-:W-:-:S13]  /*3a40*/  ISETP.NE.AND P0, PT, R4, 0x6, PT ;  /* 0x000000060400780c */ /* 0x000fda0003f05270 */
[----:B------:R-:W-:Y:S05]  /*3a50*/  @P0 BRA `(.L_x_988) ;  /* 0x0000000800c40947 */ /* 0x000fea0003800000 */
[----:B------:R-:W-:-:S05]  /*3a60*/  HADD2.F32 R19, -RZ, R19.H0_H0 ;  /* 0x20000013ff137230 */ /* 0x000fca0000004100 */
[----:B------:R0:W-:Y:S01]  /*3a70*/  STG.E desc[UR36][R16.64], R19 ;  /* 0x0000001310007986 */ /* 0x0001e2000c101924 */
[----:B------:R-:W-:Y:S05]  /*3a80*/  BRA `(.L_x_989) ;  /* 0x0000000c00187947 */ /* 0x000fea0003800000 */
.L_x_993:
[----:B------:R0:W-:Y:S01]  /*3a90*/  STG.E.U16 desc[UR36][R16.64], R19 ;  /* 0x0000001310007986 */ /* 0x0001e2000c101524 */
[----:B------:R-:W-:Y:S05]  /*3aa0*/  BRA `(.L_x_989) ;  /* 0x0000000c00107947 */ /* 0x000fea0003800000 */
.L_x_992:
[----:B------:R-:W-:-:S13]  /*3ab0*/  ISETP.NE.AND P0, PT, R4, 0x7, PT ;  /* 0x000000070400780c */ /* 0x000fda0003f05270 */
[----:B------:R-:W-:Y:S05]  /*3ac0*/  @!P0 BRA `(.L_x_994) ;  /* 0x0000000000348947 */ /* 0x000fea0003800000 */
[----:B------:R-:W-:-:S13]  /*3ad0*/  ISETP.NE.AND P0, PT, R4, 0x8, PT ;  /* 0x000000080400780c */ /* 0x000fda0003f05270 */
[----:B------:R-:W-:Y:S05]  /*3ae0*/  @!P0 BRA `(.L_x_995) ;  /* 0x0000000000188947 */ /* 0x000fea0003800000 */
[----:B------:R-:W-:-:S13]  /*3af0*/  ISETP.NE.AND P0, PT, R4, 0x9, PT ;  /* 0x000000090400780c */ /* 0x000fda0003f05270 */
[----:B------:R-:W-:Y:S05]  /*3b00*/  @P0 BRA `(.L_x_988) ;  /* 0x0000000800980947 */ /* 0x000fea0003800000 */
[----:B------:R-:W-:Y:S02]  /*3b10*/  HADD2.F32 R2, -RZ, R19.H0_H0 ;  /* 0x20000013ff027230 */ /* 0x000fe40000004100 */
[----:B------:R-:W-:-:S05]  /*3b20*/  IMAD.MOV.U32 R3, RZ, RZ, RZ ;  /* 0x000000ffff037224 */ /* 0x000fca00078e00ff */
[----:B------:R0:W-:Y:S01]  /*3b30*/  STG.E.64 desc[UR36][R16.64], R2 ;  /* 0x0000000210007986 */ /* 0x0001e2000c101b24 */
[----:B------:R-:W-:Y:S05]  /*3b40*/  BRA `(.L_x_989) ;  /* 0x0000000800e87947 */ /* 0x000fea0003800000 */
.L_x_995:
[----:B------:R-:W-:-:S05]  /*3b50*/  HADD2.F32 R0, -RZ, R19.H0_H0 ;  /* 0x20000013ff007230 */ /* 0x000fca0000004100 */
[----:B------:R-:W-:-:S04]  /*3b60*/  F2FP.F16.F32.PACK_AB R0, RZ, R0 ;  /* 0x00000000ff00723e */ /* 0x000fc800000000ff */
[----:B------:R-:W-:-:S05]  /*3b70*/  PRMT R0, R0, 0x5410, RZ ;  /* 0x0000541000007816 */ /* 0x000fca00000000ff */
[----:B------:R0:W-:Y:S01]  /*3b80*/  STG.E desc[UR36][R16.64], R0 ;  /* 0x0000000010007986 */ /* 0x0001e2000c101924 */
[----:B------:R-:W-:Y:S05]  /*3b90*/  BRA `(.L_x_989) ;  /* 0x0000000800d47947 */ /* 0x000fea0003800000 */
.L_x_994:
[----:B------:R-:W-:-:S05]  /*3ba0*/  HADD2.F32 R2, -RZ, R19.H0_H0 ;  /* 0x20000013ff027230 */ /* 0x000fca0000004100 */
[----:B------:R-:W-:-:S06]  /*3bb0*/  FMUL.FTZ R2, R2, 1 ;  /* 0x3f80000002027820 */ /* 0x000fcc0000410000 */
[----:B------:R-:W0:Y:S02]  /*3bc0*/  F2F.F64.F32 R2, R2 ;  /* 0x0000000200027310 */ /* 0x000e240000201800 */
[----:B0-----:R0:W-:Y:S01]  /*3bd0*/  STG.E.64 desc[UR36][R16.64], R2 ;  /* 0x0000000210007986 */ /* 0x0011e2000c101b24 */
[----:B------:R-:W-:Y:S05]  /*3be0*/  BRA `(.L_x_989) ;  /* 0x0000000800c07947 */ /* 0x000fea0003800000 */
.L_x_984:
        /* <DEDUP_REMOVED lines=8> */
[----:B------:R-:W-:-:S05]  /*3c70*/  HADD2.F32 R19, -RZ, R19.H0_H0 ;  /* 0x20000013ff137230 */ /* 0x000fca0000004100 */
[----:B------:R-:W-:-:S04]  /*3c80*/  FSETP.NEU.FTZ.AND P0, PT, R19, RZ, PT ;  /* 0x000000ff1300720b */ /* 0x000fc80003f1d000 */
[----:B------:R-:W-:-:S05]  /*3c90*/  SEL R3, RZ, 0x1, !P0 ;  /* 0x00000001ff037807 */ /* 0x000fca0004000000 */
[----:B------:R0:W-:Y:S01]  /*3ca0*/  STG.E.U8 desc[UR36][R16.64], R3 ;  /* 0x0000000310007986 */ /* 0x0001e2000c101124 */
[----:B------:R-:W-:Y:S05]  /*3cb0*/  BRA `(.L_x_989) ;  /* 0x00000008008c7947 */ /* 0x000fea0003800000 */
.L_x_998:
[----:B------:R-:W-:Y:S01]  /*3cc0*/  HADD2.F32 R19, -RZ, R19.H0_H0 ;  /* 0x20000013ff137230 */ /* 0x000fe20000004100 */
[----:B------:R-:W-:-:S04]  /*3cd0*/  CS2R R6, SRZ ;  /* 0x0000000000067805 */ /* 0x000fc8000001ff00 */
[----:B------:R-:W-:-:S06]  /*3ce0*/  FMUL.FTZ R4, R19, 1 ;  /* 0x3f80000013047820 */ /* 0x000fcc0000410000 */
[----:B------:R-:W0:Y:S02]  /*3cf0*/  F2F.F64.F32 R4, R4 ;  /* 0x0000000400047310 */ /* 0x000e240000201800 */
[----:B0-----:R0:W-:Y:S01]  /*3d00*/  STG.E.128 desc[UR36][R16.64], R4 ;  /* 0x0000000410007986 */ /* 0x0011e2000c101d24 */
[----:B------:R-:W-:Y:S05]  /*3d10*/  BRA `(.L_x_989) ;  /* 0x0000000800747947 */ /* 0x000fea0003800000 */
.L_x_997:
[----:B------:R-:W-:-:S13]  /*3d20*/  ISETP.NE.AND P0, PT, R4, 0xf, PT ;  /* 0x0000000f0400780c */ /* 0x000fda0003f05270 */
[----:B------:R-:W-:Y:S05]  /*3d30*/  @!P0 BRA `(.L_x_999) ;  /* 0x0000000000b48947 */ /* 0x000fea0003800000 */
[----:B------:R-:W-:-:S13]  /*3d40*/  ISETP.NE.AND P0, PT, R4, 0x17, PT ;  /* 0x000000170400780c */ /* 0x000fda0003f05270 */
[----:B------:R-:W-:Y:S05]  /*3d50*/  @!P0 BRA `(.L_x_1000) ;  /* 0x0000000000548947 */ /* 0x000fea0003800000 */
[----:B------:R-:W-:-:S13]  /*3d60*/  ISETP.NE.AND P0, PT, R4, 0x18, PT ;  /* 0x000000180400780c */ /* 0x000fda0003f05270 */
[----:B------:R-:W-:Y:S05]  /*3d70*/  @P0 BRA `(.L_x_988) ;  /* 0x0000000400fc0947 */ /* 0x000fea0003800000 */
[----:B------:R-:W-:Y:S01]  /*3d80*/  HADD2.F32 R19, -RZ, R19.H0_H0 ;  /* 0x20000013ff137230 */ /* 0x000fe20000004100 */
        /* <DEDUP_REMOVED lines=14> */
.L_x_1002:
[----:B------:R-:W-:Y:S05]  /*3e70*/  BSYNC B0 ;  /* 0x0000000000007941 */ /* 0x000fea0003800000 */
.L_x_1001:
[----:B------:R-:W-:-:S05]  /*3e80*/  LOP3.LUT R3, R0, R3, RZ, 0xfc, !PT ;  /* 0x0000000300037212 */ /* 0x000fca00078efcff */
[----:B------:R0:W-:Y:S01]  /*3e90*/  STG.E.U8 desc[UR36][R16.64], R3 ;  /* 0x0000000310007986 */ /* 0x0001e2000c101124 */
[----:B------:R-:W-:Y:S05]  /*3ea0*/  BRA `(.L_x_989) ;  /* 0x0000000800107947 */ /* 0x000fea0003800000 */
.L_x_1000:
[----:B------:R-:W-:Y:S01]  /*3eb0*/  HADD2.F32 R19, -RZ, R19.H0_H0 ;  /* 0x20000013ff137230 */ /* 0x000fe20000004100 */
        /* <DEDUP_REMOVED lines=12> */
.L_x_1004:
[----:B------:R-:W-:Y:S01]  /*3f80*/  IMAD.MOV.U32 R0, RZ, RZ, 0x7f ;  /* 0x0000007fff007424 */ /* 0x000fe200078e00ff */
[----:B------:R-:W-:-:S04]  /*3f90*/  ISETP.GT.U32.AND P0, PT, R2, 0x7f800000, PT ;  /* 0x7f8000000200780c */ /* 0x000fc80003f04070 */
[----:B------:R-:W-:-:S09]  /*3fa0*/  SEL R0, R0, 0x7c, P0 ;  /* 0x0000007c00007807 */ /* 0x000fd20000000000 */
.L_x_1005:
[----:B------:R-:W-:Y:S05]  /*3fb0*/  BSYNC B0 ;  /* 0x0000000000007941 */ /* 0x000fea0003800000 */
.L_x_1003:
[----:B------:R-:W-:-:S04]  /*3fc0*/  LOP3.LUT R2, R19, 0x80000000, RZ, 0xc0, !PT ;  /* 0x8000000013027812 */ /* 0x000fc800078ec0ff */
[----:B------:R-:W-:-:S04]  /*3fd0*/  SHF.R.U32.HI R3, RZ, 0x18, R2 ;  /* 0x00000018ff037819 */ /* 0x000fc80000011602 */
[----:B------:R-:W-:-:S05]  /*3fe0*/  LOP3.LUT R3, R0, R3, RZ, 0xfc, !PT ;  /* 0x0000000300037212 */ /* 0x000fca00078efcff */
[----:B------:R0:W-:Y:S01]  /*3ff0*/  STG.E.U8 desc[UR36][R16.64], R3 ;  /* 0x0000000310007986 */ /* 0x0001e2000c101124 */
[----:B------:R-:W-:Y:S05]  /*4000*/  BRA `(.L_x_989) ;  /* 0x0000000400b87947 */ /* 0x000fea0003800000 */
.L_x_999:
[----:B------:R-:W-:-:S05]  /*4010*/  HADD2.F32 R0, -RZ, R19.H0_H0 ;  /* 0x20000013ff007230 */ /* 0x000fca0000004100 */
[----:B------:R-:W-:-:S05]  /*4020*/  F2FP.BF16.F32.PACK_AB R0, RZ, R0 ;  /* 0x00000000ff00723e */ /* 0x000fca00000010ff */
[----:B------:R0:W-:Y:S01]  /*4030*/  STG.E.U16 desc[UR36][R16.64], R0 ;  /* 0x0000000010007986 */ /* 0x0001e2000c101524 */
[----:B------:R-:W-:Y:S05]  /*4040*/  BRA `(.L_x_989) ;  /* 0x0000000400a87947 */ /* 0x000fea0003800000 */
.L_x_996:
        /* <DEDUP_REMOVED lines=8> */
[----:B------:R-:W-:-:S06]  /*40d0*/  HADD2.F32 R3, -RZ, R19.H0_H0 ;  /* 0x20000013ff037230 */ /* 0x000fcc0000004100 */
[----:B------:R-:W0:Y:S02]  /*40e0*/  F2I.FTZ.U32.TRUNC.NTZ R3, R3 ;  /* 0x0000000300037305 */ /* 0x000e24000021f000 */
[----:B0-----:R0:W-:Y:S01]  /*40f0*/  STG.E.U16 desc[UR36][R16.64], R3 ;  /* 0x0000000310007986 */ /* 0x0011e2000c101524 */
[----:B------:R-:W-:Y:S05]  /*4100*/  BRA `(.L_x_989) ;  /* 0x0000000400787947 */ /* 0x000fea0003800000 */
.L_x_1008:
[----:B------:R-:W-:Y:S01]  /*4110*/  HADD2.F32 R19, -RZ, R19.H0_H0 ;  /* 0x20000013ff137230 */ /* 0x000fe20000004100 */
        /* <DEDUP_REMOVED lines=16> */
.L_x_1011:
[----:B------:R-:W-:-:S04]  /*4220*/  LOP3.LUT R2, R19, 0x80000000, RZ, 0xc0, !PT ;  /* 0x8000000013027812 */ /* 0x000fc800078ec0ff */
[----:B------:R-:W-:-:S04]  /*4230*/  SHF.R.U32.HI R3, RZ, 0x18, R2 ;  /* 0x00000018ff037819 */ /* 0x000fc80000011602 */
[----:B------:R-:W-:-:S04]  /*4240*/  LOP3.LUT R0, R0, R3, RZ, 0xfc, !PT ;  /* 0x0000000300007212 */ /* 0x000fc800078efcff */
[----:B------:R-:W-:-:S07]  /*4250*/  PRMT R8, R0, 0x7610, R8 ;  /* 0x0000761000087816 */ /* 0x000fce0000000008 */
.L_x_1010:
[----:B------:R-:W-:Y:S05]  /*4260*/  BSYNC B0 ;  /* 0x0000000000007941 */ /* 0x000fea0003800000 */
.L_x_1009:
[----:B------:R0:W-:Y:S01]  /*4270*/  STG.E.U8 desc[UR36][R16.64], R8 ;  /* 0x0000000810007986 */ /* 0x0001e2000c101124 */
[----:B------:R-:W-:Y:S05]  /*4280*/  BRA `(.L_x_989) ;  /* 0x0000000400187947 */ /* 0x000fea0003800000 */
.L_x_1007:
        /* <DEDUP_REMOVED lines=17> */
.L_x_1014:
[----:B------:R-:W-:-:S04]  /*43a0*/  LOP3.LUT R2, R19, 0x80000000, RZ, 0xc0, !PT ;  /* 0x8000000013027812 */ /* 0x000fc800078ec0ff */
[----:B------:R-:W-:-:S04]  /*43b0*/  SHF.R.U32.HI R3, RZ, 0x18, R2 ;  /* 0x00000018ff037819 */ /* 0x000fc80000011602 */
[----:B------:R-:W-:-:S04]  /*43c0*/  LOP3.LUT R0, R0, R3, RZ, 0xfc, !PT ;  /* 0x0000000300007212 */ /* 0x000fc800078efcff */
[----:B------:R-:W-:-:S07]  /*43d0*/  PRMT R8, R0, 0x7610, R8 ;  /* 0x0000761000087816 */ /* 0x000fce0000000008 */
.L_x_1013:
[----:B------:R-:W-:Y:S05]  /*43e0*/  BSYNC B0 ;  /* 0x0000000000007941 */ /* 0x000fea0003800000 */
.L_x_1012:
[----:B------:R0:W-:Y:S01]  /*43f0*/  STG.E.U8 desc[UR36][R16.64], R8 ;  /* 0x0000000810007986 */ /* 0x0001e2000c101124 */
[----:B------:R-:W-:Y:S05]  /*4400*/  BRA `(.L_x_989) ;  /* 0x0000000000b87947 */ /* 0x000fea0003800000 */
.L_x_1006:
[----:B------:R-:W-:-:S13]  /*4410*/  ISETP.NE.AND P0, PT, R4, 0x1c, PT ;  /* 0x0000001c0400780c */ /* 0x000fda0003f05270 */
[----:B------:R-:W-:Y:S05]  /*4420*/  @!P0 BRA `(.L_x_1015) ;  /* 0x0000000000a48947 */ /* 0x000fea0003800000 */
[----:B------:R-:W-:-:S13]  /*4430*/  ISETP.NE.AND P0, PT, R4, 0x1d, PT ;  /* 0x0000001d0400780c */ /* 0x000fda0003f05270 */
[----:B------:R-:W-:Y:S05]  /*4440*/  @!P0 BRA `(.L_x_1016) ;  /* 0x00000000008c8947 */ /* 0x000fea0003800000 */
[----:B------:R-:W-:-:S13]  /*4450*/  ISETP.NE.AND P0, PT, R4, 0x2c, PT ;  /* 0x0000002c0400780c */ /* 0x000fda0003f05270 */
[----:B------:R-:W-:Y:S05]  /*4460*/  @P0 BRA `(.L_x_988) ;  /* 0x0000000000400947 */ /* 0x000fea0003800000 */
[----:B------:R-:W-:Y:S02]  /*4470*/  HADD2.F32 R19, -RZ, R19.H0_H0 ;  /* 0x20000013ff137230 */ /* 0x000fe40000004100 */
        /* <DEDUP_REMOVED lines=15> */
.L_x_988:
        /* <DEDUP_REMOVED lines=16> */
.L_x_1017:
[----:B------:R-:W-:Y:S05]  /*4670*/  BRA `(.L_x_989) ;  /* 0x00000000001c7947 */ /* 0x000fea0003800000 */
.L_x_1016:
[----:B------:R-:W-:-:S06]  /*4680*/  HADD2.F32 R2, -RZ, R19.H0_H0 ;  /* 0x20000013ff027230 */ /* 0x000fcc0000004100 */
[----:B------:R-:W0:Y:S02]  /*4690*/  F2I.U64.TRUNC R2, R2 ;  /* 0x0000000200027311 */ /* 0x000e24000020d800 */
[----:B0-----:R0:W-:Y:S01]  /*46a0*/  STG.E.64 desc[UR36][R16.64], R2 ;  /* 0x0000000210007986 */ /* 0x0011e2000c101b24 */
[----:B------:R-:W-:Y:S05]  /*46b0*/  BRA `(.L_x_989) ;  /* 0x00000000000c7947 */ /* 0x000fea0003800000 */
.L_x_1015:
[----:B------:R-:W-:-:S06]  /*46c0*/  HADD2.F32 R19, -RZ, R19.H0_H0 ;  /* 0x20000013ff137230 */ /* 0x000fcc0000004100 */
[----:B------:R-:W0:Y:S02]  /*46d0*/  F2I.FTZ.U32.TRUNC.NTZ R19, R19 ;  /* 0x0000001300137305 */ /* 0x000e24000021f000 */
[----:B0-----:R0:W-:Y:S02]  /*46e0*/  STG.E desc[UR36][R16.64], R19 ;  /* 0x0000001310007986 */ /* 0x0011e4000c101924 */
.L_x_989:
[----:B------:R-:W-:-:S04]  /*46f0*/  IMAD R18, R18, 0x200, R23 ;  /* 0x0000020012127824 */ /* 0x000fc800078e0217 */
[----:B0-23--:R-:W-:-:S07]  /*4700*/  VIADD R19, R18, 0x80 ;  /* 0x0000008012137836 */ /* 0x00dfce0000000000 */
.L_x_916:
[----:B------:R-:W-:Y:S05]  /*4710*/  BSYNC B6 ;  /* 0x0000000000067941 */ /* 0x000fea0003800000 */
.L_x_915:
        /* <DEDUP_REMOVED lines=358> */
.L_x_1020:
        /* <DEDUP_REMOVED lines=23> */
.L_x_1024:
[----:B------:R-:W2:Y:S02]  /*5ef0*/  LDG.E.U8 R2, desc[UR36][R2.64] ;  /* 0x0000002402027981 */ /* 0x000ea4000c1e1100 */
[----:B--2---:R-:W-:-:S04]  /*5f00*/  I2FP.F32.U32 R0, R2 ;  /* 0x0000000200007245 */ /* 0x004fc80000201000 */
[----:B------:R-:W-:-:S04]  /*5f10*/  F2FP.F16.F32.PACK_AB R0, RZ, R0 ;  /* 0x00000000ff00723e */ /* 0x000fc800000000ff */
[----:B------:R-:W-:Y:S01]  /*5f20*/  PRMT R22, R0, 0x7610, R22 ;  /* 0x0000761000167816 */ /* 0x000fe20000000016 */
[----:B------:R-:W-:Y:S06]  /*5f30*/  BRA `(.L_x_1026) ;  /* 0x0000000c00bc7947 */ /* 0x000fec0003800000 */
.L_x_1023:
        /* <DEDUP_REMOVED lines=11> */
.L_x_1028:
[----:B------:R-:W2:Y:S02]  /*5ff0*/  LDG.E R2, desc[UR36][R2.64] ;  /* 0x0000002402027981 */ /* 0x000ea4000c1e1900 */
[----:B--2---:R-:W-:-:S04]  /*6000*/  I2FP.F32.S32 R0, R2 ;  /* 0x0000000200007245 */ /* 0x004fc80000201400 */
[----:B------:R-:W-:-:S04]  /*6010*/  F2FP.F16.F32.PACK_AB R0, RZ, R0 ;  /* 0x00000000ff00723e */ /* 0x000fc800000000ff */
[----:B------:R-:W-:Y:S01]  /*6020*/  PRMT R22, R0, 0x7610, R22 ;  /* 0x0000761000167816 */ /* 0x000fe20000000016 */
[----:B------:R-:W-:Y:S06]  /*6030*/  BRA `(.L_x_1026) ;  /* 0x0000000c007c7947 */ /* 0x000fec0003800000 */
.L_x_1027:
[----:B------:R-:W2:Y:S02]  /*6040*/  LDG.E.U16 R2, desc[UR36][R2.64] ;  /* 0x0000002402027981 */ /* 0x000ea4000c1e1500 */
[----:B--2---:R-:W0:Y:S02]  /*6050*/  I2F.S16 R0, R2 ;  /* 0x0000000200007306 */ /* 0x004e240000101400 */
[----:B0-----:R-:W-:-:S04]  /*6060*/  F2FP.F16.F32.PACK_AB R0, RZ, R0 ;  /* 0x00000000ff00723e */ /* 0x001fc800000000ff */
[----:B------:R-:W-:Y:S01]  /*6070*/  PRMT R22, R0, 0x7610, R22 ;  /* 0x0000761000167816 */ /* 0x000fe20000000016 */
[----:B------:R-:W-:Y:S06]  /*6080*/  BRA `(.L_x_1026) ;  /* 0x0000000c00687947 */ /* 0x000fec0003800000 */
.L_x_1022:
        /* <DEDUP_REMOVED lines=9> */
.L_x_1030:
[----:B------:R1:W5:Y:S01]  /*6120*/  LDG.E.U16 R22, desc[UR36][R2.64] ;  /* 0x0000002402167981 */ /* 0x000362000c1e1500 */
[----:B------:R-:W-:Y:S05]  /*6130*/  BRA `(.L_x_1026) ;  /* 0x0000000c003c7947 */ /* 0x000fea0003800000 */
.L_x_1029:
        /* <DEDUP_REMOVED lines=9> */
.L_x_1032:
[----:B------:R0:W5:Y:S01]  /*61d0*/  LDG.E.U16 R22, desc[UR36][R2.64] ;  /* 0x0000002402167981 */ /* 0x000162000c1e1500 */
[----:B------:R-:W-:Y:S05]  /*61e0*/  BRA `(.L_x_1026) ;  /* 0x0000000c00107947 */ /* 0x000fea0003800000 */
.L_x_1031:
        /* <DEDUP_REMOVED lines=9> */
.L_x_1021:
        /* <DEDUP_REMOVED lines=14> */
.L_x_1035:
        /* <DEDUP_REMOVED lines=9> */
.L_x_1034:
        /* <DEDUP_REMOVED lines=28> */
.L_x_1037:
        /* <DEDUP_REMOVED lines=15> */
.L_x_1036:
[----:B------:R-:W2:Y:S02]  /*66a0*/  LDG.E.U16 R0, desc[UR36][R2.64] ;  /* 0x0000002402007981 */ /* 0x000ea4000c1e1500 */
[----:B--2---:R-:W-:-:S05]  /*66b0*/  IMAD.U32 R0, R0, 0x10000, RZ ;  /* 0x0001000000007824 */ /* 0x004fca00078e00ff */
[----:B------:R-:W-:-:S04]  /*66c0*/  F2FP.F16.F32.PACK_AB R0, RZ, R0 ;  /* 0x00000000ff00723e */ /* 0x000fc800000000ff */
[----:B------:R-:W-:Y:S01]  /*66d0*/  PRMT R22, R0, 0x7610, R22 ;  /* 0x0000761000167816 */ /* 0x000fe20000000016 */
[----:B------:R-:W-:Y:S06]  /*66e0*/  BRA `(.L_x_1026) ;  /* 0x0000000400d07947 */ /* 0x000fec0003800000 */
.L_x_1033:
        /* <DEDUP_REMOVED lines=13> */
.L_x_1040:
        /* <DEDUP_REMOVED lines=21> */
.L_x_1044:
[----:B------:R-:W-:Y:S05]  /*6910*/  BSYNC B1 ;  /* 0x0000000000017941 */ /* 0x000fea0003800000 */
.L_x_1043:
[----:B------:R-:W-:Y:S01]  /*6920*/  LEA R3, R0, 0x3b800000, 0x17 ;  /* 0x3b80000000037811 */ /* 0x000fe200078eb8ff */
[----:B------:R-:W-:-:S05]  /*6930*/  IMAD.SHL.U32 R0, R2, 0x100000, RZ ;  /* 0x0010000002007824 */ /* 0x000fca00078e00ff */
[----:B------:R-:W-:-:S07]  /*6940*/  LOP3.LUT R0, R3, R0, R4, 0xfe, !PT ;  /* 0x0000000003007212 */ /* 0x000fce00078efe04 */
.L_x_1042:
[----:B------:R-:W-:Y:S05]  /*6950*/  BSYNC B0 ;  /* 0x0000000000007941 */ /* 0x000fea0003800000 */
.L_x_1041:
[----:B------:R-:W-:-:S04]  /*6960*/  F2FP.F16.F32.PACK_AB R0, RZ, R0 ;  /* 0x00000000ff00723e */ /* 0x000fc800000000ff */
[----:B------:R-:W-:Y:S01]  /*6970*/  PRMT R22, R0, 0x7610, R22 ;  /* 0x0000761000167816 */ /* 0x000fe20000000016 */
[----:B------:R-:W-:Y:S06]  /*6980*/  BRA `(.L_x_1026) ;  /* 0x0000000400287947 */ /* 0x000fec0003800000 */
.L_x_1039:
        /* <DEDUP_REMOVED lines=21> */
.L_x_1048:
[----:B------:R-:W-:Y:S05]  /*6ae0*/  BSYNC B1 ;  /* 0x0000000000017941 */ /* 0x000fea0003800000 */
.L_x_1047:
[----:B------:R-:W-:Y:S01]  /*6af0*/  LEA R3, R0, 0x37800000, 0x17 ;  /* 0x3780000000037811 */ /* 0x000fe200078eb8ff */
[----:B------:R-:W-:-:S05]  /*6b00*/  IMAD.SHL.U32 R0, R2, 0x200000, RZ ;  /* 0x0020000002007824 */ /* 0x000fca00078e00ff */
[----:B------:R-:W-:-:S07]  /*6b10*/  LOP3.LUT R0, R3, R0, R4, 0xfe, !PT ;  /* 0x0000000003007212 */ /* 0x000fce00078efe04 */
.L_x_1046:
[----:B------:R-:W-:Y:S05]  /*6b20*/  BSYNC B0 ;  /* 0x0000000000007941 */ /* 0x000fea0003800000 */
.L_x_1045:
[----:B------:R-:W-:-:S04]  /*6b30*/  F2FP.F16.F32.PACK_AB R0, RZ, R0 ;  /* 0x00000000ff00723e */ /* 0x000fc800000000ff */
[----:B------:R-:W-:Y:S01]  /*6b40*/  PRMT R22, R0, 0x7610, R22 ;  /* 0x0000761000167816 */ /* 0x000fe20000000016 */
[----:B------:R-:W-:Y:S06]  /*6b50*/  BRA `(.L_x_1026) ;  /* 0x0000000000b47947 */ /* 0x000fec0003800000 */
.L_x_1038:
        /* <DEDUP_REMOVED lines=14> */
.L_x_1052:
[----:B------:R-:W-:Y:S05]  /*6c40*/  BSYNC B0 ;  /* 0x0000000000007941 */ /* 0x000fea0003800000 */
.L_x_1051:
[----:B------:R-:W-:-:S04]  /*6c50*/  F2FP.F16.F32.PACK_AB R0, RZ, R0 ;  /* 0x00000000ff00723e */ /* 0x000fc800000000ff */
[----:B------:R-:W-:Y:S01]  /*6c60*/  PRMT R22, R0, 0x7610, R22 ;  /* 0x0000761000167816 */ /* 0x000fe20000000016 */
[----:B------:R-:W-:Y:S06]  /*6c70*/  BRA `(.L_x_1026) ;  /* 0x00000000006c7947 */ /* 0x000fec0003800000 */
.L_x_1025:
        /* <DEDUP_REMOVED lines=16> */
.L_x_1053:
[----:B------:R-:W-:Y:S01]  /*6d80*/  PRMT R22, RZ, 0x7610, R22 ;  /* 0x00007610ff167816 */ /* 0x000fe20000000016 */
[----:B------:R-:W-:Y:S06]  /*6d90*/  BRA `(.L_x_1026) ;  /* 0x0000000000247947 */ /* 0x000fec0003800000 */
.L_x_1050:
[----:B------:R-:W2:Y:S02]  /*6da0*/  LDG.E.64 R2, desc[UR36][R2.64] ;  /* 0x0000002402027981 */ /* 0x000ea4000c1e1b00 */
[----:B--2---:R-:W0:Y:S02]  /*6db0*/  I2F.U64 R0, R2 ;  /* 0x0000000200007312 */ /* 0x004e240000301000 */
[----:B0-----:R-:W-:-:S04]  /*6dc0*/  F2FP.F16.F32.PACK_AB R0, RZ, R0 ;  /* 0x00000000ff00723e */ /* 0x001fc800000000ff */
[----:B------:R-:W-:Y:S01]  /*6dd0*/  PRMT R22, R0, 0x7610, R22 ;  /* 0x0000761000167816 */ /* 0x000fe20000000016 */
[----:B------:R-:W-:Y:S06]  /*6de0*/  BRA `(.L_x_1026) ;  /* 0x0000000000107947 */ /* 0x000fec0003800000 */
.L_x_1049:
[----:B------:R-:W2:Y:S02]  /*6df0*/  LDG.E R2, desc[UR36][R2.64] ;  /* 0x0000002402027981 */ /* 0x000ea4000c1e1900 */
[----:B--2---:R-:W-:-:S04]  /*6e00*/  I2FP.F32.U32 R0, R2 ;  /* 0x0000000200007245 */ /* 0x004fc80000201000 */
[----:B------:R-:W-:-:S04]  /*6e10*/  F2FP.F16.F32.PACK_AB R0, RZ, R0 ;  /* 0x00000000ff00723e */ /* 0x000fc800000000ff */
[----:B------:R-:W-:-:S07]  /*6e20*/  PRMT R22, R0, 0x7610, R22 ;  /* 0x0000761000167816 */ /* 0x000fce0000000016 */
.L_x_1026:
        /* <DEDUP_REMOVED lines=19> */
.L_x_1057:
[----:B------:R-:W2:Y:S02]  /*6f60*/  LDG.E.U8 R2, desc[UR36][R2.64] ;  /* 0x0000002402027981 */ /* 0x000ea4000c1e1100 */
[----:B--2---:R-:W-:-:S04]  /*6f70*/  I2FP.F32.U32 R0, R2 ;  /* 0x0000000200007245 */ /* 0x004fc80000201000 */
[----:B------:R-:W-:Y:S01]  /*6f80*/  F2FP.F16.F32.PACK_AB R0, RZ, R0 ;  /* 0x00000000ff00723e */ /* 0x000fe200000000ff */
[----:B------:R-:W-:Y:S06]  /*6f90*/  BRA `(.L_x_1059) ;  /* 0x0000000c00887947 */ /* 0x000fec0003800000 */
.L_x_1056:
        /* <DEDUP_REMOVED lines=10> */
.L_x_1061:
[----:B------:R-:W2:Y:S02]  /*7040*/  LDG.E R2, desc[UR36][R2.64] ;  /* 0x0000002402027981 */ /* 0x000ea4000c1e1900 */
[----:B--2---:R-:W-:-:S04]  /*7050*/  I2FP.F32.S32 R0, R2 ;  /* 0x0000000200007245 */ /* 0x004fc80000201400 */
[----:B------:R-:W-:Y:S01]  /*7060*/  F2FP.F16.F32.PACK_AB R0, RZ, R0 ;  /* 0x00000000ff00723e */ /* 0x000fe200000000ff */
[----:B------:R-:W-:Y:S06]  /*7070*/  BRA `(.L_x_1059) ;  /* 0x0000000c00507947 */ /* 0x000fec0003800000 */
.L_x_1060:
[----:B------:R-:W2:Y:S02]  /*7080*/  LDG.E.U16 R2, desc[UR36][R2.64] ;  /* 0x0000002402027981 */ /* 0x000ea4000c1e1500 */
[----:B--2---:R-:W0:Y:S02]  /*7090*/  I2F.S16 R0, R2 ;  /* 0x0000000200007306 */ /* 0x004e240000101400 */
[----:B0-----:R-:W-:Y:S01]  /*70a0*/  F2FP.F16.F32.PACK_AB R0, RZ, R0 ;  /* 0x00000000ff00723e */ /* 0x001fe200000000ff */
[----:B------:R-:W-:Y:S06]  /*70b0*/  BRA `(.L_x_1059) ;  /* 0x0000000c00407947 */ /* 0x000fec0003800000 */
.L_x_1055:
        /* <DEDUP_REMOVED lines=9> */
.L_x_1063:
[----:B------:R1:W5:Y:S01]  /*7150*/  LDG.E.U16 R0, desc[UR36][R2.64] ;  /* 0x0000002402007981 */ /* 0x000362000c1e1500 */
[----:B------:R-:W-:Y:S05]  /*7160*/  BRA `(.L_x_1059) ;  /* 0x0000000c00147947 */ /* 0x000fea0003800000 */
.L_x_1062:
        /* <DEDUP_REMOVED lines=9> */
.L_x_1065:
[----:B------:R0:W5:Y:S01]  /*7200*/  LDG.E.U16 R0, desc[UR36][R2.64] ;  /* 0x0000002402007981 */ /* 0x000162000c1e1500 */
[----:B------:R-:W-:Y:S05]  /*7210*/  BRA `(.L_x_1059) ;  /* 0x0000000800e87947 */ /* 0x000fea0003800000 */
.L_x_1064:
        /* <DEDUP_REMOVED lines=8> */
.L_x_1054:
        /* <DEDUP_REMOVED lines=13> */
.L_x_1068:
        /* <DEDUP_REMOVED lines=8> */
.L_x_1067:
        /* <DEDUP_REMOVED lines=28> */
.L_x_1070:
        /* <DEDUP_REMOVED lines=15> */
.L_x_1069:
[----:B------:R-:W2:Y:S02]  /*76a0*/  LDG.E.U16 R0, desc[UR36][R2.64] ;  /* 0x0000002402007981 */ /* 0x000ea4000c1e1500 */
[----:B--2---:R-:W-:-:S05]  /*76b0*/  IMAD.U32 R0, R0, 0x10000, RZ ;  /* 0x0001000000007824 */ /* 0x004fca00078e00ff */
[----:B------:R-:W-:Y:S01]  /*76c0*/  F2FP.F16.F32.PACK_AB R0, RZ, R0 ;  /* 0x00000000ff00723e */ /* 0x000fe200000000ff */
[----:B------:R-:W-:Y:S06]  /*76d0*/  BRA `(.L_x_1059) ;  /* 0x0000000400b87947 */ /* 0x000fec0003800000 */
.L_x_1066:
        /* <DEDUP_REMOVED lines=12> */
.L_x_1073:
        /* <DEDUP_REMOVED lines=21> */
.L_x_1077:
[----:B------:R-:W-:Y:S05]  /*78f0*/  BSYNC B1 ;  /* 0x0000000000017941 */ /* 0x000fea0003800000 */
.L_x_1076:
[----:B------:R-:W-:Y:S01]  /*7900*/  LEA R3, R0, 0x3b800000, 0x17 ;  /* 0x3b80000000037811 */ /* 0x000fe200078eb8ff */
[----:B------:R-:W-:-:S05]  /*7910*/  IMAD.SHL.U32 R0, R2, 0x100000, RZ ;  /* 0x0010000002007824 */ /* 0x000fca00078e00ff */
[----:B------:R-:W-:-:S07]  /*7920*/  LOP3.LUT R0, R3, R0, R4, 0xfe, !PT ;  /* 0x0000000003007212 */ /* 0x000fce00078efe04 */
.L_x_1075:
[----:B------:R-:W-:Y:S05]  /*7930*/  BSYNC B0 ;  /* 0x0000000000007941 */ /* 0x000fea0003800000 */
.L_x_1074:
[----:B------:R-:W-:Y:S01]  /*7940*/  F2FP.F16.F32.PACK_AB R0, RZ, R0 ;  /* 0x00000000ff00723e */ /* 0x000fe200000000ff */
[----:B------:R-:W-:Y:S06]  /*7950*/  BRA `(.L_x_1059) ;  /* 0x0000000400187947 */ /* 0x000fec0003800000 */
.L_x_1072:
        /* <DEDUP_REMOVED lines=21> */
.L_x_1081:
[----:B------:R-:W-:Y:S05]  /*7ab0*/  BSYNC B1 ;  /* 0x0000000000017941 */ /* 0x000fea0003800000 */
.L_x_1080:
[----:B------:R-:W-:Y:S01]  /*7ac0*/  LEA R3, R0, 0x37800000, 0x17 ;  /* 0x3780000000037811 */ /* 0x000fe200078eb8ff */
[----:B------:R-:W-:-:S05]  /*7ad0*/  IMAD.SHL.U32 R0, R2, 0x200000, RZ ;  /* 0x0020000002007824 */ /* 0x000fca00078e00ff */
[----:B------:R-:W-:-:S07]  /*7ae0*/  LOP3.LUT R0, R3, R0, R4, 0xfe, !PT ;  /* 0x0000000003007212 */ /* 0x000fce00078efe04 */
.L_x_1079:
[----:B------:R-:W-:Y:S05]  /*7af0*/  BSYNC B0 ;  /* 0x0000000000007941 */ /* 0x000fea0003800000 */
.L_x_1078:
[----:B------:R-:W-:Y:S01]  /*7b00*/  F2FP.F16.F32.PACK_AB R0, RZ, R0 ;  /* 0x00000000ff00723e */ /* 0x000fe200000000ff */
[----:B------:R-:W-:Y:S06]  /*7b10*/  BRA `(.L_x_1059) ;  /* 0x0000000000a87947 */ /* 0x000fec0003800000 */
.L_x_1071:
        /* <DEDUP_REMOVED lines=14> */
.L_x_1085:
[----:B------:R-:W-:Y:S05]  /*7c00*/  BSYNC B0 ;  /* 0x0000000000007941 */ /* 0x000fea0003800000 */
.L_x_1084:
[----:B------:R-:W-:Y:S01]  /*7c10*/  F2FP.F16.F32.PACK_AB R0, RZ, R0 ;  /* 0x00000000ff00723e */ /* 0x000fe200000000ff */
[----:B------:R-:W-:Y:S06]  /*7c20*/  BRA `(.L_x_1059) ;  /* 0x0000000000647947 */ /* 0x000fec0003800000 */
.L_x_1058:
        /* <DEDUP_REMOVED lines=16> */
.L_x_1086:
[----:B------:R-:W-:Y:S01]  /*7d30*/  PRMT R0, RZ, 0x7610, R0 ;  /* 0x00007610ff007816 */ /* 0x000fe20000000000 */
[----:B------:R-:W-:Y:S06]  /*7d40*/  BRA `(.L_x_1059) ;  /* 0x00000000001c7947 */ /* 0x000fec0003800000 */
.L_x_1083:
[----:B------:R-:W2:Y:S02]  /*7d50*/  LDG.E.64 R2, desc[UR36][R2.64] ;  /* 0x0000002402027981 */ /* 0x000ea4000c1e1b00 */
[----:B--2---:R-:W0:Y:S02]  /*7d60*/  I2F.U64 R0, R2 ;  /* 0x0000000200007312 */ /* 0x004e240000301000 */
[----:B0-----:R-:W-:Y:S01]  /*7d70*/  F2FP.F16.F32.PACK_AB R0, RZ, R0 ;  /* 0x00000000ff00723e */ /* 0x001fe200000000ff */
[----:B------:R-:W-:Y:S06]  /*7d80*/  BRA `(.L_x_1059) ;  /* 0x00000000000c7947 */ /* 0x000fec0003800000 */
.L_x_1082:
[----:B------:R-:W2:Y:S02]  /*7d90*/  LDG.E R2, desc[UR36][R2.64] ;  /* 0x0000002402027981 */ /* 0x000ea4000c1e1900 */
[----:B--2---:R-:W-:-:S04]  /*7da0*/  I2FP.F32.U32 R0, R2 ;  /* 0x0000000200007245 */ /* 0x004fc80000201000 */
[----:B------:R-:W-:-:S07]  /*7db0*/  F2FP.F16.F32.PACK_AB R0, RZ, R0 ;  /* 0x00000000ff00723e */ /* 0x000fce00000000ff */
.L_x_1059:
[----:B------:R-:W2:Y:S01]  /*7dc0*/  LDC.U8 R4, c[0x0][0x4a0] ;  /* 0x00012800ff047b82 */ /* 0x000ea20000000000 */
[----:B01---5:R-:W-:Y:S02]  /*7dd0*/  HADD2.F32 R3, -RZ, R0.H0_H0 ;  /* 0x20000000ff037230 */ /* 0x023fe40000004100 */
[----:B------:R-:W-:-:S05]  /*7de0*/  HADD2.F32 R22, -RZ, R22.H0_H0 ;  /* 0x20000016ff167230 */ /* 0x000fca0000004100 */
[----:B------:R-:W0:Y:S01]  /*7df0*/  LDC R2, c[0x0][0x490] ;  /* 0x00012400ff027b82 */ /* 0x000e220000000800 */
[----:B------:R-:W-:Y:S01]  /*7e00*/  FADD.FTZ R5, -R22, R3 ;  /* 0x0000000316057221 */ /* 0x000fe20000010100 */
[----:B--2---:R-:W-:-:S04]  /*7e10*/  PRMT R0, R4, 0x9910, RZ ;  /* 0x0000991004007816 */ /* 0x004fc800000000ff */
[----:B------:R-:W-:Y:S02]  /*7e20*/  ISETP.GT.AND P1, PT, R0, 0x9, PT ;  /* 0x000000090000780c */ /* 0x000fe40003f24270 */
[C---:B0-----:R-:W-:Y:S01]  /*7e30*/  FSETP.GEU.FTZ.AND P0, PT, |R2|.reuse, 0.5, PT ;  /* 0x3f0000000200780b */ /* 0x041fe20003f1e200 */
[----:B------:R-:W-:Y:S01]  /*7e40*/  FFMA.FTZ R22, R5, R2, R22 ;  /* 0x0000000205167223 */ /* 0x000fe20000010016 */
[----:B------:R-:W-:-:S11]  /*7e50*/  FADD.FTZ R2, -R2, 1 ;  /* 0x3f80000002027421 */ /* 0x000fd60000010100 */
[----:B------:R-:W-:-:S05]  /*7e60*/  @P0 FFMA.FTZ R22, -R2, R5, R3 ;  /* 0x0000000502160223 */ /* 0x000fca0000010103 */
        /* <DEDUP_REMOVED lines=14> */
.L_x_1090:
[----:B------:R-:W-:-:S06]  /*7f50*/  HADD2.F32 R3, -RZ, R22.H0_H0 ;  /* 0x20000016ff037230 */ /* 0x000fcc0000004100 */
[----:B------:R-:W0:Y:S02]  /*7f60*/  F2I.S64.TRUNC R2, R3 ;  /* 0x0000000300027311 */ /* 0x000e24000020d900 */
[----:B0-----:R0:W-:Y:S01]  /*7f70*/  STG.E.U8 desc[UR36][R16.64], R2 ;  /* 0x0000000210007986 */ /* 0x0011e2000c101124 */
[----:B------:R-:W-:Y:S05]  /*7f80*/  BRA `(.L_x_1092) ;  /* 0x0000000c00847947 */ /* 0x000fea0003800000 */
.L_x_1089:
        /* <DEDUP_REMOVED lines=10> */
.L_x_1094:
[----:B------:R-:W-:-:S04]  /*8030*/  HADD2.F32 R22, -RZ, R22.H0_H0 ;  /* 0x20000016ff167230 */ /* 0x000fc80000004100 */
[----:B------:R-:W0:Y:S02]  /*8040*/  F2I.FTZ.TRUNC.NTZ R3, R22 ;  /* 0x0000001600037305 */ /* 0x000e24000021f100 */
[----:B0-----:R3:W-:Y:S01]  /*8050*/  STG.E desc[UR36][R16.64], R3 ;  /* 0x0000000310007986 */ /* 0x0017e2000c101924 */
[----:B------:R-:W-:Y:S05]  /*8060*/  BRA `(.L_x_1092) ;  /* 0x0000000c004c7947 */ /* 0x000fea0003800000 */
.L_x_1093:
[----:B------:R-:W-:-:S04]  /*8070*/  HADD2.F32 R22, -RZ, R22.H0_H0 ;  /* 0x20000016ff167230 */ /* 0x000fc80000004100 */
[----:B------:R-:W0:Y:S02]  /*8080*/  F2I.FTZ.TRUNC.NTZ R3, R22 ;  /* 0x0000001600037305 */ /* 0x000e24000021f100 */
[----:B0-----:R2:W-:Y:S01]  /*8090*/  STG.E.U16 desc[UR36][R16.64], R3 ;  /* 0x0000000310007986 */ /* 0x0015e2000c101524 */
[----:B------:R-:W-:Y:S05]  /*80a0*/  BRA `(.L_x_1092) ;  /* 0x0000000c003c7947 */ /* 0x000fea0003800000 */
.L_x_1088:
        /* <DEDUP_REMOVED lines=9> */
.L_x_1096:
[----:B------:R0:W-:Y:S01]  /*8140*/  STG.E.U16 desc[UR36][R16.64], R22 ;  /* 0x0000001610007986 */ /* 0x0001e2000c101524 */
[----:B------:R-:W-:Y:S05]  /*8150*/  BRA `(.L_x_1092) ;  /* 0x0000000c00107947 */ /* 0x000fea0003800000 */
.L_x_1095:
        /* <DEDUP_REMOVED lines=10> */
.L_x_1098:
[----:B------:R-:W-:-:S05]  /*8200*/  HADD2.F32 R0, -RZ, R22.H0_H0 ;  /* 0x20000016ff007230 */ /* 0x000fca0000004100 */
[----:B------:R-:W-:-:S04]  /*8210*/  F2FP.F16.F32.PACK_AB R0, RZ, R0 ;  /* 0x00000000ff00723e */ /* 0x000fc800000000ff */
[----:B------:R-:W-:-:S05]  /*8220*/  PRMT R0, R0, 0x5410, RZ ;  /* 0x0000541000007816 */ /* 0x000fca00000000ff */
[----:B------:R0:W-:Y:S01]  /*8230*/  STG.E desc[UR36][R16.64], R0 ;  /* 0x0000000010007986 */ /* 0x0001e2000c101924 */
[----:B------:R-:W-:Y:S05]  /*8240*/  BRA `(.L_x_1092) ;  /* 0x0000000800d47947 */ /* 0x000fea0003800000 */
.L_x_1097:
[----:B------:R-:W-:-:S05]  /*8250*/  HADD2.F32 R2, -RZ, R22.H0_H0 ;  /* 0x20000016ff027230 */ /* 0x000fca0000004100 */
[----:B------:R-:W-:-:S06]  /*8260*/  FMUL.FTZ R2, R2, 1 ;  /* 0x3f80000002027820 */ /* 0x000fcc0000410000 */
[----:B------:R-:W0:Y:S02]  /*8270*/  F2F.F64.F32 R2, R2 ;  /* 0x0000000200027310 */ /* 0x000e240000201800 */
[----:B0-----:R0:W-:Y:S01]  /*8280*/  STG.E.64 desc[UR36][R16.64], R2 ;  /* 0x0000000210007986 */ /* 0x0011e2000c101b24 */
[----:B------:R-:W-:Y:S05]  /*8290*/  BRA `(.L_x_1092) ;  /* 0x0000000800c07947 */ /* 0x000fea0003800000 */
.L_x_1087:
        /* <DEDUP_REMOVED lines=13> */
.L_x_1101:
[----:B------:R-:W-:Y:S01]  /*8370*/  HADD2.F32 R22, -RZ, R22.H0_H0 ;  /* 0x20000016ff167230 */ /* 0x000fe20000004100 */
[----:B------:R-:W-:-:S04]  /*8380*/  CS2R R6, SRZ ;  /* 0x0000000000067805 */ /* 0x000fc8000001ff00 */
[----:B------:R-:W-:-:S06]  /*8390*/  FMUL.FTZ R4, R22, 1 ;  /* 0x3f80000016047820 */ /* 0x000fcc0000410000 */
[----:B------:R-:W0:Y:S02]  /*83a0*/  F2F.F64.F32 R4, R4 ;  /* 0x0000000400047310 */ /* 0x000e240000201800 */
[----:B0-----:R0:W-:Y:S01]  /*83b0*/  STG.E.128 desc[UR36][R16.64], R4 ;  /* 0x0000000410007986 */ /* 0x0011e2000c101d24 */
[----:B------:R-:W-:Y:S05]  /*83c0*/  BRA `(.L_x_1092) ;  /* 0x0000000800747947 */ /* 0x000fea0003800000 */
.L_x_1100:
        /* <DEDUP_REMOVED lines=21> */
.L_x_1105:
[----:B------:R-:W-:Y:S05]  /*8520*/  BSYNC B0 ;  /* 0x0000000000007941 */ /* 0x000fea0003800000 */
.L_x_1104:
[----:B------:R-:W-:-:S05]  /*8530*/  LOP3.LUT R3, R0, R3, RZ, 0xfc, !PT ;  /* 0x0000000300037212 */ /* 0x000fca00078efcff */
[----:B------:R0:W-:Y:S01]  /*8540*/  STG.E.U8 desc[UR36][R16.64], R3 ;  /* 0x0000000310007986 */ /* 0x0001e2000c101124 */
[----:B------:R-:W-:Y:S05]  /*8550*/  BRA `(.L_x_1092) ;  /* 0x0000000800107947 */ /* 0x000fea0003800000 */
.L_x_1103:
        /* <DEDUP_REMOVED lines=13> */
.L_x_1107:
[----:B------:R-:W-:Y:S01]  /*8630*/  IMAD.MOV.U32 R0, RZ, RZ, 0x7f ;  /* 0x0000007fff007424 */ /* 0x000fe200078e00ff */
[----:B------:R-:W-:-:S04]  /*8640*/  ISETP.GT.U32.AND P0, PT, R2, 0x7f800000, PT ;  /* 0x7f8000000200780c */ /* 0x000fc80003f04070 */
[----:B------:R-:W-:-:S09]  /*8650*/  SEL R0, R0, 0x7c, P0 ;  /* 0x0000007c00007807 */ /* 0x000fd20000000000 */
.L_x_1108:
[----:B------:R-:W-:Y:S05]  /*8660*/  BSYNC B0 ;  /* 0x0000000000007941 */ /* 0x000fea0003800000 */
.L_x_1106:
[----:B------:R-:W-:-:S04]  /*8670*/  LOP3.LUT R2, R3, 0x80000000, RZ, 0xc0, !PT ;  /* 0x8000000003027812 */ /* 0x000fc800078ec0ff */
[----:B------:R-:W-:-:S04]  /*8680*/  SHF.R.U32.HI R3, RZ, 0x18, R2 ;  /* 0x00000018ff037819 */ /* 0x000fc80000011602 */
[----:B------:R-:W-:-:S05]  /*8690*/  LOP3.LUT R3, R0, R3, RZ, 0xfc, !PT ;  /* 0x0000000300037212 */ /* 0x000fca00078efcff */
[----:B------:R0:W-:Y:S01]  /*86a0*/  STG.E.U8 desc[UR36][R16.64], R3 ;  /* 0x0000000310007986 */ /* 0x0001e2000c101124 */
[----:B------:R-:W-:Y:S05]  /*86b0*/  BRA `(.L_x_1092) ;  /* 0x0000000400b87947 */ /* 0x000fea0003800000 */
.L_x_1102:
[----:B------:R-:W-:-:S05]  /*86c0*/  HADD2.F32 R0, -RZ, R22.H0_H0 ;  /* 0x20000016ff007230 */ /* 0x000fca0000004100 */
[----:B------:R-:W-:-:S05]  /*86d0*/  F2FP.BF16.F32.PACK_AB R0, RZ, R0 ;  /* 0x00000000ff00723e */ /* 0x000fca00000010ff */
[----:B------:R0:W-:Y:S01]  /*86e0*/  STG.E.U16 desc[UR36][R16.64], R0 ;  /* 0x0000000010007986 */ /* 0x0001e2000c101524 */
[----:B------:R-:W-:Y:S05]  /*86f0*/  BRA `(.L_x_1092) ;  /* 0x0000000400a87947 */ /* 0x000fea0003800000 */
.L_x_1099:
        /* <DEDUP_REMOVED lines=12> */
.L_x_1111:
        /* <DEDUP_REMOVED lines=17> */
.L_x_1114:
[----:B------:R-:W-:-:S04]  /*88d0*/  LOP3.LUT R2, R3, 0x80000000, RZ, 0xc0, !PT ;  /* 0x8000000003027812 */ /* 0x000fc800078ec0ff */
[----:B------:R-:W-:-:S04]  /*88e0*/  SHF.R.U32.HI R3, RZ, 0x18, R2 ;  /* 0x00000018ff037819 */ /* 0x000fc80000011602 */
[----:B------:R-:W-:-:S04]  /*88f0*/  LOP3.LUT R0, R0, R3, RZ, 0xfc, !PT ;  /* 0x0000000300007212 */ /* 0x000fc800078efcff */
[----:B------:R-:W-:-:S07]  /*8900*/  PRMT R8, R0, 0x7610, R8 ;  /* 0x0000761000087816 */ /* 0x000fce0000000008 */
.L_x_1113:
[----:B------:R-:W-:Y:S05]  /*8910*/  BSYNC B0 ;  /* 0x0000000000007941 */ /* 0x000fea0003800000 */
.L_x_1112:
[----:B------:R0:W-:Y:S01]  /*8920*/  STG.E.U8 desc[UR36][R16.64], R8 ;  /* 0x0000000810007986 */ /* 0x0001e2000c101124 */
[----:B------:R-:W-:Y:S05]  /*8930*/  BRA `(.L_x_1092) ;  /* 0x0000000400187947 */ /* 0x000fea0003800000 */
.L_x_1110:
        /* <DEDUP_REMOVED lines=17> */
.L_x_1117:
[----:B------:R-:W-:-:S04]  /*8a50*/  LOP3.LUT R2, R3, 0x80000000, RZ, 0xc0, !PT ;  /* 0x8000000003027812 */ /* 0x000fc800078ec0ff */
[----:B------:R-:W-:-:S04]  /*8a60*/  SHF.R.U32.HI R3, RZ, 0x18, R2 ;  /* 0x00000018ff037819 */ /* 0x000fc80000011602 */
[----:B------:R-:W-:-:S04]  /*8a70*/  LOP3.LUT R0, R0, R3, RZ, 0xfc, !PT ;  /* 0x0000000300007212 */ /* 0x000fc800078efcff */
[----:B------:R-:W-:-:S07]  /*8a80*/  PRMT R8, R0, 0x7610, R8 ;  /* 0x0000761000087816 */ /* 0x000fce0000000008 */
.L_x_1116:
[----:B------:R-:W-:Y:S05]  /*8a90*/  BSYNC B0 ;  /* 0x0000000000007941 */ /* 0x000fea0003800000 */
.L_x_1115:
[----:B------:R0:W-:Y:S01]  /*8aa0*/  STG.E.U8 desc[UR36][R16.64], R8 ;  /* 0x0000000810007986 */ /* 0x0001e2000c101124 */
[----:B------:R-:W-:Y:S05]  /*8ab0*/  BRA `(.L_x_1092) ;  /* 0x0000000000b87947 */ /* 0x000fea0003800000 */
.L_x_1109:
[----:B------:R-:W-:-:S13]  /*8ac0*/  ISETP.NE.AND P0, PT, R0, 0x1c, PT ;  /* 0x0000001c0000780c */ /* 0x000fda0003f05270 */
[----:B------:R-:W-:Y:S05]  /*8ad0*/  @!P0 BRA `(.L_x_1118) ;  /* 0x0000000000a48947 */ /* 0x000fea0003800000 */
[----:B------:R-:W-:-:S13]  /*8ae0*/  ISETP.NE.AND P0, PT, R0, 0x1d, PT ;  /* 0x0000001d0000780c */ /* 0x000fda0003f05270 */
[----:B------:R-:W-:Y:S05]  /*8af0*/  @!P0 BRA `(.L_x_1119) ;  /* 0x00000000008c8947 */ /* 0x000fea0003800000 */
[----:B------:R-:W-:-:S13]  /*8b00*/  ISETP.NE.AND P0, PT, R0, 0x2c, PT ;  /* 0x0000002c0000780c */ /* 0x000fda0003f05270 */
[----:B------:R-:W-:Y:S05]  /*8b10*/  @P0 BRA `(.L_x_1091) ;  /* 0x0000000000400947 */ /* 0x000fea0003800000 */
[----:B------:R-:W-:-:S05]  /*8b20*/  HADD2.F32 R3, -RZ, R22.H0_H0 ;  /* 0x20000016ff037230 */ /* 0x000fca0000004100 */
        /* <DEDUP_REMOVED lines=15> */
.L_x_1091:
        /* <DEDUP_REMOVED lines=16> */
.L_x_1120:
[----:B------:R-:W-:Y:S05]  /*8d20*/  BRA `(.L_x_1092) ;  /* 0x00000000001c7947 */ /* 0x000fea0003800000 */
.L_x_1119:
[----:B------:R-:W-:-:S06]  /*8d30*/  HADD2.F32 R2, -RZ, R22.H0_H0 ;  /* 0x20000016ff027230 */ /* 0x000fcc0000004100 */
[----:B------:R-:W0:Y:S02]  /*8d40*/  F2I.U64.TRUNC R2, R2 ;  /* 0x0000000200027311 */ /* 0x000e24000020d800 */
[----:B0-----:R0:W-:Y:S01]  /*8d50*/  STG.E.64 desc[UR36][R16.64], R2 ;  /* 0x0000000210007986 */ /* 0x0011e2000c101b24 */
[----:B------:R-:W-:Y:S05]  /*8d60*/  BRA `(.L_x_1092) ;  /* 0x00000000000c7947 */ /* 0x000fea0003800000 */
.L_x_1118:
[----:B------:R-:W-:-:S04]  /*8d70*/  HADD2.F32 R22, -RZ, R22.H0_H0 ;  /* 0x20000016ff167230 */ /* 0x000fc80000004100 */
[----:B------:R-:W0:Y:S02]  /*8d80*/  F2I.FTZ.U32.TRUNC.NTZ R3, R22 ;  /* 0x0000001600037305 */ /* 0x000e24000021f000 */
[----:B0-----:R0:W-:Y:S02]  /*8d90*/  STG.E desc[UR36][R16.64], R3 ;  /* 0x0000000310007986 */ /* 0x0011e4000c101924 */
.L_x_1092:
[----:B------:R-:W-:-:S07]  /*8da0*/  VIADD R19, R19, 0x80 ;  /* 0x0000008013137836 */ /* 0x000fce0000000000 */
.L_x_1019:
[----:B------:R-:W-:Y:S05]  /*8db0*/  BSYNC B6 ;  /* 0x0000000000067941 */ /* 0x000fea0003800000 */
.L_x_1018:
        /* <DEDUP_REMOVED lines=358> */
.L_x_1123:
        /* <DEDUP_REMOVED lines=23> */
.L_x_1127:
[----:B------:R-:W2:Y:S02]  /*a590*/  LDG.E.U8 R2, desc[UR36][R2.64] ;  /* 0x0000002402027981 */ /* 0x000ea4000c1e1100 */
[----:B--2---:R-:W-:-:S04]  /*a5a0*/  I2FP.F32.U32 R0, R2 ;  /* 0x0000000200007245 */ /* 0x004fc80000201000 */
[----:B------:R-:W-:-:S04]  /*a5b0*/  F2FP.F16.F32.PACK_AB R0, RZ, R0 ;  /* 0x00000000ff00723e */ /* 0x000fc800000000ff */
[----:B------:R-:W-:Y:S01]  /*a5c0*/  PRMT R22, R0, 0x7610, R22 ;  /* 0x0000761000167816 */ /* 0x000fe20000000016 */
[----:B------:R-:W-:Y:S06]  /*a5d0*/  BRA `(.L_x_1129) ;  /* 0x0000000c00bc7947 */ /* 0x000fec0003800000 */
.L_x_1126:
        /* <DEDUP_REMOVED lines=11> */
.L_x_1131:
[----:B------:R-:W2:Y:S02]  /*a690*/  LDG.E R2, desc[UR36][R2.64] ;  /* 0x0000002402027981 */ /* 0x000ea4000c1e1900 */
[----:B--2---:R-:W-:-:S04]  /*a6a0*/  I2FP.F32.S32 R0, R2 ;  /* 0x0000000200007245 */ /* 0x004fc80000201400 */
[----:B------:R-:W-:-:S04]  /*a6b0*/  F2FP.F16.F32.PACK_AB R0, RZ, R0 ;  /* 0x00000000ff00723e */ /* 0x000fc800000000ff */
[----:B------:R-:W-:Y:S01]  /*a6c0*/  PRMT R22, R0, 0x7610, R22 ;  /* 0x0000761000167816 */ /* 0x000fe20000000016 */
[----:B------:R-:W-:Y:S06]  /*a6d0*/  BRA `(.L_x_1129) ;  /* 0x0000000c007c7947 */ /* 0x000fec0003800000 */
.L_x_1130:
[----:B------:R-:W2:Y:S02]  /*a6e0*/  LDG.E.U16 R2, desc[UR36][R2.64] ;  /* 0x0000002402027981 */ /* 0x000ea4000c1e1500 */
[----:B--2---:R-:W0:Y:S02]  /*a6f0*/  I2F.S16 R0, R2 ;  /* 0x0000000200007306 */ /* 0x004e240000101400 */
[----:B0-----:R-:W-:-:S04]  /*a700*/  F2FP.F16.F32.PACK_AB R0, RZ, R0 ;  /* 0x00000000ff00723e */ /* 0x001fc800000000ff */
[----:B------:R-:W-:Y:S01]  /*a710*/  PRMT R22, R0, 0x7610, R22 ;  /* 0x0000761000167816 */ /* 0x000fe20000000016 */
[----:B------:R-:W-:Y:S06]  /*a720*/  BRA `(.L_x_1129) ;  /* 0x0000000c00687947 */ /* 0x000fec0003800000 */
.L_x_1125:
        /* <DEDUP_REMOVED lines=9> */
.L_x_1133:
[----:B------:R0:W5:Y:S01]  /*a7c0*/  LDG.E.U16 R22, desc[UR36][R2.64] ;  /* 0x0000002402167981 */ /* 0x000162000c1e1500 */
[----:B------:R-:W-:Y:S05]  /*a7d0*/  BRA `(.L_x_1129) ;  /* 0x0000000c003c7947 */ /* 0x000fea0003800000 */
.L_x_1132:
        /* <DEDUP_REMOVED lines=9> */
.L_x_1135:
[----:B------:R1:W5:Y:S01]  /*a870*/  LDG.E.U16 R22, desc[UR36][R2.64] ;  /* 0x0000002402167981 */ /* 0x000362000c1e1500 */
[----:B------:R-:W-:Y:S05]  /*a880*/  BRA `(.L_x_1129) ;  /* 0x0000000c00107947 */ /* 0x000fea0003800000 */
.L_x_1134:
        /* <DEDUP_REMOVED lines=9> */
.L_x_1124:
        /* <DEDUP_REMOVED lines=14> */
.L_x_1138:
        /* <DEDUP_REMOVED lines=9> */
.L_x_1137:
        /* <DEDUP_REMOVED lines=28> */
.L_x_1140:
        /* <DEDUP_REMOVED lines=15> */
.L_x_1139:
[----:B------:R-:W2:Y:S02]  /*ad40*/  LDG.E.U16 R0, desc[UR36][R2.64] ;  /* 0x0000002402007981 */ /* 0x000ea4000c1e1500 */
[----:B--2---:R-:W-:-:S05]  /*ad50*/  IMAD.U32 R0, R0, 0x10000, RZ ;  /* 0x0001000000007824 */ /* 0x004fca00078e00ff */
[----:B------:R-:W-:-:S04]  /*ad60*/  F2FP.F16.F32.PACK_AB R0, RZ, R0 ;  /* 0x00000000ff00723e */ /* 0x000fc800000000ff */
[----:B------:R-:W-:Y:S01]  /*ad70*/  PRMT R22, R0, 0x7610, R22 ;  /* 0x0000761000167816 */ /* 0x000fe20000000016 */
[----:B------:R-:W-:Y:S06]  /*ad80*/  BRA `(.L_x_1129) ;  /* 0x0000000400d07947 */ /* 0x000fec0003800000 */
.L_x_1136:
        /* <DEDUP_REMOVED lines=13> */
.L_x_1143:
        /* <DEDUP_REMOVED lines=21> */
.L_x_1147:
[----:B------:R-:W-:Y:S05]  /*afb0*/  BSYNC B1 ;  /* 0x0000000000017941 */ /* 0x000fea0003800000 */
.L_x_1146:
[----:B------:R-:W-:Y:S01]  /*afc0*/  LEA R3, R0, 0x3b800000, 0x17 ;  /* 0x3b80000000037811 */ /* 0x000fe200078eb8ff */
[----:B------:R-:W-:-:S05]  /*afd0*/  IMAD.SHL.U32 R0, R2, 0x100000, RZ ;  /* 0x0010000002007824 */ /* 0x000fca00078e00ff */
[----:B------:R-:W-:-:S07]  /*afe0*/  LOP3.LUT R0, R3, R0, R4, 0xfe, !PT ;  /* 0x0000000003007212 */ /* 0x000fce00078efe04 */
.L_x_1145:
[----:B------:R-:W-:Y:S05]  /*aff0*/  BSYNC B0 ;  /* 0x0000000000007941 */ /* 0x000fea0003800000 */
.L_x_1144:
[----:B------:R-:W-:-:S04]  /*b000*/  F2FP.F16.F32.PACK_AB R0, RZ, R0 ;  /* 0x00000000ff00723e */ /* 0x000fc800000000ff */
[----:B------:R-:W-:Y:S01]  /*b010*/  PRMT R22, R0, 0x7610, R22 ;  /* 0x0000761000167816 */ /* 0x000fe20000000016 */
[----:B------:R-:W-:Y:S06]  /*b020*/  BRA `(.L_x_1129) ;  /* 0x0000000400287947 */ /* 0x000fec0003800000 */
.L_x_1142:
        /* <DEDUP_REMOVED lines=21> */
.L_x_1151:
[----:B------:R-:W-:Y:S05]  /*b180*/  BSYNC B1 ;  /* 0x0000000000017941 */ /* 0x000fea0003800000 */
.L_x_1150:
[----:B------:R-:W-:Y:S01]  /*b190*/  LEA R3, R0, 0x37800000, 0x17 ;  /* 0x3780000000037811 */ /* 0x000fe200078eb8ff */
[----:B------:R-:W-:-:S05]  /*b1a0*/  IMAD.SHL.U32 R0, R2, 0x200000, RZ ;  /* 0x0020000002007824 */ /* 0x000fca00078e00ff */
[----:B------:R-:W-:-:S07]  /*b1b0*/  LOP3.LUT R0, R3, R0, R4, 0xfe, !PT ;  /* 0x0000000003007212 */ /* 0x000fce00078efe04 */
.L_x_1149:
[----:B------:R-:W-:Y:S05]  /*b1c0*/  BSYNC B0 ;  /* 0x0000000000007941 */ /* 0x000fea0003800000 */
.L_x_1148:
[----:B------:R-:W-:-:S04]  /*b1d0*/  F2FP.F16.F32.PACK_AB R0, RZ, R0 ;  /* 0x00000000ff00723e */ /* 0x000fc800000000ff */
[----:B------:R-:W-:Y:S01]  /*b1e0*/  PRMT R22, R0, 0x7610, R22 ;  /* 0x0000761000167816 */ /* 0x000fe20000000016 */
[----:B------:R-:W-:Y:S06]  /*b1f0*/  BRA `(.L_x_1129) ;  /* 0x0000000000b47947 */ /* 0x000fec0003800000 */
.L_x_1141:
        /* <DEDUP_REMOVED lines=14> */
.L_x_1155:
[----:B------:R-:W-:Y:S05]  /*b2e0*/  BSYNC B0 ;  /* 0x0000000000007941 */ /* 0x000fea0003800000 */
.L_x_1154:
[----:B------:R-:W-:-:S04]  /*b2f0*/  F2FP.F16.F32.PACK_AB R0, RZ, R0 ;  /* 0x00000000ff00723e */ /* 0x000fc800000000ff */
[----:B------:R-:W-:Y:S01]  /*b300*/  PRMT R22, R0, 0x7610, R22 ;  /* 0x0000761000167816 */ /* 0x000fe20000000016 */
[----:B------:R-:W-:Y:S06]  /*b310*/  BRA `(.L_x_1129) ;  /* 0x00000000006c7947 */ /* 0x000fec0003800000 */
.L_x_1128:
        /* <DEDUP_REMOVED lines=16> */
.L_x_1156:
[----:B------:R-:W-:Y:S01]  /*b420*/  PRMT R22, RZ, 0x7610, R22 ;  /* 0x00007610ff167816 */ /* 0x000fe20000000016 */
[----:B------:R-:W-:Y:S06]  /*b430*/  BRA `(.L_x_1129) ;  /* 0x0000000000247947 */ /* 0x000fec0003800000 */
.L_x_1153:
[----:B------:R-:W2:Y:S02]  /*b440*/  LDG.E.64 R2, desc[UR36][R2.64] ;  /* 0x0000002402027981 */ /* 0x000ea4000c1e1b00 */
[----:B--2---:R-:W0:Y:S02]  /*b450*/  I2F.U64 R0, R2 ;  /* 0x0000000200007312 */ /* 0x004e240000301000 */
[----:B0-----:R-:W-:-:S04]  /*b460*/  F2FP.F16.F32.PACK_AB R0, RZ, R0 ;  /* 0x00000000ff00723e */ /* 0x001fc800000000ff */
[----:B------:R-:W-:Y:S01]  /*b470*/  PRMT R22, R0, 0x7610, R22 ;  /* 0x0000761000167816 */ /* 0x000fe20000000016 */
[----:B------:R-:W-:Y:S06]  /*b480*/  BRA `(.L_x_1129) ;  /* 0x0000000000107947 */ /* 0x000fec0003800000 */
.L_x_1152:
[----:B------:R-:W2:Y:S02]  /*b490*/  LDG.E R2, desc[UR36][R2.64] ;  /* 0x0000002402027981 */ /* 0x000ea4000c1e1900 */
[----:B--2---:R-:W-:-:S04]  /*b4a0*/  I2FP.F32.U32 R0, R2 ;  /* 0x0000000200007245 */ /* 0x004fc80000201000 */
[----:B------:R-:W-:-:S04]  /*b4b0*/  F2FP.F16.F32.PACK_AB R0, RZ, R0 ;  /* 0x00000000ff00723e */ /* 0x000fc800000000ff */
[----:B------:R-:W-:-:S07]  /*b4c0*/  PRMT R22, R0, 0x7610, R22 ;  /* 0x0000761000167816 */ /* 0x000fce0000000016 */
.L_x_1129:
        /* <DEDUP_REMOVED lines=19> */
.L_x_1160:
[----:B------:R-:W2:Y:S02]  /*b600*/  LDG.E.U8 R2, desc[UR36][R2.64] ;  /* 0x0000002402027981 */ /* 0x000ea4000c1e1100 */
[----:B--2---:R-:W-:-:S04]  /*b610*/  I2FP.F32.U32 R0, R2 ;  /* 0x0000000200007245 */ /* 0x004fc80000201000 */
[----:B------:R-:W-:Y:S01]  /*b620*/  F2FP.F16.F32.PACK_AB R0, RZ, R0 ;  /* 0x00000000ff00723e */ /* 0x000fe200000000ff */
[----:B------:R-:W-:Y:S06]  /*b630*/  BRA `(.L_x_1162) ;  /* 0x0000000c00887947 */ /* 0x000fec0003800000 */
.L_x_1159:
        /* <DEDUP_REMOVED lines=10> */
.L_x_1164:
[----:B------:R-:W2:Y:S02]  /*b6e0*/  LDG.E R2, desc[UR36][R2.64] ;  /* 0x0000002402027981 */ /* 0x000ea4000c1e1900 */
[----:B--2---:R-:W-:-:S04]  /*b6f0*/  I2FP.F32.S32 R0, R2 ;  /* 0x0000000200007245 */ /* 0x004fc80000201400 */
[----:B------:R-:W-:Y:S01]  /*b700*/  F2FP.F16.F32.PACK_AB R0, RZ, R0 ;  /* 0x00000000ff00723e */ /* 0x000fe200000000ff */
[----:B------:R-:W-:Y:S06]  /*b710*/  BRA `(.L_x_1162) ;  /* 0x0000000c00507947 */ /* 0x000fec0003800000 */
.L_x_1163:
[----:B------:R-:W2:Y:S02]  /*b720*/  LDG.E.U16 R2, desc[UR36][R2.64] ;  /* 0x0000002402027981 */ /* 0x000ea4000c1e1500 */
[----:B--2---:R-:W0:Y:S02]  /*b730*/  I2F.S16 R0, R2 ;  /* 0x0000000200007306 */ /* 0x004e240000101400 */
[----:B0-----:R-:W-:Y:S01]  /*b740*/  F2FP.F16.F32.PACK_AB R0, RZ, R0 ;  /* 0x00000000ff00723e */ /* 0x001fe200000000ff */
[----:B------:R-:W-:Y:S06]  /*b750*/  BRA `(.L_x_1162) ;  /* 0x0000000c00407947 */ /* 0x000fec0003800000 */
.L_x_1158:
        /* <DEDUP_REMOVED lines=9> */
.L_x_1166:
[----:B------:R0:W5:Y:S01]  /*b7f0*/  LDG.E.U16 R0, desc[UR36][R2.64] ;  /* 0x0000002402007981 */ /* 0x000162000c1e1500 */
[----:B------:R-:W-:Y:S05]  /*b800*/  BRA `(.L_x_1162) ;  /* 0x0000000c00147947 */ /* 0x000fea0003800000 */
.L_x_1165:
        /* <DEDUP_REMOVED lines=9> */
.L_x_1168:
[----:B------:R1:W5:Y:S01]  /*b8a0*/  LDG.E.U16 R0, desc[UR36][R2.64] ;  /* 0x0000002402007981 */ /* 0x000362000c1e1500 */
[----:B------:R-:W-:Y:S05]  /*b8b0*/  BRA `(.L_x_1162) ;  /* 0x0000000800e87947 */ /* 0x000fea0003800000 */
.L_x_1167:
        /* <DEDUP_REMOVED lines=8> */
.L_x_1157:
        /* <DEDUP_REMOVED lines=13> */
.L_x_1171:
        /* <DEDUP_REMOVED lines=8> */
.L_x_1170:
        /* <DEDUP_REMOVED lines=28> */
.L_x_1173:
        /* <DEDUP_REMOVED lines=15> */
.L_x_1172:
[----:B------:R-:W2:Y:S02]  /*bd40*/  LDG.E.U16 R0, desc[UR36][R2.64] ;  /* 0x0000002402007981 */ /* 0x000ea4000c1e1500 */
[----:B--2---:R-:W-:-:S05]  /*bd50*/  IMAD.U32 R0, R0, 0x10000, RZ ;  /* 0x0001000000007824 */ /* 0x004fca00078e00ff */
[----:B------:R-:W-:Y:S01]  /*bd60*/  F2FP.F16.F32.PACK_AB R0, RZ, R0 ;  /* 0x00000000ff00723e */ /* 0x000fe200000000ff */
[----:B------:R-:W-:Y:S06]  /*bd70*/  BRA `(.L_x_1162) ;  /* 0x0000000400b87947 */ /* 0x000fec0003800000 */
.L_x_1169:
        /* <DEDUP_REMOVED lines=12> */
.L_x_1176:
        /* <DEDUP_REMOVED lines=21> */
.L_x_1180:
[----:B------:R-:W-:Y:S05]  /*bf90*/  BSYNC B1 ;  /* 0x0000000000017941 */ /* 0x000fea0003800000 */
.L_x_1179:
[----:B------:R-:W-:Y:S01]  /*bfa0*/  LEA R3, R0, 0x3b800000, 0x17 ;  /* 0x3b80000000037811 */ /* 0x000fe200078eb8ff */
[----:B------:R-:W-:-:S05]  /*bfb0*/  IMAD.SHL.U32 R0, R2, 0x100000, RZ ;  /* 0x0010000002007824 */ /* 0x000fca00078e00ff */
[----:B------:R-:W-:-:S07]  /*bfc0*/  LOP3.LUT R0, R3, R0, R4, 0xfe, !PT ;  /* 0x0000000003007212 */ /* 0x000fce00078efe04 */
.L_x_1178:
[----:B------:R-:W-:Y:S05]  /*bfd0*/  BSYNC B0 ;  /* 0x0000000000007941 */ /* 0x000fea0003800000 */
.L_x_1177:
[----:B------:R-:W-:Y:S01]  /*bfe0*/  F2FP.F16.F32.PACK_AB R0, RZ, R0 ;  /* 0x00000000ff00723e */ /* 0x000fe200000000ff */
[----:B------:R-:W-:Y:S06]  /*bff0*/  BRA `(.L_x_1162) ;  /* 0x0000000400187947 */ /* 0x000fec0003800000 */
.L_x_1175:
        /* <DEDUP_REMOVED lines=21> */
.L_x_1184:
[----:B------:R-:W-:Y:S05]  /*c150*/  BSYNC B1 ;  /* 0x0000000000017941 */ /* 0x000fea0003800000 */
.L_x_1183:
[----:B------:R-:W-:Y:S01]  /*c160*/  LEA R3, R0, 0x37800000, 0x17 ;  /* 0x3780000000037811 */ /* 0x000fe200078eb8ff */
[----:B------:R-:W-:-:S05]  /*c170*/  IMAD.SHL.U32 R0, R2, 0x200000, RZ ;  /* 0x0020000002007824 */ /* 0x000fca00078e00ff */
[----:B------:R-:W-:-:S07]  /*c180*/  LOP3.LUT R0, R3, R0, R4, 0xfe, !PT ;  /* 0x0000000003007212 */ /* 0x000fce00078efe04 */
.L_x_1182:
[----:B------:R-:W-:Y:S05]  /*c190*/  BSYNC B0 ;  /* 0x0000000000007941 */ /* 0x000fea0003800000 */
.L_x_1181:
[----:B------:R-:W-:Y:S01]  /*c1a0*/  F2FP.F16.F32.PACK_AB R0, RZ, R0 ;  /* 0x00000000ff00723e */ /* 0x000fe200000000ff */
[----:B------:R-:W-:Y:S06]  /*c1b0*/  BRA `(.L_x_1162) ;  /* 0x0000000000a87947 */ /* 0x000fec0003800000 */
.L_x_1174:
        /* <DEDUP_REMOVED lines=14> */
.L_x_1188:
[----:B------:R-:W-:Y:S05]  /*c2a0*/  BSYNC B0 ;  /* 0x0000000000007941 */ /* 0x000fea0003800000 */
.L_x_1187:
[----:B------:R-:W-:Y:S01]  /*c2b0*/  F2FP.F16.F32.PACK_AB R0, RZ, R0 ;  /* 0x00000000ff00723e */ /* 0x000fe200000000ff */
[----:B------:R-:W-:Y:S06]  /*c2c0*/  BRA `(.L_x_1162) ;  /* 0x0000000000647947 */ /* 0x000fec0003800000 */
.L_x_1161:
        /* <DEDUP_REMOVED lines=16> */
.L_x_1189:
[----:B------:R-:W-:Y:S01]  /*c3d0*/  PRMT R0, RZ, 0x7610, R0 ;  /* 0x00007610ff007816 */ /* 0x000fe20000000000 */
[----:B------:R-:W-:Y:S06]  /*c3e0*/  BRA `(.L_x_1162) ;  /* 0x00000000001c7947 */ /* 0x000fec0003800000 */
.L_x_1186:
[----:B------:R-:W2:Y:S02]  /*c3f0*/  LDG.E.64 R2, desc[UR36][R2.64] ;  /* 0x0000002402027981 */ /* 0x000ea4000c1e1b00 */
[----:B--2---:R-:W0:Y:S02]  /*c400*/  I2F.U64 R0, R2 ;  /* 0x0000000200007312 */ /* 0x004e240000301000 */
[----:B0-----:R-:W-:Y:S01]  /*c410*/  F2FP.F16.F32.PACK_AB R0, RZ, R0 ;  /* 0x00000000ff00723e */ /* 0x001fe200000000ff */
[----:B------:R-:W-:Y:S06]  /*c420*/  BRA `(.L_x_1162) ;  /* 0x00000000000c7947 */ /* 0x000fec0003800000 */
.L_x_1185:
[----:B------:R-:W2:Y:S02]  /*c430*/  LDG.E R2, desc[UR36][R2.64] ;  /* 0x0000002402027981 */ /* 0x000ea4000c1e1900 */
[----:B--2---:R-:W-:-:S04]  /*c440*/  I2FP.F32.U32 R0, R2 ;  /* 0x0000000200007245 */ /* 0x004fc80000201000 */
[----:B------:R-:W-:-:S07]  /*c450*/  F2FP.F16.F32.PACK_AB R0, RZ, R0 ;  /* 0x00000000ff00723e */ /* 0x000fce00000000ff */
.L_x_1162:
        /* <DEDUP_REMOVED lines=25> */
.L_x_1193:
[----:B------:R-:W-:-:S06]  /*c5f0*/  HADD2.F32 R3, -RZ, R22.H0_H0 ;  /* 0x20000016ff037230 */ /* 0x000fcc0000004100 */
[----:B------:R-:W0:Y:S02]  /*c600*/  F2I.S64.TRUNC R2, R3 ;  /* 0x0000000300027311 */ /* 0x000e24000020d900 */
[----:B0-----:R0:W-:Y:S01]  /*c610*/  STG.E.U8 desc[UR36][R16.64], R2 ;  /* 0x0000000210007986 */ /* 0x0011e2000c101124 */
[----:B------:R-:W-:Y:S05]  /*c620*/  BRA `(.L_x_1195) ;  /* 0x0000000c00847947 */ /* 0x000fea0003800000 */
.L_x_1192:
        /* <DEDUP_REMOVED lines=10> */
.L_x_1197:
[----:B------:R-:W-:-:S04]  /*c6d0*/  HADD2.F32 R22, -RZ, R22.H0_H0 ;  /* 0x20000016ff167230 */ /* 0x000fc80000004100 */
[----:B------:R-:W0:Y:S02]  /*c6e0*/  F2I.FTZ.TRUNC.NTZ R3, R22 ;  /* 0x0000001600037305 */ /* 0x000e24000021f100 */
[----:B0-----:R0:W-:Y:S01]  /*c6f0*/  STG.E desc[UR36][R16.64], R3 ;  /* 0x0000000310007986 */ /* 0x0011e2000c101924 */
[----:B------:R-:W-:Y:S05]  /*c700*/  BRA `(.L_x_1195) ;  /* 0x0000000c004c7947 */ /* 0x000fea0003800000 */
.L_x_1196:
[----:B------:R-:W-:-:S04]  /*c710*/  HADD2.F32 R22, -RZ, R22.H0_H0 ;  /* 0x20000016ff167230 */ /* 0x000fc80000004100 */
[----:B------:R-:W0:Y:S02]  /*c720*/  F2I.FTZ.TRUNC.NTZ R3, R22 ;  /* 0x0000001600037305 */ /* 0x000e24000021f100 */
[----:B0-----:R0:W-:Y:S01]  /*c730*/  STG.E.U16 desc[UR36][R16.64], R3 ;  /* 0x0000000310007986 */ /* 0x0011e2000c101524 */
[----:B------:R-:W-:Y:S05]  /*c740*/  BRA `(.L_x_1195) ;  /* 0x0000000c003c7947 */ /* 0x000fea0003800000 */
.L_x_1191:
        /* <DEDUP_REMOVED lines=9> */
.L_x_1199:
[----:B------:R0:W-:Y:S01]  /*c7e0*/  STG.E.U16 desc[UR36][R16.64], R22 ;  /* 0x0000001610007986 */ /* 0x0001e2000c101524 */
[----:B------:R-:W-:Y:S05]  /*c7f0*/  BRA `(.L_x_1195) ;  /* 0x0000000c00107947 */ /* 0x000fea0003800000 */
.L_x_1198:
        /* <DEDUP_REMOVED lines=10> */
.L_x_1201:
[----:B------:R-:W-:-:S05]  /*c8a0*/  HADD2.F32 R0, -RZ, R22.H0_H0 ;  /* 0x20000016ff007230 */ /* 0x000fca0000004100 */
[----:B------:R-:W-:-:S04]  /*c8b0*/  F2FP.F16.F32.PACK_AB R0, RZ, R0 ;  /* 0x00000000ff00723e */ /* 0x000fc800000000ff */
[----:B------:R-:W-:-:S05]  /*c8c0*/  PRMT R0, R0, 0x5410, RZ ;  /* 0x0000541000007816 */ /* 0x000fca00000000ff */
[----:B------:R0:W-:Y:S01]  /*c8d0*/  STG.E desc[UR36][R16.64], R0 ;  /* 0x0000000010007986 */ /* 0x0001e2000c101924 */
[----:B------:R-:W-:Y:S05]  /*c8e0*/  BRA `(.L_x_1195) ;  /* 0x0000000800d47947 */ /* 0x000fea0003800000 */
.L_x_1200:
[----:B------:R-:W-:-:S05]  /*c8f0*/  HADD2.F32 R2, -RZ, R22.H0_H0 ;  /* 0x20000016ff027230 */ /* 0x000fca0000004100 */
[----:B------:R-:W-:-:S06]  /*c900*/  FMUL.FTZ R2, R2, 1 ;  /* 0x3f80000002027820 */ /* 0x000fcc0000410000 */
[----:B------:R-:W0:Y:S02]  /*c910*/  F2F.F64.F32 R2, R2 ;  /* 0x0000000200027310 */ /* 0x000e240000201800 */
[----:B0-----:R0:W-:Y:S01]  /*c920*/  STG.E.64 desc[UR36][R16.64], R2 ;  /* 0x0000000210007986 */ /* 0x0011e2000c101b24 */
[----:B------:R-:W-:Y:S05]  /*c930*/  BRA `(.L_x_1195) ;  /* 0x0000000800c07947 */ /* 0x000fea0003800000 */
.L_x_1190:
        /* <DEDUP_REMOVED lines=13> */
.L_x_1204:
[----:B------:R-:W-:Y:S01]  /*ca10*/  HADD2.F32 R22, -RZ, R22.H0_H0 ;  /* 0x20000016ff167230 */ /* 0x000fe20000004100 */
[----:B------:R-:W-:-:S04]  /*ca20*/  CS2R R6, SRZ ;  /* 0x0000000000067805 */ /* 0x000fc8000001ff00 */
[----:B------:R-:W-:-:S06]  /*ca30*/  FMUL.FTZ R4, R22, 1 ;  /* 0x3f80000016047820 */ /* 0x000fcc0000410000 */
[----:B------:R-:W0:Y:S02]  /*ca40*/  F2F.F64.F32 R4, R4 ;  /* 0x0000000400047310 */ /* 0x000e240000201800 */
[----:B0-----:R0:W-:Y:S01]  /*ca50*/  STG.E.128 desc[UR36][R16.64], R4 ;  /* 0x0000000410007986 */ /* 0x0011e2000c101d24 */
[----:B------:R-:W-:Y:S05]  /*ca60*/  BRA `(.L_x_1195) ;  /* 0x0000000800747947 */ /* 0x000fea0003800000 */
.L_x_1203:
        /* <DEDUP_REMOVED lines=21> */
.L_x_1208:
[----:B------:R-:W-:Y:S05]  /*cbc0*/  BSYNC B0 ;  /* 0x0000000000007941 */ /* 0x000fea0003800000 */
.L_x_1207:
[----:B------:R-:W-:-:S05]  /*cbd0*/  LOP3.LUT R3, R0, R3, RZ, 0xfc, !PT ;  /* 0x0000000300037212 */ /* 0x000fca00078efcff */
[----:B------:R0:W-:Y:S01]  /*cbe0*/  STG.E.U8 desc[UR36][R16.64], R3 ;  /* 0x0000000310007986 */ /* 0x0001e2000c101124 */
[----:B------:R-:W-:Y:S05]  /*cbf0*/  BRA `(.L_x_1195) ;  /* 0x0000000800107947 */ /* 0x000fea0003800000 */
.L_x_1206:
        /* <DEDUP_REMOVED lines=13> */
.L_x_1210:
[----:B------:R-:W-:Y:S01]  /*ccd0*/  IMAD.MOV.U32 R0, RZ, RZ, 0x7f ;  /* 0x0000007fff007424 */ /* 0x000fe200078e00ff */
[----:B------:R-:W-:-:S04]  /*cce0*/  ISETP.GT.U32.AND P0, PT, R2, 0x7f800000, PT ;  /* 0x7f8000000200780c */ /* 0x000fc80003f04070 */
[----:B------:R-:W-:-:S09]  /*ccf0*/  SEL R0, R0, 0x7c, P0 ;  /* 0x0000007c00007807 */ /* 0x000fd20000000000 */
.L_x_1211:
[----:B------:R-:W-:Y:S05]  /*cd00*/  BSYNC B0 ;  /* 0x0000000000007941 */ /* 0x000fea0003800000 */
.L_x_1209:
[----:B------:R-:W-:-:S04]  /*cd10*/  LOP3.LUT R2, R3, 0x80000000, RZ, 0xc0, !PT ;  /* 0x8000000003027812 */ /* 0x000fc800078ec0ff */
[----:B------:R-:W-:-:S04]  /*cd20*/  SHF.R.U32.HI R3, RZ, 0x18, R2 ;  /* 0x00000018ff037819 */ /* 0x000fc80000011602 */
[----:B------:R-:W-:-:S05]  /*cd30*/  LOP3.LUT R3, R0, R3, RZ, 0xfc, !PT ;  /* 0x0000000300037212 */ /* 0x000fca00078efcff */
[----:B------:R0:W-:Y:S01]  /*cd40*/  STG.E.U8 desc[UR36][R16.64], R3 ;  /* 0x0000000310007986 */ /* 0x0001e2000c101124 */
[----:B------:R-:W-:Y:S05]  /*cd50*/  BRA `(.L_x_1195) ;  /* 0x0000000400b87947 */ /* 0x000fea0003800000 */
.L_x_1205:
[----:B------:R-:W-:-:S05]  /*cd60*/  HADD2.F32 R0, -RZ, R22.H0_H0 ;  /* 0x20000016ff007230 */ /* 0x000fca0000004100 */
[----:B------:R-:W-:-:S05]  /*cd70*/  F2FP.BF16.F32.PACK_AB R0, RZ, R0 ;  /* 0x00000000ff00723e */ /* 0x000fca00000010ff */
[----:B------:R0:W-:Y:S01]  /*cd80*/  STG.E.U16 desc[UR36][R16.64], R0 ;  /* 0x0000000010007986 */ /* 0x0001e2000c101524 */
[----:B------:R-:W-:Y:S05]  /*cd90*/  BRA `(.L_x_1195) ;  /* 0x0000000400a87947 */ /* 0x000fea0003800000 */
.L_x_1202:
        /* <DEDUP_REMOVED lines=12> */
.L_x_1214:
        /* <DEDUP_REMOVED lines=17> */
.L_x_1217:
[----:B------:R-:W-:-:S04]  /*cf70*/  LOP3.LUT R2, R3, 0x80000000, RZ, 0xc0, !PT ;  /* 0x8000000003027812 */ /* 0x000fc800078ec0ff */
[----:B------:R-:W-:-:S04]  /*cf80*/  SHF.R.U32.HI R3, RZ, 0x18, R2 ;  /* 0x00000018ff037819 */ /* 0x000fc80000011602 */
[----:B------:R-:W-:-:S04]  /*cf90*/  LOP3.LUT R0, R0, R3, RZ, 0xfc, !PT ;  /* 0x0000000300007212 */ /* 0x000fc800078efcff */
[----:B------:R-:W-:-:S07]  /*cfa0*/  PRMT R8, R0, 0x7610, R8 ;  /* 0x0000761000087816 */ /* 0x000fce0000000008 */
.L_x_1216:
[----:B------:R-:W-:Y:S05]  /*cfb0*/  BSYNC B0 ;  /* 0x0000000000007941 */ /* 0x000fea0003800000 */
.L_x_1215:
[----:B------:R3:W-:Y:S01]  /*cfc0*/  STG.E.U8 desc[UR36][R16.64], R8 ;  /* 0x0000000810007986 */ /* 0x0007e2000c101124 */
[----:B------:R-:W-:Y:S05]  /*cfd0*/  BRA `(.L_x_1195) ;  /* 0x0000000400187947 */ /* 0x000fea0003800000 */
.L_x_1213:
        /* <DEDUP_REMOVED lines=17> */
.L_x_1220:
[----:B------:R-:W-:-:S04]  /*d0f0*/  LOP3.LUT R2, R3, 0x80000000, RZ, 0xc0, !PT ;  /* 0x8000000003027812 */ /* 0x000fc800078ec0ff */
[----:B------:R-:W-:-:S04]  /*d100*/  SHF.R.U32.HI R3, RZ, 0x18, R2 ;  /* 0x00000018ff037819 */ /* 0x000fc80000011602 */
[----:B------:R-:W-:-:S04]  /*d110*/  LOP3.LUT R0, R0, R3, RZ, 0xfc, !PT ;  /* 0x0000000300007212 */ /* 0x000fc800078efcff */
[----:B------:R-:W-:-:S07]  /*d120*/  PRMT R8, R0, 0x7610, R8 ;  /* 0x0000761000087816 */ /* 0x000fce0000000008 */
.L_x_1219:
[----:B------:R-:W-:Y:S05]  /*d130*/  BSYNC B0 ;  /* 0x0000000000007941 */ /* 0x000fea0003800000 */
.L_x_1218:
[----:B------:R0:W-:Y:S01]  /*d140*/  STG.E.U8 desc[UR36][R16.64], R8 ;  /* 0x0000000810007986 */ /* 0x0001e2000c101124 */
[----:B------:R-:W-:Y:S05]  /*d150*/  BRA `(.L_x_1195) ;  /* 0x0000000000b87947 */ /* 0x000fea0003800000 */
.L_x_1212:
        /* <DEDUP_REMOVED lines=22> */
.L_x_1194:
        /* <DEDUP_REMOVED lines=16> */
.L_x_1223:
[----:B------:R-:W-:Y:S05]  /*d3c0*/  BRA `(.L_x_1195) ;  /* 0x00000000001c7947 */ /* 0x000fea0003800000 */
.L_x_1222:
[----:B------:R-:W-:-:S06]  /*d3d0*/  HADD2.F32 R2, -RZ, R22.H0_H0 ;  /* 0x20000016ff027230 */ /* 0x000fcc0000004100 */
[----:B------:R-:W0:Y:S02]  /*d3e0*/  F2I.U64.TRUNC R2, R2 ;  /* 0x0000000200027311 */ /* 0x000e24000020d800 */
[----:B0-----:R1:W-:Y:S01]  /*d3f0*/  STG.E.64 desc[UR36][R16.64], R2 ;  /* 0x0000000210007986 */ /* 0x0013e2000c101b24 */
[----:B------:R-:W-:Y:S05]  /*d400*/  BRA `(.L_x_1195) ;  /* 0x00000000000c7947 */ /* 0x000fea0003800000 */
.L_x_1221:
[----:B------:R-:W-:-:S04]  /*d410*/  HADD2.F32 R22, -RZ, R22.H0_H0 ;  /* 0x20000016ff167230 */ /* 0x000fc80000004100 */
[----:B------:R-:W0:Y:S02]  /*d420*/  F2I.FTZ.U32.TRUNC.NTZ R3, R22 ;  /* 0x0000001600037305 */ /* 0x000e24000021f000 */
[----:B0-----:R0:W-:Y:S02]  /*d430*/  STG.E desc[UR36][R16.64], R3 ;  /* 0x0000000310007986 */ /* 0x0011e4000c101924 */
.L_x_1195:
[----:B------:R-:W-:-:S07]  /*d440*/  VIADD R19, R19, 0x80 ;  /* 0x0000008013137836 */ /* 0x000fce0000000000 */
.L_x_1122:
[----:B------:R-:W-:Y:S05]  /*d450*/  BSYNC B6 ;  /* 0x0000000000067941 */ /* 0x000fea0003800000 */
.L_x_1121:
        /* <DEDUP_REMOVED lines=357> */
.L_x_1224:
        /* <DEDUP_REMOVED lines=23> */
.L_x_1228:
[----:B------:R-:W2:Y:S02]  /*ec20*/  LDG.E.U8 R2, desc[UR36][R2.64] ;  /* 0x0000002402027981 */ /* 0x000ea4000c1e1100 */
[----:B--2---:R-:W-:-:S04]  /*ec30*/  I2FP.F32.U32 R0, R2 ;  /* 0x0000000200007245 */ /* 0x004fc80000201000 */
[----:B------:R-:W-:-:S04]  /*ec40*/  F2FP.F16.F32.PACK_AB R0, RZ, R0 ;  /* 0x00000000ff00723e */ /* 0x000fc800000000ff */
[----:B------:R-:W-:Y:S01]  /*ec50*/  PRMT R19, R0, 0x7610, R19 ;  /* 0x0000761000137816 */ /* 0x000fe20000000013 */
[----:B------:R-:W-:Y:S06]  /*ec60*/  BRA `(.L_x_1230) ;  /* 0x0000000c00bc7947 */ /* 0x000fec0003800000 */
.L_x_1227:
        /* <DEDUP_REMOVED lines=11> */
.L_x_1232:
[----:B------:R-:W2:Y:S02]  /*ed20*/  LDG.E R2, desc[UR36][R2.64] ;  /* 0x0000002402027981 */ /* 0x000ea4000c1e1900 */
[----:B--2---:R-:W-:-:S04]  /*ed30*/  I2FP.F32.S32 R0, R2 ;  /* 0x0000000200007245 */ /* 0x004fc80000201400 */
[----:B------:R-:W-:-:S04]  /*ed40*/  F2FP.F16.F32.PACK_AB R0, RZ, R0 ;  /* 0x00000000ff00723e */ /* 0x000fc800000000ff */
[----:B------:R-:W-:Y:S01]  /*ed50*/  PRMT R19, R0, 0x7610, R19 ;  /* 0x0000761000137816 */ /* 0x000fe20000000013 */
[----:B------:R-:W-:Y:S06]  /*ed60*/  BRA `(.L_x_1230) ;  /* 0x0000000c007c7947 */ /* 0x000fec0003800000 */
.L_x_1231:
[----:B------:R-:W2:Y:S02]  /*ed70*/  LDG.E.U16 R2, desc[UR36][R2.64] ;  /* 0x0000002402027981 */ /* 0x000ea4000c1e1500 */
[----:B--2---:R-:W0:Y:S02]  /*ed80*/  I2F.S16 R0, R2 ;  /* 0x0000000200007306 */ /* 0x004e240000101400 */
[----:B0-----:R-:W-:-:S04]  /*ed90*/  F2FP.F16.F32.PACK_AB R0, RZ, R0 ;  /* 0x00000000ff00723e */ /* 0x001fc800000000ff */
[----:B------:R-:W-:Y:S01]  /*eda0*/  PRMT R19, R0, 0x7610, R19 ;  /* 0x0000761000137816 */ /* 0x000fe20000000013 */
[----:B------:R-:W-:Y:S06]  /*edb0*/  BRA `(.L_x_1230) ;  /* 0x0000000c00687947 */ /* 0x000fec0003800000 */
.L_x_1226:
        /* <DEDUP_REMOVED lines=9> */
.L_x_1234:
[----:B------:R1:W5:Y:S01]  /*ee50*/  LDG.E.U16 R19, desc[UR36][R2.64] ;  /* 0x0000002402137981 */ /* 0x000362000c1e1500 */
[----:B------:R-:W-:Y:S05]  /*ee60*/  BRA `(.L_x_1230) ;  /* 0x0000000c003c7947 */ /* 0x000fea0003800000 */
.L_x_1233:
        /* <DEDUP_REMOVED lines=9> */
.L_x_1236:
[----:B------:R0:W5:Y:S01]  /*ef00*/  LDG.E.U16 R19, desc[UR36][R2.64] ;  /* 0x0000002402137981 */ /* 0x000162000c1e1500 */
[----:B------:R-:W-:Y:S05]  /*ef10*/  BRA `(.L_x_1230) ;  /* 0x0000000c00107947 */ /* 0x000fea0003800000 */
.L_x_1235:
        /* <DEDUP_REMOVED lines=9> */
.L_x_1225:
        /* <DEDUP_REMOVED lines=14> */
.L_x_1239:
        /* <DEDUP_REMOVED lines=9> */
.L_x_1238:
        /* <DEDUP_REMOVED lines=28> */
.L_x_1241:
        /* <DEDUP_REMOVED lines=15> */
.L_x_1240:
[----:B------:R-:W2:Y:S02]  /*f3d0*/  LDG.E.U16 R0, desc[UR36][R2.64] ;  /* 0x0000002402007981 */ /* 0x000ea4000c1e1500 */
[----:B--2---:R-:W-:-:S05]  /*f3e0*/  IMAD.U32 R0, R0, 0x10000, RZ ;  /* 0x0001000000007824 */ /* 0x004fca00078e00ff */
[----:B------:R-:W-:-:S04]  /*f3f0*/  F2FP.F16.F32.PACK_AB R0, RZ, R0 ;  /* 0x00000000ff00723e */ /* 0x000fc800000000ff */
[----:B------:R-:W-:Y:S01]  /*f400*/  PRMT R19, R0, 0x7610, R19 ;  /* 0x0000761000137816 */ /* 0x000fe20000000013 */
[----:B------:R-:W-:Y:S06]  /*f410*/  BRA `(.L_x_1230) ;  /* 0x0000000400d07947 */ /* 0x000fec0003800000 */
.L_x_1237:
        /* <DEDUP_REMOVED lines=13> */
.L_x_1244:
        /* <DEDUP_REMOVED lines=21> */
.L_x_1248:
[----:B------:R-:W-:Y:S05]  /*f640*/  BSYNC B1 ;  /* 0x0000000000017941 */ /* 0x000fea0003800000 */
.L_x_1247:
[----:B------:R-:W-:Y:S01]  /*f650*/  LEA R3, R0, 0x3b800000, 0x17 ;  /* 0x3b80000000037811 */ /* 0x000fe200078eb8ff */
[----:B------:R-:W-:-:S05]  /*f660*/  IMAD.SHL.U32 R0, R2, 0x100000, RZ ;  /* 0x0010000002007824 */ /* 0x000fca00078e00ff */
[----:B------:R-:W-:-:S07]  /*f670*/  LOP3.LUT R0, R3, R0, R4, 0xfe, !PT ;  /* 0x0000000003007212 */ /* 0x000fce00078efe04 */
.L_x_1246:
[----:B------:R-:W-:Y:S05]  /*f680*/  BSYNC B0 ;  /* 0x0000000000007941 */ /* 0x000fea0003800000 */
.L_x_1245:
[----:B------:R-:W-:-:S04]  /*f690*/  F2FP.F16.F32.PACK_AB R0, RZ, R0 ;  /* 0x00000000ff00723e */ /* 0x000fc800000000ff */
[----:B------:R-:W-:Y:S01]  /*f6a0*/  PRMT R19, R0, 0x7610, R19 ;  /* 0x0000761000137816 */ /* 0x000fe20000000013 */
[----:B------:R-:W-:Y:S06]  /*f6b0*/  BRA `(.L_x_1230) ;  /* 0x0000000400287947 */ /* 0x000fec0003800000 */
.L_x_1243:
        /* <DEDUP_REMOVED lines=21> */
.L_x_1252:
[----:B------:R-:W-:Y:S05]  /*f810*/  BSYNC B1 ;  /* 0x0000000000017941 */ /* 0x000fea0003800000 */
.L_x_1251:
[----:B------:R-:W-:Y:S01]  /*f820*/  LEA R3, R0, 0x37800000, 0x17 ;  /* 0x3780000000037811 */ /* 0x000fe200078eb8ff */
[----:B------:R-:W-:-:S05]  /*f830*/  IMAD.SHL.U32 R0, R2, 0x200000, RZ ;  /* 0x0020000002007824 */ /* 0x000fca00078e00ff */
[----:B------:R-:W-:-:S07]  /*f840*/  LOP3.LUT R0, R3, R0, R4, 0xfe, !PT ;  /* 0x0000000003007212 */ /* 0x000fce00078efe04 */
.L_x_1250:
[----:B------:R-:W-:Y:S05]  /*f850*/  BSYNC B0 ;  /* 0x0000000000007941 */ /* 0x000fea0003800000 */
.L_x_1249:
[----:B------:R-:W-:-:S04]  /*f860*/  F2FP.F16.F32.PACK_AB R0, RZ, R0 ;  /* 0x00000000ff00723e */ /* 0x000fc800000000ff */
[----:B------:R-:W-:Y:S01]  /*f870*/  PRMT R19, R0, 0x7610, R19 ;  /* 0x0000761000137816 */ /* 0x000fe20000000013 */
[----:B------:R-:W-:Y:S06]  /*f880*/  BRA `(.L_x_1230) ;  /* 0x0000000000b47947 */ /* 0x000fec0003800000 */
.L_x_1242:
        /* <DEDUP_REMOVED lines=14> */
.L_x_1256:
[----:B------:R-:W-:Y:S05]  /*f970*/  BSYNC B0 ;  /* 0x0000000000007941 */ /* 0x000fea0003800000 */
.L_x_1255:
[----:B------:R-:W-:-:S04]  /*f980*/  F2FP.F16.F32.PACK_AB R0, RZ, R0 ;  /* 0x00000000ff00723e */ /* 0x000fc800000000ff */
[----:B------:R-:W-:Y:S01]  /*f990*/  PRMT R19, R0, 0x7610, R19 ;  /* 0x0000761000137816 */ /* 0x000fe20000000013 */
[----:B------:R-:W-:Y:S06]  /*f9a0*/  BRA `(.L_x_1230) ;  /* 0x00000000006c7947 */ /* 0x000fec0003800000 */
.L_x_1229:
        /* <DEDUP_REMOVED lines=16> */
.L_x_1257:
[----:B------:R-:W-:Y:S01]  /*fab0*/  PRMT R19, RZ, 0x7610, R19 ;  /* 0x00007610ff137816 */ /* 0x000fe20000000013 */
[----:B------:R-:W-:Y:S06]  /*fac0*/  BRA `(.L_x_1230) ;  /* 0x0000000000247947 */ /* 0x000fec0003800000 */
.L_x_1254:
[----:B------:R-:W2:Y:S02]  /*fad0*/  LDG.E.64 R2, desc[UR36][R2.64] ;  /* 0x0000002402027981 */ /* 0x000ea4000c1e1b00 */
[----:B--2---:R-:W0:Y:S02]  /*fae0*/  I2F.U64 R0, R2 ;  /* 0x0000000200007312 */ /* 0x004e240000301000 */
[----:B0-----:R-:W-:-:S04]  /*faf0*/  F2FP.F16.F32.PACK_AB R0, RZ, R0 ;  /* 0x00000000ff00723e */ /* 0x001fc800000000ff */
[----:B------:R-:W-:Y:S01]  /*fb00*/  PRMT R19, R0, 0x7610, R19 ;  /* 0x0000761000137816 */ /* 0x000fe20000000013 */
[----:B------:R-:W-:Y:S06]  /*fb10*/  BRA `(.L_x_1230) ;  /* 0x0000000000107947 */ /* 0x000fec0003800000 */
.L_x_1253:
[----:B------:R-:W2:Y:S02]  /*fb20*/  LDG.E R2, desc[UR36][R2.64] ;  /* 0x0000002402027981 */ /* 0x000ea4000c1e1900 */
[----:B--2---:R-:W-:-:S04]  /*fb30*/  I2FP.F32.U32 R0, R2 ;  /* 0x0000000200007245 */ /* 0x004fc80000201000 */
[----:B------:R-:W-:-:S04]  /*fb40*/  F2FP.F16.F32.PACK_AB R0, RZ, R0 ;  /* 0x00000000ff00723e */ /* 0x000fc800000000ff */
[----:B------:R-:W-:-:S07]  /*fb50*/  PRMT R19, R0, 0x7610, R19 ;  /* 0x0000761000137816 */ /* 0x000fce0000000013 */
.L_x_1230:
        /* <DEDUP_REMOVED lines=19> */
.L_x_1261:
[----:B------:R-:W2:Y:S02]  /*fc90*/  LDG.E.U8 R2, desc[UR36][R2.64] ;  /* 0x0000002402027981 */ /* 0x000ea4000c1e1100 */
[----:B--2---:R-:W-:-:S04]  /*fca0*/  I2FP.F32.U32 R0, R2 ;  /* 0x0000000200007245 */ /* 0x004fc80000201000 */
[----:B------:R-:W-:Y:S01]  /*fcb0*/  F2FP.F16.F32.PACK_AB R0, RZ, R0 ;  /* 0x00000000ff00723e */ /* 0x000fe200000000ff */
[----:B------:R-:W-:Y:S06]  /*fcc0*/  BRA `(.L_x_1263) ;  /* 0x0000000c00887947 */ /* 0x000fec0003800000 */
.L_x_1260:
        /* <DEDUP_REMOVED lines=10> */
.L_x_1265:
[----:B------:R-:W2:Y:S02]  /*fd70*/  LDG.E R2, desc[UR36][R2.64] ;  /* 0x0000002402027981 */ /* 0x000ea4000c1e1900 */
[----:B--2---:R-:W-:-:S04]  /*fd80*/  I2FP.F32.S32 R0, R2 ;  /* 0x0000000200007245 */ /* 0x004fc80000201400 */
[----:B------:R-:W-:Y:S01]  /*fd90*/  F2FP.F16.F32.PACK_AB R0, RZ, R0 ;  /* 0x00000000ff00723e */ /* 0x000fe200000000ff */
[----:B------:R-:W-:Y:S06]  /*fda0*/  BRA `(.L_x_1263) ;  /* 0x0000000c00507947 */ /* 0x000fec0003800000 */
.L_x_1264:
[----:B------:R-:W2:Y:S02]  /*fdb0*/  LDG.E.U16 R2, desc[UR36][R2.64] ;  /* 0x0000002402027981 */ /* 0x000ea4000c1e1500 */
[----:B--2---:R-:W0:Y:S02]  /*fdc0*/  I2F.S16 R0, R2 ;  /* 0x0000000200007306 */ /* 0x004e240000101400 */
[----:B0-----:R-:W-:Y:S01]  /*fdd0*/  F2FP.F16.F32.PACK_AB R0, RZ, R0 ;  /* 0x00000000ff00723e */ /* 0x001fe200000000ff */
[----:B------:R-:W-:Y:S06]  /*fde0*/  BRA `(.L_x_1263) ;  /* 0x0000000c00407947 */ /* 0x000fec0003800000 */
.L_x_1259:
        /* <DEDUP_REMOVED lines=9> */
.L_x_1267:
[----:B------:R1:W5:Y:S01]  /*fe80*/  LDG.E.U16 R0, desc[UR36][R2.64] ;  /* 0x0000002402007981 */ /* 0x000362000c1e1500 */
[----:B------:R-:W-:Y:S05]  /*fe90*/  BRA `(.L_x_1263) ;  /* 0x0000000c00147947 */ /* 0x000fea0003800000 */
.L_x_1266:
        /* <DEDUP_REMOVED lines=9> */
.L_x_1269:
[----:B------:R0:W5:Y:S01]  /*ff30*/  LDG.E.U16 R0, desc[UR36][R2.64] ;  /* 0x0000002402007981 */ /* 0x000162000c1e1500 */
[----:B------:R-:W-:Y:S05]  /*ff40*/  BRA `(.L_x_1263) ;  /* 0x0000000800e87947 */ /* 0x000fea0003800000 */
.L_x_1268:
        /* <DEDUP_REMOVED lines=8> */
.L_x_1258:
        /* <DEDUP_REMOVED lines=13> */
.L_x_1272:
        /* <DEDUP_REMOVED lines=8> */
.L_x_1271:
        /* <DEDUP_REMOVED lines=28> */
.L_x_1274:
        /* <DEDUP_REMOVED lines=15> */
.L_x_1273:
[----:B------:R-:W2:Y:S02]  /*103d0*/  LDG.E.U16 R0, desc[UR36][R2.64] ;  /* 0x0000002402007981 */ /* 0x000ea4000c1e1500 */
[----:B--2---:R-:W-:-:S05]  /*103e0*/  IMAD.U32 R0, R0, 0x10000, RZ ;  /* 0x0001000000007824 */ /* 0x004fca00078e00ff */
[----:B------:R-:W-:Y:S01]  /*103f0*/  F2FP.F16.F32.PACK_AB R0, RZ, R0 ;  /* 0x00000000ff00723e */ /* 0x000fe200000000ff */
[----:B------:R-:W-:Y:S06]  /*10400*/  BRA `(.L_x_1263) ;  /* 0x0000000400b87947 */ /* 0x000fec0003800000 */
.L_x_1270:
        /* <DEDUP_REMOVED lines=12> */
.L_x_1277:
        /* <DEDUP_REMOVED lines=21> */
.L_x_1281:
[----:B------:R-:W-:Y:S05]  /*10620*/  BSYNC B1 ;  /* 0x0000000000017941 */ /* 0x000fea0003800000 */
.L_x_1280:
[----:B------:R-:W-:Y:S01]  /*10630*/  LEA R3, R0, 0x3b800000, 0x17 ;  /* 0x3b80000000037811 */ /* 0x000fe200078eb8ff */
[----:B------:R-:W-:-:S05]  /*10640*/  IMAD.SHL.U32 R0, R2, 0x100000, RZ ;  /* 0x0010000002007824 */ /* 0x000fca00078e00ff */
[----:B------:R-:W-:-:S07]  /*10650*/  LOP3.LUT R0, R3, R0, R4, 0xfe, !PT ;  /* 0x0000000003007212 */ /* 0x000fce00078efe04 */
.L_x_1279:
[----:B------:R-:W-:Y:S05]  /*10660*/  BSYNC B0 ;  /* 0x0000000000007941 */ /* 0x000fea0003800000 */
.L_x_1278:
[----:B------:R-:W-:Y:S01]  /*10670*/  F2FP.F16.F32.PACK_AB R0, RZ, R0 ;  /* 0x00000000ff00723e */ /* 0x000fe200000000ff */
[----:B------:R-:W-:Y:S06]  /*10680*/  BRA `(.L_x_1263) ;  /* 0x0000000400187947 */ /* 0x000fec0003800000 */
.L_x_1276:
        /* <DEDUP_REMOVED lines=21> */
.L_x_1285:
[----:B------:R-:W-:Y:S05]  /*107e0*/  BSYNC B1 ;  /* 0x0000000000017941 */ /* 0x000fea0003800000 */
.L_x_1284:
[----:B------:R-:W-:Y:S01]  /*107f0*/  LEA R3, R0, 0x37800000, 0x17 ;  /* 0x3780000000037811 */ /* 0x000fe200078eb8ff */
[----:B------:R-:W-:-:S05]  /*10800*/  IMAD.SHL.U32 R0, R2, 0x200000, RZ ;  /* 0x0020000002007824 */ /* 0x000fca00078e00ff */
[----:B------:R-:W-:-:S07]  /*10810*/  LOP3.LUT R0, R3, R0, R4, 0xfe, !PT ;  /* 0x0000000003007212 */ /* 0x000fce00078efe04 */
.L_x_1283:
[----:B------:R-:W-:Y:S05]  /*10820*/  BSYNC B0 ;  /* 0x0000000000007941 */ /* 0x000fea0003800000 */
.L_x_1282:
[----:B------:R-:W-:Y:S01]  /*10830*/  F2FP.F16.F32.PACK_AB R0, RZ, R0 ;  /* 0x00000000ff00723e */ /* 0x000fe200000000ff */
[----:B------:R-:W-:Y:S06]  /*10840*/  BRA `(.L_x_1263) ;  /* 0x0000000000a87947 */ /* 0x000fec0003800000 */
.L_x_1275:
        /* <DEDUP_REMOVED lines=14> */
.L_x_1289:
[----:B------:R-:W-:Y:S05]  /*10930*/  BSYNC B0 ;  /* 0x0000000000007941 */ /* 0x000fea0003800000 */
.L_x_1288:
[----:B------:R-:W-:Y:S01]  /*10940*/  F2FP.F16.F32.PACK_AB R0, RZ, R0 ;  /* 0x00000000ff00723e */ /* 0x000fe200000000ff */
[----:B------:R-:W-:Y:S06]  /*10950*/  BRA `(.L_x_1263) ;  /* 0x0000000000647947 */ /* 0x000fec0003800000 */
.L_x_1262:
        /* <DEDUP_REMOVED lines=16> */
.L_x_1290:
[----:B------:R-:W-:Y:S01]  /*10a60*/  PRMT R0, RZ, 0x7610, R0 ;  /* 0x00007610ff007816 */ /* 0x000fe20000000000 */
[----:B------:R-:W-:Y:S06]  /*10a70*/  BRA `(.L_x_1263) ;  /* 0x00000000001c7947 */ /* 0x000fec0003800000 */
.L_x_1287:
[----:B------:R-:W2:Y:S02]  /*10a80*/  LDG.E.64 R2, desc[UR36][R2.64] ;  /* 0x0000002402027981 */ /* 0x000ea4000c1e1b00 */
[----:B--2---:R-:W0:Y:S02]  /*10a90*/  I2F.U64 R0, R2 ;  /* 0x0000000200007312 */ /* 0x004e240000301000 */
[----:B0-----:R-:W-:Y:S01]  /*10aa0*/  F2FP.F16.F32.PACK_AB R0, RZ, R0 ;  /* 0x00000000ff00723e */ /* 0x001fe200000000ff */
[----:B------:R-:W-:Y:S06]  /*10ab0*/  BRA `(.L_x_1263) ;  /* 0x00000000000c7947 */ /* 0x000fec0003800000 */
.L_x_1286:
[----:B------:R-:W2:Y:S02]  /*10ac0*/  LDG.E R2, desc[UR36][R2.64] ;  /* 0x0000002402027981 */ /* 0x000ea4000c1e1900 */
[----:B--2---:R-:W-:-:S04]  /*10ad0*/  I2FP.F32.U32 R0, R2 ;  /* 0x0000000200007245 */ /* 0x004fc80000201000 */
[----:B------:R-:W-:-:S07]  /*10ae0*/  F2FP.F16.F32.PACK_AB R0, RZ, R0 ;  /* 0x00000000ff00723e */ /* 0x000fce00000000ff */
.L_x_1263:
        /* <DEDUP_REMOVED lines=23> */
[----:B0-----:R-:W-:Y:S01]  /*10c60*/  STG.E.U8 desc[UR36][R16.64], R3 ;  /* 0x0000000310007986 */ /* 0x001fe2000c101124 */
[----:B------:R-:W-:Y:S05]  /*10c70*/  EXIT ;  /* 0x000000000000794d */ /* 0x000fea0003800000 */
.L_x_1294:
[----:B------:R-:W-:-:S06]  /*10c80*/  HADD2.F32 R3, -RZ, R19.H0_H0 ;  /* 0x20000013ff037230 */ /* 0x000fcc0000004100 */
[----:B------:R-:W0:Y:S02]  /*10c90*/  F2I.S64.TRUNC R2, R3 ;  /* 0x0000000300027311 */ /* 0x000e24000020d900 */
[----:B0-----:R-:W-:Y:S01]  /*10ca0*/  STG.E.U8 desc[UR36][R16.64], R2 ;  /* 0x0000000210007986 */ /* 0x001fe2000c101124 */
[----:B------:R-:W-:Y:S05]  /*10cb0*/  EXIT ;  /* 0x000000000000794d */ /* 0x000fea0003800000 */
.L_x_1293:
        /* <DEDUP_REMOVED lines=8> */
[----:B0-----:R-:W-:Y:S01]  /*10d40*/  STG.E.64 desc[UR36][R16.64], R2 ;  /* 0x0000000210007986 */ /* 0x001fe2000c101b24 */
[----:B------:R-:W-:Y:S05]  /*10d50*/  EXIT ;  /* 0x000000000000794d */ /* 0x000fea0003800000 */
.L_x_1297:
[----:B------:R-:W-:-:S06]  /*10d60*/  HADD2.F32 R19, -RZ, R19.H0_H0 ;  /* 0x20000013ff137230 */ /* 0x000fcc0000004100 */
[----:B------:R-:W0:Y:S02]  /*10d70*/  F2I.FTZ.TRUNC.NTZ R19, R19 ;  /* 0x0000001300137305 */ /* 0x000e24000021f100 */
[----:B0-----:R-:W-:Y:S01]  /*10d80*/  STG.E desc[UR36][R16.64], R19 ;  /* 0x0000001310007986 */ /* 0x001fe2000c101924 */
[----:B------:R-:W-:Y:S05]  /*10d90*/  EXIT ;  /* 0x000000000000794d */ /* 0x000fea0003800000 */
.L_x_1296:
[----:B------:R-:W-:-:S06]  /*10da0*/  HADD2.F32 R19, -RZ, R19.H0_H0 ;  /* 0x20000013ff137230 */ /* 0x000fcc0000004100 */
[----:B------:R-:W0:Y:S02]  /*10db0*/  F2I.FTZ.TRUNC.NTZ R19, R19 ;  /* 0x0000001300137305 */ /* 0x000e24000021f100 */
[----:B0-----:R-:W-:Y:S01]  /*10dc0*/  STG.E.U16 desc[UR36][R16.64], R19 ;  /* 0x0000001310007986 */ /* 0x001fe2000c101524 */
[----:B------:R-:W-:Y:S05]  /*10dd0*/  EXIT ;  /* 0x000000000000794d */ /* 0x000fea0003800000 */
.L_x_1292:
[----:B------:R-:W-:-:S13]  /*10de0*/  ISETP.GT.AND P0, PT, R4, 0x6, PT ;  /* 0x000000060400780c */ /* 0x000fda0003f04270 */
[----:B------:R-:W-:Y:S05]  /*10df0*/  @P0 BRA `(.L_x_1298) ;  /* 0x0000000000240947 */ /* 0x000fea0003800000 */
[----:B------:R-:W-:-:S13]  /*10e00*/  ISETP.NE.AND P0, PT, R4, 0x5, PT ;  /* 0x000000050400780c */ /* 0x000fda0003f05270 */
[----:B------:R-:W-:Y:S05]  /*10e10*/  @!P0 BRA `(.L_x_1299) ;  /* 0x0000000000148947 */ /* 0x000fea0003800000 */
[----:B------:R-:W-:-:S13]  /*10e20*/  ISETP.NE.AND P0, PT, R4, 0x6, PT ;  /* 0x000000060400780c */ /* 0x000fda0003f05270 */
[----:B------:R-:W-:Y:S05]  /*10e30*/  @P0 BRA `(.L_x_1295) ;  /* 0x0000000800c40947 */ /* 0x000fea0003800000 */
[----:B------:R-:W-:-:S05]  /*10e40*/  HADD2.F32 R19, -RZ, R19.H0_H0 ;  /* 0x20000013ff137230 */ /* 0x000fca0000004100 */
[----:B------:R-:W-:Y:S01]  /*10e50*/  STG.E desc[UR36][R16.64], R19 ;  /* 0x0000001310007986 */ /* 0x000fe2000c101924 */
[----:B------:R-:W-:Y:S05]  /*10e60*/  EXIT ;  /* 0x000000000000794d */ /* 0x000fea0003800000 */
.L_x_1299:
[----:B------:R-:W-:Y:S01]  /*10e70*/  STG.E.U16 desc[UR36][R16.64], R19 ;  /* 0x0000001310007986 */ /* 0x000fe2000c101524 */
[----:B------:R-:W-:Y:S05]  /*10e80*/  EXIT ;  /* 0x000000000000794d */ /* 0x000fea0003800000 */
.L_x_1298:
        /* <DEDUP_REMOVED lines=8> */
[----:B------:R-:W-:Y:S01]  /*10f10*/  STG.E.64 desc[UR36][R16.64], R2 ;  /* 0x0000000210007986 */ /* 0x000fe2000c101b24 */
[----:B------:R-:W-:Y:S05]  /*10f20*/  EXIT ;  /* 0x000000000000794d */ /* 0x000fea0003800000 */
.L_x_1301:
[----:B------:R-:W-:-:S05]  /*10f30*/  HADD2.F32 R0, -RZ, R19.H0_H0 ;  /* 0x20000013ff007230 */ /* 0x000fca0000004100 */
[----:B------:R-:W-:-:S04]  /*10f40*/  F2FP.F16.F32.PACK_AB R0, RZ, R0 ;  /* 0x00000000ff00723e */ /* 0x000fc800000000ff */
[----:B------:R-:W-:-:S05]  /*10f50*/  PRMT R0, R0, 0x5410, RZ ;  /* 0x0000541000007816 */ /* 0x000fca00000000ff */
[----:B------:R-:W-:Y:S01]  /*10f60*/  STG.E desc[UR36][R16.64], R0 ;  /* 0x0000000010007986 */ /* 0x000fe2000c101924 */
[----:B------:R-:W-:Y:S05]  /*10f70*/  EXIT ;  /* 0x000000000000794d */ /* 0x000fea0003800000 */
.L_x_1300:
[----:B------:R-:W-:-:S05]  /*10f80*/  HADD2.F32 R2, -RZ, R19.H0_H0 ;  /* 0x20000013ff027230 */ /* 0x000fca0000004100 */
[----:B------:R-:W-:-:S06]  /*10f90*/  FMUL.FTZ R2, R2, 1 ;  /* 0x3f80000002027820 */ /* 0x000fcc0000410000 */
[----:B------:R-:W0:Y:S02]  /*10fa0*/  F2F.F64.F32 R2, R2 ;  /* 0x0000000200027310 */ /* 0x000e240000201800 */
[----:B0-----:R-:W-:Y:S01]  /*10fb0*/  STG.E.64 desc[UR36][R16.64], R2 ;  /* 0x0000000210007986 */ /* 0x001fe2000c101b24 */
[----:B------:R-:W-:Y:S05]  /*10fc0*/  EXIT ;  /* 0x000000000000794d */ /* 0x000fea0003800000 */
.L_x_1291:
        /* <DEDUP_REMOVED lines=11> */
[----:B------:R-:W-:Y:S01]  /*11080*/  STG.E.U8 desc[UR36][R16.64], R3 ;  /* 0x0000000310007986 */ /* 0x000fe2000c101124 */
[----:B------:R-:W-:Y:S05]  /*11090*/  EXIT ;  /* 0x000000000000794d */ /* 0x000fea0003800000 */
.L_x_1304:
[----:B------:R-:W-:Y:S01]  /*110a0*/  HADD2.F32 R19, -RZ, R19.H0_H0 ;  /* 0x20000013ff137230 */ /* 0x000fe20000004100 */
[----:B------:R-:W-:-:S04]  /*110b0*/  CS2R R6, SRZ ;  /* 0x0000000000067805 */ /* 0x000fc8000001ff00 */
[----:B------:R-:W-:-:S06]  /*110c0*/  FMUL.FTZ R4, R19, 1 ;  /* 0x3f80000013047820 */ /* 0x000fcc0000410000 */
[----:B------:R-:W0:Y:S02]  /*110d0*/  F2F.F64.F32 R4, R4 ;  /* 0x0000000400047310 */ /* 0x000e240000201800 */
[----:B0-----:R-:W-:Y:S01]  /*110e0*/  STG.E.128 desc[UR36][R16.64], R4 ;  /* 0x0000000410007986 */ /* 0x001fe2000c101d24 */
[----:B------:R-:W-:Y:S05]  /*110f0*/  EXIT ;  /* 0x000000000000794d */ /* 0x000fea0003800000 */
.L_x_1303:
        /* <DEDUP_REMOVED lines=21> */
.L_x_1308:
[----:B------:R-:W-:Y:S05]  /*11250*/  BSYNC B0 ;  /* 0x0000000000007941 */ /* 0x000fea0003800000 */
.L_x_1307:
[----:B------:R-:W-:-:S05]  /*11260*/  LOP3.LUT R3, R0, R3, RZ, 0xfc, !PT ;  /* 0x0000000300037212 */ /* 0x000fca00078efcff */
[----:B------:R-:W-:Y:S01]  /*11270*/  STG.E.U8 desc[UR36][R16.64], R3 ;  /* 0x0000000310007986 */ /* 0x000fe2000c101124 */
[----:B------:R-:W-:Y:S05]  /*11280*/  EXIT ;  /* 0x000000000000794d */ /* 0x000fea0003800000 */
.L_x_1306:
        /* <DEDUP_REMOVED lines=13> */
.L_x_1310:
[----:B------:R-:W-:Y:S01]  /*11360*/  IMAD.MOV.U32 R0, RZ, RZ, 0x7f ;  /* 0x0000007fff007424 */ /* 0x000fe200078e00ff */
[----:B------:R-:W-:-:S04]  /*11370*/  ISETP.GT.U32.AND P0, PT, R2, 0x7f800000, PT ;  /* 0x7f8000000200780c */ /* 0x000fc80003f04070 */
[----:B------:R-:W-:-:S09]  /*11380*/  SEL R0, R0, 0x7c, P0 ;  /* 0x0000007c00007807 */ /* 0x000fd20000000000 */
.L_x_1311:
[----:B------:R-:W-:Y:S05]  /*11390*/  BSYNC B0 ;  /* 0x0000000000007941 */ /* 0x000fea0003800000 */
.L_x_1309:
[----:B------:R-:W-:-:S04]  /*113a0*/  LOP3.LUT R2, R19, 0x80000000, RZ, 0xc0, !PT ;  /* 0x8000000013027812 */ /* 0x000fc800078ec0ff */
[----:B------:R-:W-:-:S04]  /*113b0*/  SHF.R.U32.HI R3, RZ, 0x18, R2 ;  /* 0x00000018ff037819 */ /* 0x000fc80000011602 */
[----:B------:R-:W-:-:S05]  /*113c0*/  LOP3.LUT R3, R0, R3, RZ, 0xfc, !PT ;  /* 0x0000000300037212 */ /* 0x000fca00078efcff */
[----:B------:R-:W-:Y:S01]  /*113d0*/  STG.E.U8 desc[UR36][R16.64], R3 ;  /* 0x0000000310007986 */ /* 0x000fe2000c101124 */
[----:B------:R-:W-:Y:S05]  /*113e0*/  EXIT ;  /* 0x000000000000794d */ /* 0x000fea0003800000 */
.L_x_1305:
[----:B------:R-:W-:-:S05]  /*113f0*/  HADD2.F32 R0, -RZ, R19.H0_H0 ;  /* 0x20000013ff007230 */ /* 0x000fca0000004100 */
[----:B------:R-:W-:-:S05]  /*11400*/  F2FP.BF16.F32.PACK_AB R0, RZ, R0 ;  /* 0x00000000ff00723e */ /* 0x000fca00000010ff */
[----:B------:R-:W-:Y:S01]  /*11410*/  STG.E.U16 desc[UR36][R16.64], R0 ;  /* 0x0000000010007986 */ /* 0x000fe2000c101524 */
[----:B------:R-:W-:Y:S05]  /*11420*/  EXIT ;  /* 0x000000000000794d */ /* 0x000fea0003800000 */
.L_x_1302:
        /* <DEDUP_REMOVED lines=10> */
[----:B0-----:R-:W-:Y:S01]  /*114d0*/  STG.E.U16 desc[UR36][R16.64], R3 ;  /* 0x0000000310007986 */ /* 0x001fe2000c101524 */
[----:B------:R-:W-:Y:S05]  /*114e0*/  EXIT ;  /* 0x000000000000794d */ /* 0x000fea0003800000 */
.L_x_1314:
        /* <DEDUP_REMOVED lines=17> */
.L_x_1317:
[----:B------:R-:W-:-:S04]  /*11600*/  LOP3.LUT R2, R19, 0x80000000, RZ, 0xc0, !PT ;  /* 0x8000000013027812 */ /* 0x000fc800078ec0ff */
[----:B------:R-:W-:-:S04]  /*11610*/  SHF.R.U32.HI R3, RZ, 0x18, R2 ;  /* 0x00000018ff037819 */ /* 0x000fc80000011602 */
[----:B------:R-:W-:-:S04]  /*11620*/  LOP3.LUT R0, R0, R3, RZ, 0xfc, !PT ;  /* 0x0000000300007212 */ /* 0x000fc800078efcff */
[----:B------:R-:W-:-:S07]  /*11630*/  PRMT R8, R0, 0x7610, R8 ;  /* 0x0000761000087816 */ /* 0x000fce0000000008 */
.L_x_1316:
[----:B------:R-:W-:Y:S05]  /*11640*/  BSYNC B0 ;  /* 0x0000000000007941 */ /* 0x000fea0003800000 */
.L_x_1315:
[----:B------:R-:W-:Y:S01]  /*11650*/  STG.E.U8 desc[UR36][R16.64], R8 ;  /* 0x0000000810007986 */ /* 0x000fe2000c101124 */
[----:B------:R-:W-:Y:S05]  /*11660*/  EXIT ;  /* 0x000000000000794d */ /* 0x000fea0003800000 */
.L_x_1313:
        /* <DEDUP_REMOVED lines=17> */
.L_x_1320:
[----:B------:R-:W-:-:S04]  /*11780*/  LOP3.LUT R2, R19, 0x80000000, RZ, 0xc0, !PT ;  /* 0x8000000013027812 */ /* 0x000fc800078ec0ff */
[----:B------:R-:W-:-:S04]  /*11790*/  SHF.R.U32.HI R3, RZ, 0x18, R2 ;  /* 0x00000018ff037819 */ /* 0x000fc80000011602 */
[----:B------:R-:W-:-:S04]  /*117a0*/  LOP3.LUT R0, R0, R3, RZ, 0xfc, !PT ;  /* 0x0000000300007212 */ /* 0x000fc800078efcff */
[----:B------:R-:W-:-:S07]  /*117b0*/  PRMT R8, R0, 0x7610, R8 ;  /* 0x0000761000087816 */ /* 0x000fce0000000008 */
.L_x_1319:
[----:B------:R-:W-:Y:S05]  /*117c0*/  BSYNC B0 ;  /* 0x0000000000007941 */ /* 0x000fea0003800000 */
.L_x_1318:
[----:B------:R-:W-:Y:S01]  /*117d0*/  STG.E.U8 desc[UR36][R16.64], R8 ;  /* 0x0000000810007986 */ /* 0x000fe2000c101124 */
[----:B------:R-:W-:Y:S05]  /*117e0*/  EXIT ;  /* 0x000000000000794d */ /* 0x000fea0003800000 */
.L_x_1312:
        /* <DEDUP_REMOVED lines=22> */
.L_x_1295:
        /* <DEDUP_REMOVED lines=16> */
.L_x_1323:
[----:B------:R-:W-:Y:S05]  /*11a50*/  EXIT ;  /* 0x000000000000794d */ /* 0x000fea0003800000 */
.L_x_1322:
[----:B------:R-:W-:-:S06]  /*11a60*/  HADD2.F32 R2, -RZ, R19.H0_H0 ;  /* 0x20000013ff027230 */ /* 0x000fcc0000004100 */
[----:B------:R-:W0:Y:S02]  /*11a70*/  F2I.U64.TRUNC R2, R2 ;  /* 0x0000000200027311 */ /* 0x000e24000020d800 */
[----:B0-----:R-:W-:Y:S01]  /*11a80*/  STG.E.64 desc[UR36][R16.64], R2 ;  /* 0x0000000210007986 */ /* 0x001fe2000c101b24 */
[----:B------:R-:W-:Y:S05]  /*11a90*/  EXIT ;  /* 0x000000000000794d */ /* 0x000fea0003800000 */
.L_x_1321:
[----:B------:R-:W-:-:S06]  /*11aa0*/  HADD2.F32 R19, -RZ, R19.H0_H0 ;  /* 0x20000013ff137230 */ /* 0x000fcc0000004100 */
[----:B------:R-:W0:Y:S02]  /*11ab0*/  F2I.FTZ.U32.TRUNC.NTZ R19, R19 ;  /* 0x0000001300137305 */ /* 0x000e24000021f000 */
[----:B0-----:R-:W-:Y:S01]  /*11ac0*/  STG.E desc[UR36][R16.64], R19 ;  /* 0x0000001310007986 */ /* 0x001fe2000c101924 */
[----:B------:R-:W-:Y:S05]  /*11ad0*/  EXIT ;  /* 0x000000000000794d */ /* 0x000fea0003800000 */
.L_x_1324:
        /* <DEDUP_REMOVED lines=10> */
.L_x_7969:


//--------------------- .text._ZN2at6native27unrolled_elementwise_kernelIZZZNS0_44_GLOBAL__N__40a83637_7_Lerp_cu_7dd49032_312918lerp_scalar_kernelERNS_18TensorIteratorBaseERKN3c106ScalarEENKUlvE0_clEvENKUlvE1_clEvEUlNS5_4HalfESB_E_St5arrayIPcLm3EELi4E23TrivialOffsetCalculatorILi2EjESG_ILi1EjENS0_6memory12LoadWithCastILi2EEENSJ_13StoreWithCastILi1EEEEEviT_T0_T2_T3_T4_T5_ --------------------------
	.section	.text._ZN2at6native27unrolled_elementwise_kernelIZZZNS0_44_GLOBAL__N__40a83637_7_Lerp_cu_7dd49032_312918lerp_scalar_kernelERNS_18TensorIteratorBaseERKN3c106ScalarEENKUlvE0_clEvENKUlvE1_clEvEUlNS5_4HalfESB_E_St5arrayIPcLm3EELi4E23TrivialOffsetCalculatorILi2EjESG_ILi1EjENS0_6memory12LoadWithCastILi2EEENSJ_13StoreWithCastILi1EEEEEviT_T0_T2_T3_T4_T5_,"ax",@progbits
	.align	128
        .global         _ZN2at6native27unrolled_elementwise_kernelIZZZNS0_44_GLOBAL__N__40a83637_7_Lerp_cu_7dd49032_312918lerp_scalar_kernelERNS_18TensorIteratorBaseERKN3c106ScalarEENKUlvE0_clEvENKUlvE1_clEvEUlNS5_4HalfESB_E_St5arrayIPcLm3EELi4E23TrivialOffsetCalculatorILi2EjESG_ILi1EjENS0_6memory12LoadWithCastILi2EEENSJ_13StoreWithCastILi1EEEEEviT_T0_T2_T3_T4_T5_
        .type           _ZN2at6native27unrolled_elementwise_kernelIZZZNS0_44_GLOBAL__N__40a83637_7_Lerp_cu_7dd49032_312918lerp_scalar_kernelERNS_18TensorIteratorBaseERKN3c106ScalarEENKUlvE0_clEvENKUlvE1_clEvEUlNS5_4HalfESB_E_St5arrayIPcLm3EELi4E23TrivialOffsetCalculatorILi2EjESG_ILi1EjENS0_6memory12LoadWithCastILi2EEENSJ_13StoreWithCastILi1EEEEEviT_T0_T2_T3_T4_T5_,@function
        .size           _ZN2at6native27unrolled_elementwise_kernelIZZZNS0_44_GLOBAL__N__40a83637_7_Lerp_cu_7dd49032_312918lerp_scalar_kernelERNS_18TensorIteratorBaseERKN3c106ScalarEENKUlvE0_clEvENKUlvE1_clEvEUlNS5_4HalfESB_E_St5arrayIPcLm3EELi4E23TrivialOffsetCalculatorILi2EjESG_ILi1EjENS0_6memory12LoadWithCastILi2EEENSJ_13StoreWithCastILi1EEEEEviT_T0_T2_T3_T4_T5_,(.L_x_7970 - _ZN2at6native27unrolled_elementwise_kernelIZZZNS0_44_GLOBAL__N__40a83637_7_Lerp_cu_7dd49032_312918lerp_scalar_kernelERNS_18TensorIteratorBaseERKN3c106ScalarEENKUlvE0_clEvENKUlvE1_clEvEUlNS5_4HalfESB_E_St5arrayIPcLm3EELi4E23TrivialOffsetCalculatorILi2EjESG_ILi1EjENS0_6memory12LoadWithCastILi2EEENSJ_13StoreWithCastILi1EEEEEviT_T0_T2_T3_T4_T5_)
        .other          _ZN2at6native27unrolled_elementwise_kernelIZZZNS0_44_GLOBAL__N__40a83637_7_Lerp_cu_7dd49032_312918lerp_scalar_kernelERNS_18TensorIteratorBaseERKN3c106ScalarEENKUlvE0_clEvENKUlvE1_clEvEUlNS5_4HalfESB_E_St5arrayIPcLm3EELi4E23TrivialOffsetCalculatorILi2EjESG_ILi1EjENS0_6memory12LoadWithCastILi2EEENSJ_13StoreWithCastILi1EEEEEviT_T0_T2_T3_T4_T5_,@"STO_CUDA_ENTRY STV_DEFAULT"
_ZN2at6native27unrolled_elementwise_kernelIZZZNS0_44_GLOBAL__N__40a83637_7_Lerp_cu_7dd49032_312918lerp_scalar_kernelERNS_18TensorIteratorBaseERKN3c106ScalarEENKUlvE0_clEvENKUlvE1_clEvEUlNS5_4HalfESB_E_St5arrayIPcLm3EELi4E23TrivialOffsetCalculatorILi2EjESG_ILi1EjENS0_6memory12LoadWithCastILi2EEENSJ_13StoreWithCastILi1EEEEEviT_T0_T2_T3_T4_T5_:
.text._ZN2at6native27unrolled_elementwise_kernelIZZZNS0_44_GLOBAL__N__40a83637_7_Lerp_cu_7dd49032_312918lerp_scalar_kernelERNS_18TensorIteratorBaseERKN3c106ScalarEENKUlvE0_clEvENKUlvE1_clEvEUlNS5_4HalfESB_E_St5arrayIPcLm3EELi4E23TrivialOffsetCalculatorILi2EjESG_ILi1EjENS0_6memory12LoadWithCastILi2EEENSJ_13StoreWithCastILi1EEEEEviT_T0_T2_T3_T4_T5_:
        /* <DEDUP_REMOVED lines=36> */
.L_x_1330:
[----:B------:R-:W2:Y:S02]  /*0240*/  LDG.E.U8 R2, desc[UR36][R2.64] ;  /* 0x0000002402027981 */ /* 0x000ea4000c1e1100 */
[----:B--2---:R-:W-:-:S04]  /*0250*/  I2FP.F32.U32 R0, R2 ;  /* 0x0000000200007245 */ /* 0x004fc80000201000 */
[----:B------:R-:W-:-:S04]  /*0260*/  F2FP.F16.F32.PACK_AB R0, RZ, R0 ;  /* 0x00000000ff00723e */ /* 0x000fc800000000ff */
[----:B------:R-:W-:Y:S01]  /*0270*/  PRMT R19, R0, 0x7610, R19 ;  /* 0x0000761000137816 */ /* 0x000fe20000000013 */
[----:B------:R-:W-:Y:S06]  /*0280*/  BRA `(.L_x_1332) ;  /* 0x0000000c00bc7947 */ /* 0x000fec0003800000 */
.L_x_1329:
        /* <DEDUP_REMOVED lines=11> */
.L_x_1334:
[----:B------:R-:W2:Y:S02]  /*0340*/  LDG.E R2, desc[UR36][R2.64] ;  /* 0x0000002402027981 */ /* 0x000ea4000c1e1900 */
[----:B--2---:R-:W-:-:S04]  /*0350*/  I2FP.F32.S32 R0, R2 ;  /* 0x0000000200007245 */ /* 0x004fc80000201400 */
[----:B------:R-:W-:-:S04]  /*0360*/  F2FP.F16.F32.PACK_AB R0, RZ, R0 ;  /* 0x00000000ff00723e */ /* 0x000fc800000000ff */
[----:B------:R-:W-:Y:S01]  /*0370*/  PRMT R19, R0, 0x7610, R19 ;  /* 0x0000761000137816 */ /* 0x000fe20000000013 */
[----:B------:R-:W-:Y:S06]  /*0380*/  BRA `(.L_x_1332) ;  /* 0x0000000c007c7947 */ /* 0x000fec0003800000 */
.L_x_1333:
[----:B------:R-:W2:Y:S02]  /*0390*/  LDG.E.U16 R2, desc[UR36][R2.64] ;  /* 0x0000002402027981 */ /* 0x000ea4000c1e1500 */
[----:B--2---:R-:W0:Y:S02]  /*03a0*/  I2F.S16 R0, R2 ;  /* 0x0000000200007306 */ /* 0x004e240000101400 */
[----:B0-----:R-:W-:-:S04]  /*03b0*/  F2FP.F16.F32.PACK_AB R0, RZ, R0 ;  /* 0x00000000ff00723e */ /* 0x001fc800000000ff */
[----:B------:R-:W-:Y:S01]  /*03c0*/  PRMT R19, R0, 0x7610, R19 ;  /* 0x0000761000137816 */ /* 0x000fe20000000013 */
[----:B------:R-:W-:Y:S06]  /*03d0*/  BRA `(.L_x_1332) ;  /* 0x0000000c00687947 */ /* 0x000fec0003800000 */
.L_x_1328:
        /* <DEDUP_REMOVED lines=9> */
.L_x_1336:
[----:B------:R1:W5:Y:S01]  /*0470*/  LDG.E.U16 R19, desc[UR36][R2.64] ;  /* 0x0000002402137981 */ /* 0x000362000c1e1500 */
[----:B------:R-:W-:Y:S05]  /*0480*/  BRA `(.L_x_1332) ;  /* 0x0000000c003c7947 */ /* 0x000fea0003800000 */
.L_x_1335:
        /* <DEDUP_REMOVED lines=9> */
.L_x_1338:
[----:B------:R0:W5:Y:S01]  /*0520*/  LDG.E.U16 R19, desc[UR36][R2.64] ;  /* 0x0000002402137981 */ /* 0x000162000c1e1500 */
[----:B------:R-:W-:Y:S05]  /*0530*/  BRA `(.L_x_1332) ;  /* 0x0000000c00107947 */ /* 0x000fea0003800000 */
.L_x_1337:
        /* <DEDUP_REMOVED lines=9> */
.L_x_1327:
        /* <DEDUP_REMOVED lines=14> */
.L_x_1341:
        /* <DEDUP_REMOVED lines=9> */
.L_x_1340:
        /* <DEDUP_REMOVED lines=28> */
.L_x_1343:
        /* <DEDUP_REMOVED lines=15> */
.L_x_1342:
[----:B------:R-:W2:Y:S02]  /*09f0*/  LDG.E.U16 R0, desc[UR36][R2.64] ;  /* 0x0000002402007981 */ /* 0x000ea4000c1e1500 */
[----:B--2---:R-:W-:-:S05]  /*0a00*/  IMAD.U32 R0, R0, 0x10000, RZ ;  /* 0x0001000000007824 */ /* 0x004fca00078e00ff */
[----:B------:R-:W-:-:S04]  /*0a10*/  F2FP.F16.F32.PACK_AB R0, RZ, R0 ;  /* 0x00000000ff00723e */ /* 0x000fc800000000ff */
[----:B------:R-:W-:Y:S01]  /*0a20*/  PRMT R19, R0, 0x7610, R19 ;  /* 0x0000761000137816 */ /* 0x000fe20000000013 */
[----:B------:R-:W-:Y:S06]  /*0a30*/  BRA `(.L_x_1332) ;  /* 0x0000000400d07947 */ /* 0x000fec0003800000 */
.L_x_1339:
        /* <DEDUP_REMOVED lines=13> */
.L_x_1346:
        /* <DEDUP_REMOVED lines=21> */
.L_x_1350:
[----:B------:R-:W-:Y:S05]  /*0c60*/  BSYNC B1 ;  /* 0x0000000000017941 */ /* 0x000fea0003800000 */
.L_x_1349:
[----:B------:R-:W-:Y:S01]  /*0c70*/  LEA R3, R0, 0x3b800000, 0x17 ;  /* 0x3b80000000037811 */ /* 0x000fe200078eb8ff */
[----:B------:R-:W-:-:S05]  /*0c80*/  IMAD.SHL.U32 R0, R2, 0x100000, RZ ;  /* 0x0010000002007824 */ /* 0x000fca00078e00ff */
[----:B------:R-:W-:-:S07]  /*0c90*/  LOP3.LUT R0, R3, R0, R4, 0xfe, !PT ;  /* 0x0000000003007212 */ /* 0x000fce00078efe04 */
.L_x_1348:
[----:B------:R-:W-:Y:S05]  /*0ca0*/  BSYNC B0 ;  /* 0x0000000000007941 */ /* 0x000fea0003800000 */
.L_x_1347:
[----:B------:R-:W-:-:S04]  /*0cb0*/  F2FP.F16.F32.PACK_AB R0, RZ, R0 ;  /* 0x00000000ff00723e */ /* 0x000fc800000000ff */
[----:B------:R-:W-:Y:S01]  /*0cc0*/  PRMT R19, R0, 0x7610, R19 ;  /* 0x0000761000137816 */ /* 0x000fe20000000013 */
[----:B------:R-:W-:Y:S06]  /*0cd0*/  BRA `(.L_x_1332) ;  /* 0x0000000400287947 */ /* 0x000fec0003800000 */
.L_x_1345:
        /* <DEDUP_REMOVED lines=21> */
.L_x_1354:
[----:B------:R-:W-:Y:S05]  /*0e30*/  BSYNC B1 ;  /* 0x0000000000017941 */ /* 0x000fea0003800000 */
.L_x_1353:
[----:B------:R-:W-:Y:S01]  /*0e40*/  LEA R3, R0, 0x37800000, 0x17 ;  /* 0x3780000000037811 */ /* 0x000fe200078eb8ff */
[----:B------:R-:W-:-:S05]  /*0e50*/  IMAD.SHL.U32 R0, R2, 0x200000, RZ ;  /* 0x0020000002007824 */ /* 0x000fca00078e00ff */
[----:B------:R-:W-:-:S07]  /*0e60*/  LOP3.LUT R0, R3, R0, R4, 0xfe, !PT ;  /* 0x0000000003007212 */ /* 0x000fce00078efe04 */
.L_x_1352:
[----:B------:R-:W-:Y:S05]  /*0e70*/  BSYNC B0 ;  /* 0x0000000000007941 */ /* 0x000fea0003800000 */
.L_x_1351:
[----:B------:R-:W-:-:S04]  /*0e80*/  F2FP.F16.F32.PACK_AB R0, RZ, R0 ;  /* 0x00000000ff00723e */ /* 0x000fc800000000ff */
[----:B------:R-:W-:Y:S01]  /*0e90*/  PRMT R19, R0, 0x7610, R19 ;  /* 0x0000761000137816 */ /* 0x000fe20000000013 */
[----:B------:R-:W-:Y:S06]  /*0ea0*/  BRA `(.L_x_1332) ;  /* 0x0000000000b47947 */ /* 0x000fec0003800000 */
.L_x_1344:
        /* <DEDUP_REMOVED lines=14> */
.L_x_1358:
[----:B------:R-:W-:Y:S05]  /*0f90*/  BSYNC B0 ;  /* 0x0000000000007941 */ /* 0x000fea0003800000 */
.L_x_1357:
[----:B------:R-:W-:-:S04]  /*0fa0*/  F2FP.F16.F32.PACK_AB R0, RZ, R0 ;  /* 0x00000000ff00723e */ /* 0x000fc800000000ff */
[----:B------:R-:W-:Y:S01]  /*0fb0*/  PRMT R19, R0, 0x7610, R19 ;  /* 0x0000761000137816 */ /* 0x000fe20000000013 */
[----:B------:R-:W-:Y:S06]  /*0fc0*/  BRA `(.L_x_1332) ;  /* 0x00000000006c7947 */ /* 0x000fec0003800000 */
.L_x_1331:
        /* <DEDUP_REMOVED lines=16> */
.L_x_1359:
[----:B------:R-:W-:Y:S01]  /*10d0*/  PRMT R19, RZ, 0x7610, R19 ;  /* 0x00007610ff137816 */ /* 0x000fe20000000013 */
[----:B------:R-:W-:Y:S06]  /*10e0*/  BRA `(.L_x_1332) ;  /* 0x0000000000247947 */ /* 0x000fec0003800000 */
.L_x_1356:
[----:B------:R-:W2:Y:S02]  /*10f0*/  LDG.E.64 R2, desc[UR36][R2.64] ;  /* 0x0000002402027981 */ /* 0x000ea4000c1e1b00 */
[----:B--2---:R-:W0:Y:S02]  /*1100*/  I2F.U64 R0, R2 ;  /* 0x0000000200007312 */ /* 0x004e240000301000 */
[----:B0-----:R-:W-:-:S04]  /*1110*/  F2FP.F16.F32.PACK_AB R0, RZ, R0 ;  /* 0x00000000ff00723e */ /* 0x001fc800000000ff */
[----:B------:R-:W-:Y:S01]  /*1120*/  PRMT R19, R0, 0x7610, R19 ;  /* 0x0000761000137816 */ /* 0x000fe20000000013 */
[----:B------:R-:W-:Y:S06]  /*1130*/  BRA `(.L_x_1332) ;  /* 0x0000000000107947 */ /* 0x000fec0003800000 */
.L_x_1355:
[----:B------:R-:W2:Y:S02]  /*1140*/  LDG.E R2, desc[UR36][R2.64] ;  /* 0x0000002402027981 */ /* 0x000ea4000c1e1900 */
[----:B--2---:R-:W-:-:S04]  /*1150*/  I2FP.F32.U32 R0, R2 ;  /* 0x0000000200007245 */ /* 0x004fc80000201000 */
[----:B------:R-:W-:-:S04]  /*1160*/  F2FP.F16.F32.PACK_AB R0, RZ, R0 ;  /* 0x00000000ff00723e */ /* 0x000fc800000000ff */
[----:B------:R-:W-:-:S07]  /*1170*/  PRMT R19, R0, 0x7610, R19 ;  /* 0x0000761000137816 */ /* 0x000fce0000000013 */
.L_x_1332:
[----:B01----:R-:W0:Y:S01]  /*1180*/  LDC.64 R2, c[0x0][0x238] ;  /* 0x00008e00ff027b82 */ /* 0x003e220000000a00 */
        /* <DEDUP_REMOVED lines=20> */
.L_x_1363:
[----:B------:R-:W2:Y:S02]  /*12d0*/  LDG.E.U8 R2, desc[UR36][R2.64] ;  /* 0x0000002402027981 */ /* 0x000ea4000c1e1100 */
[----:B--2---:R-:W-:-:S04]  /*12e0*/  I2FP.F32.U32 R0, R2 ;  /* 0x0000000200007245 */ /* 0x004fc80000201000 */
[----:B------:R-:W-:-:S04]  /*12f0*/  F2FP.F16.F32.PACK_AB R0, RZ, R0 ;  /* 0x00000000ff00723e */ /* 0x000fc800000000ff */
[----:B------:R-:W-:Y:S01]  /*1300*/  PRMT R18, R0, 0x7610, R18 ;  /* 0x0000761000127816 */ /* 0x000fe20000000012 */
[----:B------:R-:W-:Y:S06]  /*1310*/  BRA `(.L_x_1365) ;  /* 0x0000000c00bc7947 */ /* 0x000fec0003800000 */
.L_x_1362:
        /* <DEDUP_REMOVED lines=11> */
.L_x_1367:
[----:B------:R-:W2:Y:S02]  /*13d0*/  LDG.E R2, desc[UR36][R2.64] ;  /* 0x0000002402027981 */ /* 0x000ea4000c1e1900 */
[----:B--2---:R-:W-:-:S04]  /*13e0*/  I2FP.F32.S32 R0, R2 ;  /* 0x0000000200007245 */ /* 0x004fc80000201400 */
[----:B------:R-:W-:-:S04]  /*13f0*/  F2FP.F16.F32.PACK_AB R0, RZ, R0 ;  /* 0x00000000ff00723e */ /* 0x000fc800000000ff */
[----:B------:R-:W-:Y:S01]  /*1400*/  PRMT R18, R0, 0x7610, R18 ;  /* 0x0000761000127816 */ /* 0x000fe20000000012 */
[----:B------:R-:W-:Y:S06]  /*1410*/  BRA `(.L_x_1365) ;  /* 0x0000000c007c7947 */ /* 0x000fec0003800000 */
.L_x_1366:
[----:B------:R-:W2:Y:S02]  /*1420*/  LDG.E.U16 R2, desc[UR36][R2.64] ;  /* 0x0000002402027981 */ /* 0x000ea4000c1e1500 */
[----:B--2---:R-:W0:Y:S02]  /*1430*/  I2F.S16 R0, R2 ;  /* 0x0000000200007306 */ /* 0x004e240000101400 */
[----:B0-----:R-:W-:-:S04]  /*1440*/  F2FP.F16.F32.PACK_AB R0, RZ, R0 ;  /* 0x00000000ff00723e */ /* 0x001fc800000000ff */
[----:B------:R-:W-:Y:S01]  /*1450*/  PRMT R18, R0, 0x7610, R18 ;  /* 0x0000761000127816 */ /* 0x000fe20000000012 */
[----:B------:R-:W-:Y:S06]  /*1460*/  BRA `(.L_x_1365) ;  /* 0x0000000c00687947 */ /* 0x000fec0003800000 */
.L_x_1361:
        /* <DEDUP_REMOVED lines=9> */
.L_x_1369:
[----:B------:R1:W5:Y:S01]  /*1500*/  LDG.E.U16 R18, desc[UR36][R2.64] ;  /* 0x0000002402127981 */ /* 0x000362000c1e1500 */
[----:B------:R-:W-:Y:S05]  /*1510*/  BRA `(.L_x_1365) ;  /* 0x0000000c003c7947 */ /* 0x000fea0003800000 */
.L_x_1368:
        /* <DEDUP_REMOVED lines=9> */
.L_x_1371:
[----:B------:R0:W5:Y:S01]  /*15b0*/  LDG.E.U16 R18, desc[UR36][R2.64] ;  /* 0x0000002402127981 */ /* 0x000162000c1e1500 */
[----:B------:R-:W-:Y:S05]  /*15c0*/  BRA `(.L_x_1365) ;  /* 0x0000000c00107947 */ /* 0x000fea0003800000 */
.L_x_1370:
        /* <DEDUP_REMOVED lines=9> */
.L_x_1360:
        /* <DEDUP_REMOVED lines=14> */
.L_x_1374:
        /* <DEDUP_REMOVED lines=9> */
.L_x_1373:
        /* <DEDUP_REMOVED lines=28> */
.L_x_1376:
        /* <DEDUP_REMOVED lines=15> */
.L_x_1375:
[----:B------:R-:W2:Y:S02]  /*1a80*/  LDG.E.U16 R0, desc[UR36][R2.64] ;  /* 0x0000002402007981 */ /* 0x000ea4000c1e1500 */
[----:B--2---:R-:W-:-:S05]  /*1a90*/  IMAD.U32 R0, R0, 0x10000, RZ ;  /* 0x0001000000007824 */ /* 0x004fca00078e00ff */
[----:B------:R-:W-:-:S04]  /*1aa0*/  F2FP.F16.F32.PACK_AB R0, RZ, R0 ;  /* 0x00000000ff00723e */ /* 0x000fc800000000ff */
[----:B------:R-:W-:Y:S01]  /*1ab0*/  PRMT R18, R0, 0x7610, R18 ;  /* 0x0000761000127816 */ /* 0x000fe20000000012 */
[----:B------:R-:W-:Y:S06]  /*1ac0*/  BRA `(.L_x_1365) ;  /* 0x0000000400d07947 */ /* 0x000fec0003800000 */
.L_x_1372:
        /* <DEDUP_REMOVED lines=13> */
.L_x_1379:
        /* <DEDUP_REMOVED lines=21> */
.L_x_1383:
[----:B------:R-:W-:Y:S05]  /*1cf0*/  BSYNC B1 ;  /* 0x0000000000017941 */ /* 0x000fea0003800000 */
.L_x_1382:
[----:B------:R-:W-:Y:S01]  /*1d00*/  LEA R3, R0, 0x3b800000, 0x17 ;  /* 0x3b80000000037811 */ /* 0x000fe200078eb8ff */
[----:B------:R-:W-:-:S05]  /*1d10*/  IMAD.SHL.U32 R0, R2, 0x100000, RZ ;  /* 0x0010000002007824 */ /* 0x000fca00078e00ff */
[----:B------:R-:W-:-:S07]  /*1d20*/  LOP3.LUT R0, R3, R0, R4, 0xfe, !PT ;  /* 0x0000000003007212 */ /* 0x000fce00078efe04 */
.L_x_1381:
[----:B------:R-:W-:Y:S05]  /*1d30*/  BSYNC B0 ;  /* 0x0000000000007941 */ /* 0x000fea0003800000 */
.L_x_1380:
[----:B------:R-:W-:-:S04]  /*1d40*/  F2FP.F16.F32.PACK_AB R0, RZ, R0 ;  /* 0x00000000ff00723e */ /* 0x000fc800000000ff */
[----:B------:R-:W-:Y:S01]  /*1d50*/  PRMT R18, R0, 0x7610, R18 ;  /* 0x0000761000127816 */ /* 0x000fe20000000012 */
[----:B------:R-:W-:Y:S06]  /*1d60*/  BRA `(.L_x_1365) ;  /* 0x0000000400287947 */ /* 0x000fec0003800000 */
.L_x_1378:
        /* <DEDUP_REMOVED lines=21> */
.L_x_1387:
[----:B------:R-:W-:Y:S05]  /*1ec0*/  BSYNC B1 ;  /* 0x0000000000017941 */ /* 0x000fea0003800000 */
.L_x_1386:
[----:B------:R-:W-:Y:S01]  /*1ed0*/  LEA R3, R0, 0x37800000, 0x17 ;  /* 0x3780000000037811 */ /* 0x000fe200078eb8ff */
[----:B------:R-:W-:-:S05]  /*1ee0*/  IMAD.SHL.U32 R0, R2, 0x200000, RZ ;  /* 0x0020000002007824 */ /* 0x000fca00078e00ff */
[----:B------:R-:W-:-:S07]  /*1ef0*/  LOP3.LUT R0, R3, R0, R4, 0xfe, !PT ;  /* 0x0000000003007212 */ /* 0x000fce00078efe04 */
.L_x_1385:
[----:B------:R-:W-:Y:S05]  /*1f00*/  BSYNC B0 ;  /* 0x0000000000007941 */ /* 0x000fea0003800000 */
.L_x_1384:
[----:B------:R-:W-:-:S04]  /*1f10*/  F2FP.F16.F32.PACK_AB R0, RZ, R0 ;  /* 0x00000000ff00723e */ /* 0x000fc800000000ff */
[----:B------:R-:W-:Y:S01]  /*1f20*/  PRMT R18, R0, 0x7610, R18 ;  /* 0x0000761000127816 */ /* 0x000fe20000000012 */
[----:B------:R-:W-:Y:S06]  /*1f30*/  BRA `(.L_x_1365) ;  /* 0x0000000000b47947 */ /* 0x000fec0003800000 */
.L_x_1377:
        /* <DEDUP_REMOVED lines=14> */
.L_x_1391:
[----:B------:R-:W-:Y:S05]  /*2020*/  BSYNC B0 ;  /* 0x0000000000007941 */ /* 0x000fea0003800000 */
.L_x_1390:
[----:B------:R-:W-:-:S04]  /*2030*/  F2FP.F16.F32.PACK_AB R0, RZ, R0 ;  /* 0x00000000ff00723e */ /* 0x000fc800000000ff */
[----:B------:R-:W-:Y:S01]  /*2040*/  PRMT R18, R0, 0x7610, R18 ;  /* 0x0000761000127816 */ /* 0x000fe20000000012 */
[----:B------:R-:W-:Y:S06]  /*2050*/  BRA `(.L_x_1365) ;  /* 0x00000000006c7947 */ /* 0x000fec0003800000 */
.L_x_1364:
        /* <DEDUP_REMOVED lines=16> */
.L_x_1392:
[----:B------:R-:W-:Y:S01]  /*2160*/  PRMT R18, RZ, 0x7610, R18 ;  /* 0x00007610ff127816 */ /* 0x000fe20000000012 */
[----:B------:R-:W-:Y:S06]  /*2170*/  BRA `(.L_x_1365) ;  /* 0x0000000000247947 */ /* 0x000fec0003800000 */
.L_x_1389:
[----:B------:R-:W2:Y:S02]  /*2180*/  LDG.E.64 R2, desc[UR36][R2.64] ;  /* 0x0000002402027981 */ /* 0x000ea4000c1e1b00 */
[----:B--2---:R-:W0:Y:S02]  /*2190*/  I2F.U64 R0, R2 ;  /* 0x0000000200007312 */ /* 0x004e240000301000 */
[----:B0-----:R-:W-:-:S04]  /*21a0*/  F2FP.F16.F32.PACK_AB R0, RZ, R0 ;  /* 0x00000000ff00723e */ /* 0x001fc800000000ff */
[----:B------:R-:W-:Y:S01]  /*21b0*/  PRMT R18, R0, 0x7610, R18 ;  /* 0x0000761000127816 */ /* 0x000fe20000000012 */
[----:B------:R-:W-:Y:S06]  /*21c0*/  BRA `(.L_x_1365) ;  /* 0x0000000000107947 */ /* 0x000fec0003800000 */
.L_x_1388:
[----:B------:R-:W2:Y:S02]  /*21d0*/  LDG.E R2, desc[UR36][R2.64] ;  /* 0x0000002402027981 */ /* 0x000ea4000c1e1900 */
[----:B--2---:R-:W-:-:S04]  /*21e0*/  I2FP.F32.U32 R0, R2 ;  /* 0x0000000200007245 */ /* 0x004fc80000201000 */
[----:B------:R-:W-:-:S04]  /*21f0*/  F2FP.F16.F32.PACK_AB R0, RZ, R0 ;  /* 0x00000000ff00723e */ /* 0x000fc800000000ff */
[----:B------:R-:W-:-:S07]  /*2200*/  PRMT R18, R0, 0x7610, R18 ;  /* 0x0000761000127816 */ /* 0x000fce0000000012 */
.L_x_1365:
[----:B------:R-:W-:-:S07]  /*2210*/  VIADD R26, R26, 0x80 ;  /* 0x000000801a1a7836 */ /* 0x000fce0000000000 */
.L_x_1326:
[----:B------:R-:W-:Y:S05]  /*2220*/  BSYNC B6 ;  /* 0x0000000000067941 */ /* 0x000fea0003800000 */
.L_x_1325:
[----:B------:R-:W-:Y:S01]  /*2230*/  ISETP.GE.AND P0, PT, R26, R23, PT ;  /* 0x000000171a00720c */ /* 0x000fe20003f06270 */
[----:B------:R-:W-:Y:S01]  /*2240*/  BSSY B6, `(.L_x_1393) ;  /* 0x0000218000067945 */ /* 0x000fe20003800000 */
[----:B------:R-:W-:-:S11]  /*2250*/  PRMT R17, RZ, 0x7610, R17 ;  /* 0x00007610ff117816 */ /* 0x000fd60000000011 */
[----:B------:R-:W-:Y:S05]  /*2260*/  @P0 BRA `(.L_x_1394) ;  /* 0x0000002000540947 */ /* 0x000fea0003800000 */
[----:B01----:R-:W0:Y:S01]  /*2270*/  LDC.64 R2, c[0x0][0x230] ;  /* 0x00008c00ff027b82 */ /* 0x003e220000000a00 */
        /* <DEDUP_REMOVED lines=21> */
.L_x_1398:
[----:B------:R-:W2:Y:S02]  /*23d0*/  LDG.E.U8 R2, desc[UR36][R2.64] ;  /* 0x0000002402027981 */ /* 0x000ea4000c1e1100 */
[----:B--2---:R-:W-:-:S04]  /*23e0*/  I2FP.F32.U32 R0, R2 ;  /* 0x0000000200007245 */ /* 0x004fc80000201000 */
[----:B------:R-:W-:-:S04]  /*23f0*/  F2FP.F16.F32.PACK_AB R0, RZ, R0 ;  /* 0x00000000ff00723e */ /* 0x000fc800000000ff */
[----:B------:R-:W-:Y:S01]  /*2400*/  PRMT R22, R0, 0x7610, R22 ;  /* 0x0000761000167816 */ /* 0x000fe20000000016 */
[----:B------:R-:W-:Y:S06]  /*2410*/  BRA `(.L_x_1400) ;  /* 0x0000000c00c07947 */ /* 0x000fec0003800000 */
.L_x_1397:
        /* <DEDUP_REMOVED lines=11> */
.L_x_1402:
[----:B------:R-:W2:Y:S02]  /*24d0*/  LDG.E R2, desc[UR36][R2.64] ;  /* 0x0000002402027981 */ /* 0x000ea4000c1e1900 */
[----:B--2---:R-:W-:-:S04]  /*24e0*/  I2FP.F32.S32 R0, R2 ;  /* 0x0000000200007245 */ /* 0x004fc80000201400 */
[----:B------:R-:W-:-:S04]  /*24f0*/  F2FP.F16.F32.PACK_AB R0, RZ, R0 ;  /* 0x00000000ff00723e */ /* 0x000fc800000000ff */
[----:B------:R-:W-:Y:S01]  /*2500*/  PRMT R22, R0, 0x7610, R22 ;  /* 0x0000761000167816 */ /* 0x000fe20000000016 */
[----:B------:R-:W-:Y:S06]  /*2510*/  BRA `(.L_x_1400) ;  /* 0x0000000c00807947 */ /* 0x000fec0003800000 */
.L_x_1401:
[----:B------:R-:W2:Y:S02]  /*2520*/  LDG.E.U16 R2, desc[UR36][R2.64] ;  /* 0x0000002402027981 */ /* 0x000ea4000c1e1500 */
[----:B--2---:R-:W0:Y:S02]  /*2530*/  I2F.S16 R0, R2 ;  /* 0x0000000200007306 */ /* 0x004e240000101400 */
[----:B0-----:R-:W-:-:S04]  /*2540*/  F2FP.F16.F32.PACK_AB R0, RZ, R0 ;  /* 0x00000000ff00723e */ /* 0x001fc800000000ff */
[----:B------:R-:W-:Y:S01]  /*2550*/  PRMT R22, R0, 0x7610, R22 ;  /* 0x0000761000167816 */ /* 0x000fe20000000016 */
[----:B------:R-:W-:Y:S06]  /*2560*/  BRA `(.L_x_1400) ;  /* 0x0000000c006c7947 */ /* 0x000fec0003800000 */
.L_x_1396:
        /* <DEDUP_REMOVED lines=9> */
.L_x_1404:
[----:B------:R1:W5:Y:S01]  /*2600*/  LDG.E.U16 R22, desc[UR36][R2.64] ;  /* 0x0000002402167981 */ /* 0x000362000c1e1500 */
[----:B------:R-:W-:Y:S05]  /*2610*/  BRA `(.L_x_1400) ;  /* 0x0000000c00407947 */ /* 0x000fea0003800000 */
.L_x_1403:
        /* <DEDUP_REMOVED lines=9> */
.L_x_1406:
[----:B------:R0:W5:Y:S01]  /*26b0*/  LDG.E.U16 R22, desc[UR36][R2.64] ;  /* 0x0000002402167981 */ /* 0x000162000c1e1500 */
[----:B------:R-:W-:Y:S05]  /*26c0*/  BRA `(.L_x_1400) ;  /* 0x0000000c00147947 */ /* 0x000fea0003800000 */
.L_x_1405:
        /* <DEDUP_REMOVED lines=9> */
.L_x_1395:
        /* <DEDUP_REMOVED lines=14> */
.L_x_1409:
        /* <DEDUP_REMOVED lines=9> */
.L_x_1408:
        /* <DEDUP_REMOVED lines=28> */
.L_x_1411:
[----:B------:R-:W2:Y:S02]  /*2a90*/  LDG.E.U8 R3, desc[UR36][R2.64] ;  /* 0x0000002402037981 */ /* 0x000ea4000c1e1100 */
[----:B--2---:R-:W-:-:S05]  /*2aa0*/  IMAD.SHL.U32 R0, R3, 0x2000000, RZ ;  /* 0x0200000003007824 */ /* 0x004fca00078e00ff */
[----:B------:R-:W-:-:S13]  /*2ab0*/  ISETP.GE.U32.AND P0, PT, R0, 0x8000000, PT ;  /* 0x080000000000780c */ /* 0x000fda0003f06070 */
[C---:B------:R-:W-:Y:S02]  /*2ac0*/  @P0 IMAD.SHL.U32 R4, R3.reuse, 0x200000, RZ ;  /* 0x0020000003040824 */ /* 0x040fe400078e00ff */
[C---:B------:R-:W-:Y:S02]  /*2ad0*/  @!P0 IMAD.SHL.U32 R0, R3.reuse, 0x100, RZ ;  /* 0x0000010003008824 */ /* 0x040fe400078e00ff */
[----:B------:R-:W-:Y:S01]  /*2ae0*/  IMAD.SHL.U32 R3, R3, 0x1000000, RZ ;  /* 0x0100000003037824 */ /* 0x000fe200078e00ff */
[----:B------:R-:W-:Y:S02]  /*2af0*/  @P0 LOP3.LUT R4, R4, 0xfe00000, RZ, 0xc0, !PT ;  /* 0x0fe0000004040812 */ /* 0x000fe400078ec0ff */
        /* <DEDUP_REMOVED lines=9> */
.L_x_1410:
[----:B------:R-:W2:Y:S02]  /*2b90*/  LDG.E.U16 R0, desc[UR36][R2.64] ;  /* 0x0000002402007981 */ /* 0x000ea4000c1e1500 */
[----:B--2---:R-:W-:-:S05]  /*2ba0*/  IMAD.U32 R0, R0, 0x10000, RZ ;  /* 0x0001000000007824 */ /* 0x004fca00078e00ff */
[----:B------:R-:W-:-:S04]  /*2bb0*/  F2FP.F16.F32.PACK_AB R0, RZ, R0 ;  /* 0x00000000ff00723e */ /* 0x000fc800000000ff */
[----:B------:R-:W-:Y:S01]  /*2bc0*/  PRMT R22, R0, 0x7610, R22 ;  /* 0x0000761000167816 */ /* 0x000fe20000000016 */
[----:B------:R-:W-:Y:S06]  /*2bd0*/  BRA `(.L_x_1400) ;  /* 0x0000000400d07947 */ /* 0x000fec0003800000 */
.L_x_1407:
        /* <DEDUP_REMOVED lines=13> */
.L_x_1414:
        /* <DEDUP_REMOVED lines=21> */
.L_x_1418:
[----:B------:R-:W-:Y:S05]  /*2e00*/  BSYNC B1 ;  /* 0x0000000000017941 */ /* 0x000fea0003800000 */
.L_x_1417:
[----:B------:R-:W-:Y:S01]  /*2e10*/  LEA R3, R0, 0x3b800000, 0x17 ;  /* 0x3b80000000037811 */ /* 0x000fe200078eb8ff */
[----:B------:R-:W-:-:S05]  /*2e20*/  IMAD.SHL.U32 R0, R2, 0x100000, RZ ;  /* 0x0010000002007824 */ /* 0x000fca00078e00ff */
[----:B------:R-:W-:-:S07]  /*2e30*/  LOP3.LUT R0, R3, R0, R4, 0xfe, !PT ;  /* 0x0000000003007212 */ /* 0x000fce00078efe04 */
.L_x_1416:
[----:B------:R-:W-:Y:S05]  /*2e40*/  BSYNC B0 ;  /* 0x0000000000007941 */ /* 0x000fea0003800000 */
.L_x_1415:
[----:B------:R-:W-:-:S04]  /*2e50*/  F2FP.F16.F32.PACK_AB R0, RZ, R0 ;  /* 0x00000000ff00723e */ /* 0x000fc800000000ff */
[----:B------:R-:W-:Y:S01]  /*2e60*/  PRMT R22, R0, 0x7610, R22 ;  /* 0x0000761000167816 */ /* 0x000fe20000000016 */
[----:B------:R-:W-:Y:S06]  /*2e70*/  BRA `(.L_x_1400) ;  /* 0x0000000400287947 */ /* 0x000fec0003800000 */
.L_x_1413:
        /* <DEDUP_REMOVED lines=21> */
.L_x_1422:
[----:B------:R-:W-:Y:S05]  /*2fd0*/  BSYNC B1 ;  /* 0x0000000000017941 */ /* 0x000fea0003800000 */
.L_x_1421:
[----:B------:R-:W-:Y:S01]  /*2fe0*/  LEA R3, R0, 0x37800000, 0x17 ;  /* 0x3780000000037811 */ /* 0x000fe200078eb8ff */
[----:B------:R-:W-:-:S05]  /*2ff0*/  IMAD.SHL.U32 R0, R2, 0x200000, RZ ;  /* 0x0020000002007824 */ /* 0x000fca00078e00ff */
[----:B------:R-:W-:-:S07]  /*3000*/  LOP3.LUT R0, R3, R0, R4, 0xfe, !PT ;  /* 0x0000000003007212 */ /* 0x000fce00078efe04 */
.L_x_1420:
[----:B------:R-:W-:Y:S05]  /*3010*/  BSYNC B0 ;  /* 0x0000000000007941 */ /* 0x000fea0003800000 */
.L_x_1419:
[----:B------:R-:W-:-:S04]  /*3020*/  F2FP.F16.F32.PACK_AB R0, RZ, R0 ;  /* 0x00000000ff00723e */ /* 0x000fc800000000ff */
[----:B------:R-:W-:Y:S01]  /*3030*/  PRMT R22, R0, 0x7610, R22 ;  /* 0x0000761000167816 */ /* 0x000fe20000000016 */
[----:B------:R-:W-:Y:S06]  /*3040*/  BRA `(.L_x_1400) ;  /* 0x0000000000b47947 */ /* 0x000fec0003800000 */
.L_x_1412:
        /* <DEDUP_REMOVED lines=14> */
.L_x_1426:
[----:B------:R-:W-:Y:S05]  /*3130*/  BSYNC B0 ;  /* 0x0000000000007941 */ /* 0x000fea0003800000 */
.L_x_1425:
[----:B------:R-:W-:-:S04]  /*3140*/  F2FP.F16.F32.PACK_AB R0, RZ, R0 ;  /* 0x00000000ff00723e */ /* 0x000fc800000000ff */
[----:B------:R-:W-:Y:S01]  /*3150*/  PRMT R22, R0, 0x7610, R22 ;  /* 0x0000761000167816 */ /* 0x000fe20000000016 */
[----:B------:R-:W-:Y:S06]  /*3160*/  BRA `(.L_x_1400) ;  /* 0x00000000006c7947 */ /* 0x000fec0003800000 */
.L_x_1399:
        /* <DEDUP_REMOVED lines=16> */
.L_x_1427:
[----:B------:R-:W-:Y:S01]  /*3270*/  PRMT R22, RZ, 0x7610, R22 ;  /* 0x00007610ff167816 */ /* 0x000fe20000000016 */
[----:B------:R-:W-:Y:S06]  /*3280*/  BRA `(.L_x_1400) ;  /* 0x0000000000247947 */ /* 0x000fec0003800000 */
.L_x_1424:
[----:B------:R-:W2:Y:S02]  /*3290*/  LDG.E.64 R2, desc[UR36][R2.64] ;  /* 0x0000002402027981 */ /* 0x000ea4000c1e1b00 */
[----:B--2---:R-:W0:Y:S02]  /*32a0*/  I2F.U64 R0, R2 ;  /* 0x0000000200007312 */ /* 0x004e240000301000 */
[----:B0-----:R-:W-:-:S04]  /*32b0*/  F2FP.F16.F32.PACK_AB R0, RZ, R0 ;  /* 0x00000000ff00723e */ /* 0x001fc800000000ff */
[----:B------:R-:W-:Y:S01]  /*32c0*/  PRMT R22, R0, 0x7610, R22 ;  /* 0x0000761000167816 */ /* 0x000fe20000000016 */
[----:B------:R-:W-:Y:S06]  /*32d0*/  BRA `(.L_x_1400) ;  /* 0x0000000000107947 */ /* 0x000fec0003800000 */
.L_x_1423:
[----:B------:R-:W2:Y:S02]  /*32e0*/  LDG.E R2, desc[UR36][R2.64] ;  /* 0x0000002402027981 */ /* 0x000ea4000c1e1900 */
[----:B--2---:R-:W-:-:S04]  /*32f0*/  I2FP.F32.U32 R0, R2 ;  /* 0x0000000200007245 */ /* 0x004fc80000201000 */
[----:B------:R-:W-:-:S04]  /*3300*/  F2FP.F16.F32.PACK_AB R0, RZ, R0 ;  /* 0x00000000ff00723e */ /* 0x000fc800000000ff */
[----:B------:R-:W-:-:S07]  /*3310*/  PRMT R22, R0, 0x7610, R22 ;  /* 0x0000761000167816 */ /* 0x000fce0000000016 */
.L_x_1400:
        /* <DEDUP_REMOVED lines=21> */
.L_x_1431:
[----:B------:R-:W2:Y:S02]  /*3470*/  LDG.E.U8 R2, desc[UR36][R2.64] ;  /* 0x0000002402027981 */ /* 0x000ea4000c1e1100 */
[----:B--2---:R-:W-:-:S04]  /*3480*/  I2FP.F32.U32 R0, R2 ;  /* 0x0000000200007245 */ /* 0x004fc80000201000 */
[----:B------:R-:W-:-:S04]  /*3490*/  F2FP.F16.F32.PACK_AB R0, RZ, R0 ;  /* 0x00000000ff00723e */ /* 0x000fc800000000ff */
[----:B------:R-:W-:Y:S01]  /*34a0*/  PRMT R17, R0, 0x7610, R17 ;  /* 0x0000761000117816 */ /* 0x000fe20000000011 */
[----:B------:R-:W-:Y:S06]  /*34b0*/  BRA `(.L_x_1433) ;  /* 0x0000000c00bc7947 */ /* 0x000fec0003800000 */
.L_x_1430:
        /* <DEDUP_REMOVED lines=11> */
.L_x_1435:
[----:B------:R-:W2:Y:S02]  /*3570*/  LDG.E R2, desc[UR36][R2.64] ;  /* 0x0000002402027981 */ /* 0x000ea4000c1e1900 */
[----:B--2---:R-:W-:-:S04]  /*3580*/  I2FP.F32.S32 R0, R2 ;  /* 0x0000000200007245 */ /* 0x004fc80000201400 */
[----:B------:R-:W-:-:S04]  /*3590*/  F2FP.F16.F32.PACK_AB R0, RZ, R0 ;  /* 0x00000000ff00723e */ /* 0x000fc800000000ff */
[----:B------:R-:W-:Y:S01]  /*35a0*/  PRMT R17, R0, 0x7610, R17 ;  /* 0x0000761000117816 */ /* 0x000fe20000000011 */
[----:B------:R-:W-:Y:S06]  /*35b0*/  BRA `(.L_x_1433) ;  /* 0x0000000c007c7947 */ /* 0x000fec0003800000 */
.L_x_1434:
[----:B------:R-:W2:Y:S02]  /*35c0*/  LDG.E.U16 R2, desc[UR36][R2.64] ;  /* 0x0000002402027981 */ /* 0x000ea4000c1e1500 */
[----:B--2---:R-:W0:Y:S02]  /*35d0*/  I2F.S16 R0, R2 ;  /* 0x0000000200007306 */ /* 0x004e240000101400 */
[----:B0-----:R-:W-:-:S04]  /*35e0*/  F2FP.F16.F32.PACK_AB R0, RZ, R0 ;  /* 0x00000000ff00723e */ /* 0x001fc800000000ff */
[----:B------:R-:W-:Y:S01]  /*35f0*/  PRMT R17, R0, 0x7610, R17 ;  /* 0x0000761000117816 */ /* 0x000fe20000000011 */
[----:B------:R-:W-:Y:S06]  /*3600*/  BRA `(.L_x_1433) ;  /* 0x0000000c00687947 */ /* 0x000fec0003800000 */
.L_x_1429:
        /* <DEDUP_REMOVED lines=9> */
.L_x_1437:
[----:B------:R1:W5:Y:S01]  /*36a0*/  LDG.E.U16 R17, desc[UR36][R2.64] ;  /* 0x0000002402117981 */ /* 0x000362000c1e1500 */
[----:B------:R-:W-:Y:S05]  /*36b0*/  BRA `(.L_x_1433) ;  /* 0x0000000c003c7947 */ /* 0x000fea0003800000 */
.L_x_1436:
        /* <DEDUP_REMOVED lines=9> */
.L_x_1439:
[----:B------:R0:W5:Y:S01]  /*3750*/  LDG.E.U16 R17, desc[UR36][R2.64] ;  /* 0x0000002402117981 */ /* 0x000162000c1e1500 */
[----:B------:R-:W-:Y:S05]  /*3760*/  BRA `(.L_x_1433) ;  /* 0x0000000c00107947 */ /* 0x000fea0003800000 */
.L_x_1438:
        /* <DEDUP_REMOVED lines=9> */
.L_x_1428:
        /* <DEDUP_REMOVED lines=14> */
.L_x_1442:
        /* <DEDUP_REMOVED lines=9> */
.L_x_1441:
        /* <DEDUP_REMOVED lines=28> */
.L_x_1444:
        /* <DEDUP_REMOVED lines=15> */
.L_x_1443:
[----:B------:R-:W2:Y:S02]  /*3c20*/  LDG.E.U16 R0, desc[UR36][R2.64] ;  /* 0x0000002402007981 */ /* 0x000ea4000c1e1500 */
[----:B--2---:R-:W-:-:S05]  /*3c30*/  IMAD.U32 R0, R0, 0x10000, RZ ;  /* 0x0001000000007824 */ /* 0x004fca00078e00ff */
[----:B------:R-:W-:-:S04]  /*3c40*/  F2FP.F16.F32.PACK_AB R0, RZ, R0 ;  /* 0x00000000ff00723e */ /* 0x000fc800000000ff */
[----:B------:R-:W-:Y:S01]  /*3c50*/  PRMT R17, R0, 0x7610, R17 ;  /* 0x0000761000117816 */ /* 0x000fe20000000011 */
[----:B------:R-:W-:Y:S06]  /*3c60*/  BRA `(.L_x_1433) ;  /* 0x0000000400d07947 */ /* 0x000fec0003800000 */
.L_x_1440:
        /* <DEDUP_REMOVED lines=13> */
.L_x_1447:
        /* <DEDUP_REMOVED lines=21> */
.L_x_1451:
[----:B------:R-:W-:Y:S05]  /*3e90*/  BSYNC B1 ;  /* 0x0000000000017941 */ /* 0x000fea0003800000 */
.L_x_1450:
[----:B------:R-:W-:Y:S01]  /*3ea0*/  LEA R3, R0, 0x3b800000, 0x17 ;  /* 0x3b80000000037811 */ /* 0x000fe200078eb8ff */
[----:B------:R-:W-:-:S05]  /*3eb0*/  IMAD.SHL.U32 R0, R2, 0x100000, RZ ;  /* 0x0010000002007824 */ /* 0x000fca00078e00ff */
[----:B------:R-:W-:-:S07]  /*3ec0*/  LOP3.LUT R0, R3, R0, R4, 0xfe, !PT ;  /* 0x0000000003007212 */ /* 0x000fce00078efe04 */
.L_x_1449:
[----:B------:R-:W-:Y:S05]  /*3ed0*/  BSYNC B0 ;  /* 0x0000000000007941 */ /* 0x000fea0003800000 */
.L_x_1448:
[----:B------:R-:W-:-:S04]  /*3ee0*/  F2FP.F16.F32.PACK_AB R0, RZ, R0 ;  /* 0x00000000ff00723e */ /* 0x000fc800000000ff */
[----:B------:R-:W-:Y:S01]  /*3ef0*/  PRMT R17, R0, 0x7610, R17 ;  /* 0x0000761000117816 */ /* 0x000fe20000000011 */
[----:B------:R-:W-:Y:S06]  /*3f00*/  BRA `(.L_x_1433) ;  /* 0x0000000400287947 */ /* 0x000fec0003800000 */
.L_x_1446:
        /* <DEDUP_REMOVED lines=21> */
.L_x_1455:
[----:B------:R-:W-:Y:S05]  /*4060*/  BSYNC B1 ;  /* 0x0000000000017941 */ /* 0x000fea0003800000 */
.L_x_1454:
[----:B------:R-:W-:Y:S01]  /*4070*/  LEA R3, R0, 0x37800000, 0x17 ;  /* 0x3780000000037811 */ /* 0x000fe200078eb8ff */
[----:B------:R-:W-:-:S05]  /*4080*/  IMAD.SHL.U32 R0, R2, 0x200000, RZ ;  /* 0x0020000002007824 */ /* 0x000fca00078e00ff */
[----:B------:R-:W-:-:S07]  /*4090*/  LOP3.LUT R0, R3, R0, R4, 0xfe, !PT ;  /* 0x0000000003007212 */ /* 0x000fce00078efe04 */
.L_x_1453:
[----:B------:R-:W-:Y:S05]  /*40a0*/  BSYNC B0 ;  /* 0x0000000000007941 */ /* 0x000fea0003800000 */
.L_x_1452:
[----:B------:R-:W-:-:S04]  /*40b0*/  F2FP.F16.F32.PACK_AB R0, RZ, R0 ;  /* 0x00000000ff00723e */ /* 0x000fc800000000ff */
[----:B------:R-:W-:Y:S01]  /*40c0*/  PRMT R17, R0, 0x7610, R17 ;  /* 0x0000761000117816 */ /* 0x000fe20000000011 */
[----:B------:R-:W-:Y:S06]  /*40d0*/  BRA `(.L_x_1433) ;  /* 0x0000000000b47947 */ /* 0x000fec0003800000 */
.L_x_1445:
        /* <DEDUP_REMOVED lines=14> */
.L_x_1459:
[----:B------:R-:W-:Y:S05]  /*41c0*/  BSYNC B0 ;  /* 0x0000000000007941 */ /* 0x000fea0003800000 */
.L_x_1458:
[----:B------:R-:W-:-:S04]  /*41d0*/  F2FP.F16.F32.PACK_AB R0, RZ, R0 ;  /* 0x00000000ff00723e */ /* 0x000fc800000000ff */
[----:B------:R-:W-:Y:S01]  /*41e0*/  PRMT R17, R0, 0x7610, R17 ;  /* 0x0000761000117816 */ /* 0x000fe20000000011 */
[----:B------:R-:W-:Y:S06]  /*41f0*/  BRA `(.L_x_1433) ;  /* 0x00000000006c7947 */ /* 0x000fec0003800000 */
.L_x_1432:
        /* <DEDUP_REMOVED lines=16> */
.L_x_1460:
[----:B------:R-:W-:Y:S01]  /*4300*/  PRMT R17, RZ, 0x7610, R17 ;  /* 0x00007610ff117816 */ /* 0x000fe20000000011 */
[----:B------:R-:W-:Y:S06]  /*4310*/  BRA `(.L_x_1433) ;  /* 0x0000000000247947 */ /* 0x000fec0003800000 */
.L_x_1457:
[----:B------:R-:W2:Y:S02]  /*4320*/  LDG.E.64 R2, desc[UR36][R2.64] ;  /* 0x0000002402027981 */ /* 0x000ea4000c1e1b00 */
[----:B--2---:R-:W0:Y:S02]  /*4330*/  I2F.U64 R0, R2 ;  /* 0x0000000200007312 */ /* 0x004e240000301000 */
[----:B0-----:R-:W-:-:S04]  /*4340*/  F2FP.F16.F32.PACK_AB R0, RZ, R0 ;  /* 0x00000000ff00723e */ /* 0x001fc800000000ff */
[----:B------:R-:W-:Y:S01]  /*4350*/  PRMT R17, R0, 0x7610, R17 ;  /* 0x0000761000117816 */ /* 0x000fe20000000011 */
[----:B------:R-:W-:Y:S06]  /*4360*/  BRA `(.L_x_1433) ;  /* 0x0000000000107947 */ /* 0x000fec0003800000 */
.L_x_1456:
[----:B------:R-:W2:Y:S02]  /*4370*/  LDG.E R2, desc[UR36][R2.64] ;  /* 0x0000002402027981 */ /* 0x000ea4000c1e1900 */
[----:B--2---:R-:W-:-:S04]  /*4380*/  I2FP.F32.U32 R0, R2 ;  /* 0x0000000200007245 */ /* 0x004fc80000201000 */
[----:B------:R-:W-:-:S04]  /*4390*/  F2FP.F16.F32.PACK_AB R0, RZ, R0 ;  /* 0x00000000ff00723e */ /* 0x000fc800000000ff */
[----:B------:R-:W-:-:S07]  /*43a0*/  PRMT R17, R0, 0x7610, R17 ;  /* 0x0000761000117816 */ /* 0x000fce0000000011 */
.L_x_1433:
[----:B------:R-:W-:-:S07]  /*43b0*/  VIADD R26, R26, 0x80 ;  /* 0x000000801a1a7836 */ /* 0x000fce0000000000 */
.L_x_1394:
[----:B------:R-:W-:Y:S05]  /*43c0*/  BSYNC B6 ;  /* 0x0000000000067941 */ /* 0x000fea0003800000 */
.L_x_1393:
[----:B------:R-:W-:Y:S01]  /*43d0*/  ISETP.GE.AND P0, PT, R26, R23, PT ;  /* 0x000000171a00720c */ /* 0x000fe20003f06270 */
[----:B------:R-:W-:Y:S01]  /*43e0*/  BSSY B6, `(.L_x_1461) ;  /* 0x0000219000067945 */ /* 0x000fe20003800000 */
[----:B------:R-:W-:Y:S02]  /*43f0*/  PRMT R16, RZ, 0x7610, R16 ;  /* 0x00007610ff107816 */ /* 0x000fe40000000010 */
[----:B01----:R-:W-:Y:S02]  /*4400*/  PRMT R2, RZ, 0x7610, R2 ;  /* 0x00007610ff027816 */ /* 0x003fe40000000002 */
[----:B------:R-:W-:-:S07]  /*4410*/  PRMT R27, RZ, 0x7610, R27 ;  /* 0x00007610ff1b7816 */ /* 0x000fce000000001b */
        /* <DEDUP_REMOVED lines=23> */
.L_x_1466:
[----:B------:R-:W2:Y:S02]  /*4590*/  LDG.E.U8 R4, desc[UR36][R4.64] ;  /* 0x0000002404047981 */ /* 0x000ea4000c1e1100 */
[----:B--2---:R-:W-:-:S04]  /*45a0*/  I2FP.F32.U32 R0, R4 ;  /* 0x0000000400007245 */ /* 0x004fc80000201000 */
[----:B------:R-:W-:-:S04]  /*45b0*/  F2FP.F16.F32.PACK_AB R0, RZ, R0 ;  /* 0x00000000ff00723e */ /* 0x000fc800000000ff */
[----:B------:R-:W-:Y:S01]  /*45c0*/  PRMT R2, R0, 0x7610, R2 ;  /* 0x0000761000027816 */ /* 0x000fe20000000002 */
[----:B------:R-:W-:Y:S06]  /*45d0*/  BRA `(.L_x_1468) ;  /* 0x0000000c00b87947 */ /* 0x000fec0003800000 */
.L_x_1465:
        /* <DEDUP_REMOVED lines=11> */
.L_x_1470:
[----:B------:R-:W2:Y:S02]  /*4690*/  LDG.E R4, desc[UR36][R4.64] ;  /* 0x0000002404047981 */ /* 0x000ea4000c1e1900 */
[----:B--2---:R-:W-:-:S04]  /*46a0*/  I2FP.F32.S32 R0, R4 ;  /* 0x0000000400007245 */ /* 0x004fc80000201400 */
[----:B------:R-:W-:-:S04]  /*46b0*/  F2FP.F16.F32.PACK_AB R0, RZ, R0 ;  /* 0x00000000ff00723e */ /* 0x000fc800000000ff */
[----:B------:R-:W-:Y:S01]  /*46c0*/  PRMT R2, R0, 0x7610, R2 ;  /* 0x0000761000027816 */ /* 0x000fe20000000002 */
[----:B------:R-:W-:Y:S06]  /*46d0*/  BRA `(.L_x_1468) ;  /* 0x0000000c00787947 */ /* 0x000fec0003800000 */
.L_x_1469:
[----:B------:R-:W2:Y:S02]  /*46e0*/  LDG.E.U16 R4, desc[UR36][R4.64] ;  /* 0x0000002404047981 */ /* 0x000ea4000c1e1500 */
[----:B--2---:R-:W0:Y:S02]  /*46f0*/  I2F.S16 R0, R4 ;  /* 0x0000000400007306 */ /* 0x004e240000101400 */
[----:B0-----:R-:W-:-:S04]  /*4700*/  F2FP.F16.F32.PACK_AB R0, RZ, R0 ;  /* 0x00000000ff00723e */ /* 0x001fc800000000ff */
[----:B------:R-:W-:Y:S01]  /*4710*/  PRMT R2, R0, 0x7610, R2 ;  /* 0x0000761000027816 */ /* 0x000fe20000000002 */
[----:B------:R-:W-:Y:S06]  /*4720*/  BRA `(.L_x_1468) ;  /* 0x0000000c00647947 */ /* 0x000fec0003800000 */
.L_x_1464:
        /* <DEDUP_REMOVED lines=9> */
.L_x_1472:
[----:B------:R1:W5:Y:S01]  /*47c0*/  LDG.E.U16 R2, desc[UR36][R4.64] ;  /* 0x0000002404027981 */ /* 0x000362000c1e1500 */
[----:B------:R-:W-:Y:S05]  /*47d0*/  BRA `(.L_x_1468) ;  /* 0x0000000c00387947 */ /* 0x000fea0003800000 */
.L_x_1471:
        /* <DEDUP_REMOVED lines=9> */
.L_x_1474:
[----:B------:R0:W5:Y:S01]  /*4870*/  LDG.E.U16 R2, desc[UR36][R4.64] ;  /* 0x0000002404027981 */ /* 0x000162000c1e1500 */
[----:B------:R-:W-:Y:S05]  /*4880*/  BRA `(.L_x_1468) ;  /* 0x0000000c000c7947 */ /* 0x000fea0003800000 */
.L_x_1473:
        /* <DEDUP_REMOVED lines=9> */
.L_x_1463:
        /* <DEDUP_REMOVED lines=14> */
.L_x_1477:
        /* <DEDUP_REMOVED lines=9> */
.L_x_1476:
        /* <DEDUP_REMOVED lines=25> */
[----:B------:R-:W-:-:S04]  /*4c20*/  F2FP.F16.F32.PACK_AB R3, RZ, R3 ;  /* 0x00000003ff03723e */ /* 0x000fc800000000ff */
[----:B------:R-:W-:Y:S01]  /*4c30*/  PRMT R2, R3, 0x7610, R2 ;  /* 0x0000761003027816 */ /* 0x000fe20000000002 */
[----:B------:R-:W-:Y:S06]  /*4c40*/  BRA `(.L_x_1468) ;  /* 0x00000008001c7947 */ /* 0x000fec0003800000 */
.L_x_1479:
[----:B------:R-:W2:Y:S02]  /*4c50*/  LDG.E.U8 R3, desc[UR36][R4.64] ;  /* 0x0000002404037981 */ /* 0x000ea4000c1e1100 */
[----:B--2---:R-:W-:-:S05]  /*4c60*/  IMAD.SHL.U32 R0, R3, 0x2000000, RZ ;  /* 0x0200000003007824 */ /* 0x004fca00078e00ff */
[----:B------:R-:W-:-:S13]  /*4c70*/  ISETP.GE.U32.AND P0, PT, R0, 0x8000000, PT ;  /* 0x080000000000780c */ /* 0x000fda0003f06070 */
[C---:B------:R-:W-:Y:S02]  /*4c80*/  @!P0 IMAD.SHL.U32 R0, R3.reuse, 0x100, RZ ;  /* 0x0000010003008824 */ /* 0x040fe400078e00ff */
[C---:B------:R-:W-:Y:S02]  /*4c90*/  @P0 IMAD.SHL.U32 R2, R3.reuse, 0x200000, RZ ;  /* 0x0020000003020824 */ /* 0x040fe400078e00ff */
[----:B------:R-:W-:Y:S01]  /*4ca0*/  IMAD.SHL.U32 R3, R3, 0x1000000, RZ ;  /* 0x0100000003037824 */ /* 0x000fe200078e00ff */
[----:B------:R-:W-:Y:S02]  /*4cb0*/  @!P0 LOP3.LUT R0, R0, 0x7f00, RZ, 0xc0, !PT ;  /* 0x00007f0000008812 */ /* 0x000fe400078ec0ff */
[----:B------:R-:W-:Y:S02]  /*4cc0*/  @P0 LOP3.LUT R2, R2, 0x70000000, RZ, 0xfc, !PT ;  /* 0x7000000002020812 */ /* 0x000fe400078efcff */
[----:B------:R-:W-:-:S03]  /*4cd0*/  @!P0 LOP3.LUT R0, R0, 0x3f000000, RZ, 0xfc, !PT ;  /* 0x3f00000000008812 */ /* 0x000fc600078efcff */
[----:B------:R-:W-:Y:S02]  /*4ce0*/  @P0 FMUL.FTZ R2, R2, 1.9259299443872358531e-34 ;  /* 0x0780000002020820 */ /* 0x000fe40000410000 */
[----:B------:R-:W-:-:S05]  /*4cf0*/  @!P0 FADD.FTZ R2, R0, -0.5 ;  /* 0xbf00000000028421 */ /* 0x000fca0000010000 */
[----:B------:R-:W-:-:S04]  /*4d00*/  LOP3.LUT R2, R2, 0x80000000, R3, 0xf8, !PT ;  /* 0x8000000002027812 */ /* 0x000fc800078ef803 */
[----:B------:R-:W-:Y:S01]  /*4d10*/  F2FP.F16.F32.PACK_AB R2, RZ, R2 ;  /* 0x00000002ff02723e */ /* 0x000fe200000000ff */
[----:B------:R-:W-:Y:S06]  /*4d20*/  BRA `(.L_x_1468) ;  /* 0x0000000400e47947 */ /* 0x000fec0003800000 */
.L_x_1478:
[----:B------:R-:W2:Y:S02]  /*4d30*/  LDG.E.U16 R0, desc[UR36][R4.64] ;  /* 0x0000002404007981 */ /* 0x000ea4000c1e1500 */
[----:B--2---:R-:W-:-:S05]  /*4d40*/  IMAD.U32 R0, R0, 0x10000, RZ ;  /* 0x0001000000007824 */ /* 0x004fca00078e00ff */
[----:B------:R-:W-:-:S04]  /*4d50*/  F2FP.F16.F32.PACK_AB R0, RZ, R0 ;  /* 0x00000000ff00723e */ /* 0x000fc800000000ff */
[----:B------:R-:W-:Y:S01]  /*4d60*/  PRMT R2, R0, 0x7610, R2 ;  /* 0x0000761000027816 */ /* 0x000fe20000000002 */
[----:B------:R-:W-:Y:S06]  /*4d70*/  BRA `(.L_x_1468) ;  /* 0x0000000400d07947 */ /* 0x000fec0003800000 */
.L_x_1475:
        /* <DEDUP_REMOVED lines=13> */
.L_x_1482:
        /* <DEDUP_REMOVED lines=21> */
.L_x_1486:
[----:B------:R-:W-:Y:S05]  /*4fa0*/  BSYNC B1 ;  /* 0x0000000000017941 */ /* 0x000fea0003800000 */
.L_x_1485:
[----:B------:R-:W-:Y:S01]  /*4fb0*/  LEA R3, R0, 0x3b800000, 0x17 ;  /* 0x3b80000000037811 */ /* 0x000fe200078eb8ff */
[----:B------:R-:W-:-:S05]  /*4fc0*/  IMAD.SHL.U32 R0, R2, 0x100000, RZ ;  /* 0x0010000002007824 */ /* 0x000fca00078e00ff */
[----:B------:R-:W-:-:S07]  /*4fd0*/  LOP3.LUT R0, R3, R0, R4, 0xfe, !PT ;  /* 0x0000000003007212 */ /* 0x000fce00078efe04 */
.L_x_1484:
[----:B------:R-:W-:Y:S05]  /*4fe0*/  BSYNC B0 ;  /* 0x0000000000007941 */ /* 0x000fea0003800000 */
.L_x_1483:
[----:B------:R-:W-:-:S04]  /*4ff0*/  F2FP.F16.F32.PACK_AB R0, RZ, R0 ;  /* 0x00000000ff00723e */ /* 0x000fc800000000ff */
[----:B------:R-:W-:Y:S01]  /*5000*/  PRMT R2, R0, 0x7610, R2 ;  /* 0x0000761000027816 */ /* 0x000fe20000000002 */
[----:B------:R-:W-:Y:S06]  /*5010*/  BRA `(.L_x_1468) ;  /* 0x0000000400287947 */ /* 0x000fec0003800000 */
.L_x_1481:
        /* <DEDUP_REMOVED lines=21> */
.L_x_1490:
[----:B------:R-:W-:Y:S05]  /*5170*/  BSYNC B1 ;  /* 0x0000000000017941 */ /* 0x000fea0003800000 */
.L_x_1489:
[----:B------:R-:W-:Y:S01]  /*5180*/  LEA R3, R0, 0x37800000, 0x17 ;  /* 0x3780000000037811 */ /* 0x000fe200078eb8ff */
[----:B------:R-:W-:-:S05]  /*5190*/  IMAD.SHL.U32 R0, R2, 0x200000, RZ ;  /* 0x0020000002007824 */ /* 0x000fca00078e00ff */
[----:B------:R-:W-:-:S07]  /*51a0*/  LOP3.LUT R0, R3, R0, R4, 0xfe, !PT ;  /* 0x0000000003007212 */ /* 0x000fce00078efe04 */
.L_x_1488:
[----:B------:R-:W-:Y:S05]  /*51b0*/  BSYNC B0 ;  /* 0x0000000000007941 */ /* 0x000fea0003800000 */
.L_x_1487:
[----:B------:R-:W-:-:S04]  /*51c0*/  F2FP.F16.F32.PACK_AB R0, RZ, R0 ;  /* 0x00000000ff00723e */ /* 0x000fc800000000ff */
[----:B------:R-:W-:Y:S01]  /*51d0*/  PRMT R2, R0, 0x7610, R2 ;  /* 0x0000761000027816 */ /* 0x000fe20000000002 */
[----:B------:R-:W-:Y:S06]  /*51e0*/  BRA `(.L_x_1468) ;  /* 0x0000000000b47947 */ /* 0x000fec0003800000 */
.L_x_1480:
        /* <DEDUP_REMOVED lines=14> */
.L_x_1494:
[----:B------:R-:W-:Y:S05]  /*52d0*/  BSYNC B0 ;  /* 0x0000000000007941 */ /* 0x000fea0003800000 */
.L_x_1493:
[----:B------:R-:W-:-:S04]  /*52e0*/  F2FP.F16.F32.PACK_AB R0, RZ, R0 ;  /* 0x00000000ff00723e */ /* 0x000fc800000000ff */
[----:B------:R-:W-:Y:S01]  /*52f0*/  PRMT R2, R0, 0x7610, R2 ;  /* 0x0000761000027816 */ /* 0x000fe20000000002 */
[----:B------:R-:W-:Y:S06]  /*5300*/  BRA `(.L_x_1468) ;  /* 0x00000000006c7947 */ /* 0x000fec0003800000 */
.L_x_1467:
        /* <DEDUP_REMOVED lines=16> */
.L_x_1495:
[----:B------:R-:W-:Y:S01]  /*5410*/  PRMT R2, RZ, 0x7610, R2 ;  /* 0x00007610ff027816 */ /* 0x000fe20000000002 */
[----:B------:R-:W-:Y:S06]  /*5420*/  BRA `(.L_x_1468) ;  /* 0x0000000000247947 */ /* 0x000fec0003800000 */
.L_x_1492:
[----:B------:R-:W2:Y:S02]  /*5430*/  LDG.E.64 R4, desc[UR36][R4.64] ;  /* 0x0000002404047981 */ /* 0x000ea4000c1e1b00 */
[----:B--2---:R-:W0:Y:S02]  /*5440*/  I2F.U64 R0, R4 ;  /* 0x0000000400007312 */ /* 0x004e240000301000 */
[----:B0-----:R-:W-:-:S04]  /*5450*/  F2FP.F16.F32.PACK_AB R0, RZ, R0 ;  /* 0x00000000ff00723e */ /* 0x001fc800000000ff */
[----:B------:R-:W-:Y:S01]  /*5460*/  PRMT R2, R0, 0x7610, R2 ;  /* 0x0000761000027816 */ /* 0x000fe20000000002 */
[----:B------:R-:W-:Y:S06]  /*5470*/  BRA `(.L_x_1468) ;  /* 0x0000000000107947 */ /* 0x000fec0003800000 */
.L_x_1491:
[----:B------:R-:W2:Y:S02]  /*5480*/  LDG.E R4, desc[UR36][R4.64] ;  /* 0x0000002404047981 */ /* 0x000ea4000c1e1900 */
[----:B--2---:R-:W-:-:S04]  /*5490*/  I2FP.F32.U32 R0, R4 ;  /* 0x0000000400007245 */ /* 0x004fc80000201000 */
[----:B------:R-:W-:-:S04]  /*54a0*/  F2FP.F16.F32.PACK_AB R0, RZ, R0 ;  /* 0x00000000ff00723e */ /* 0x000fc800000000ff */
[----:B------:R-:W-:-:S07]  /*54b0*/  PRMT R2, R0, 0x7610, R2 ;  /* 0x0000761000027816 */ /* 0x000fce0000000002 */
.L_x_1468:
[----:B------:R-:W2:Y:S01]  /*54c0*/  LDC.U8 R3, c[0x0][0x245] ;  /* 0x00009140ff037b82 */ /* 0x000ea20000000000 */
[----:B------:R-:W-:Y:S02]  /*54d0*/  ULDC UR4, c[0x0][0x24c] ;  /* 0x0000930000047ab9 */ /* 0x000fe40000000800 */
[----:B------:R-:W-:-:S05]  /*54e0*/  IMAD R27, R27, UR4, RZ ;  /* 0x000000041b1b7c24 */ /* 0x000fca000f8e02ff */
[----:B01----:R-:W0:Y:S01]  /*54f0*/  LDC.64 R4, c[0x0][0x238] ;  /* 0x00008e00ff047b82 */ /* 0x003e220000000a00 */
[----:B--2---:R-:W-:-:S04]  /*5500*/  PRMT R0, R3, 0x9910, RZ ;  /* 0x0000991003007816 */ /* 0x004fc800000000ff */
        /* <DEDUP_REMOVED lines=17> */
.L_x_1499:
[----:B------:R-:W2:Y:S02]  /*5620*/  LDG.E.U8 R4, desc[UR36][R4.64] ;  /* 0x0000002404047981 */ /* 0x000ea4000c1e1100 */
[----:B--2---:R-:W-:-:S04]  /*5630*/  I2FP.F32.U32 R0, R4 ;  /* 0x0000000400007245 */ /* 0x004fc80000201000 */
[----:B------:R-:W-:-:S04]  /*5640*/  F2FP.F16.F32.PACK_AB R0, RZ, R0 ;  /* 0x00000000ff00723e */ /* 0x000fc800000000ff */
[----:B------:R-:W-:Y:S01]  /*5650*/  PRMT R27, R0, 0x7610, R27 ;  /* 0x00007610001b7816 */ /* 0x000fe2000000001b */
[----:B------:R-:W-:Y:S06]  /*5660*/  BRA `(.L_x_1501) ;  /* 0x0000000c00bc7947 */ /* 0x000fec0003800000 */
.L_x_1498:
        /* <DEDUP_REMOVED lines=11> */
.L_x_1503:
[----:B------:R-:W2:Y:S02]  /*5720*/  LDG.E R4, desc[UR36][R4.64] ;  /* 0x0000002404047981 */ /* 0x000ea4000c1e1900 */
[----:B--2---:R-:W-:-:S04]  /*5730*/  I2FP.F32.S32 R0, R4 ;  /* 0x0000000400007245 */ /* 0x004fc80000201400 */
[----:B------:R-:W-:-:S04]  /*5740*/  F2FP.F16.F32.PACK_AB R0, RZ, R0 ;  /* 0x00000000ff00723e */ /* 0x000fc800000000ff */
[----:B------:R-:W-:Y:S01]  /*5750*/  PRMT R27, R0, 0x7610, R27 ;  /* 0x00007610001b7816 */ /* 0x000fe2000000001b */
[----:B------:R-:W-:Y:S06]  /*5760*/  BRA `(.L_x_1501) ;  /* 0x0000000c007c7947 */ /* 0x000fec0003800000 */
.L_x_1502:
[----:B------:R-:W2:Y:S02]  /*5770*/  LDG.E.U16 R4, desc[UR36][R4.64] ;  /* 0x0000002404047981 */ /* 0x000ea4000c1e1500 */
[----:B--2---:R-:W0:Y:S02]  /*5780*/  I2F.S16 R0, R4 ;  /* 0x0000000400007306 */ /* 0x004e240000101400 */
[----:B0-----:R-:W-:-:S04]  /*5790*/  F2FP.F16.F32.PACK_AB R0, RZ, R0 ;  /* 0x00000000ff00723e */ /* 0x001fc800000000ff */
[----:B------:R-:W-:Y:S01]  /*57a0*/  PRMT R27, R0, 0x7610, R27 ;  /* 0x00007610001b7816 */ /* 0x000fe2000000001b */
[----:B------:R-:W-:Y:S06]  /*57b0*/  BRA `(.L_x_1501) ;  /* 0x0000000c00687947 */ /* 0x000fec0003800000 */
.L_x_1497:
        /* <DEDUP_REMOVED lines=9> */
.L_x_1505:
[----:B------:R1:W5:Y:S01]  /*5850*/  LDG.E.U16 R27, desc[UR36][R4.64] ;  /* 0x00000024041b7981 */ /* 0x000362000c1e1500 */
[----:B------:R-:W-:Y:S05]  /*5860*/  BRA `(.L_x_1501) ;  /* 0x0000000c003c7947 */ /* 0x000fea0003800000 */
.L_x_1504:
        /* <DEDUP_REMOVED lines=9> */
.L_x_1507:
[----:B------:R0:W5:Y:S01]  /*5900*/  LDG.E.U16 R27, desc[UR36][R4.64] ;  /* 0x00000024041b7981 */ /* 0x000162000c1e1500 */
[----:B------:R-:W-:Y:S05]  /*5910*/  BRA `(.L_x_1501) ;  /* 0x0000000c00107947 */ /* 0x000fea0003800000 */
.L_x_1506:
        /* <DEDUP_REMOVED lines=9> */
.L_x_1496:
        /* <DEDUP_REMOVED lines=14> */
.L_x_1510:
        /* <DEDUP_REMOVED lines=9> */
.L_x_1509:
        /* <DEDUP_REMOVED lines=28> */
.L_x_1512:
        /* <DEDUP_REMOVED lines=12> */
[----:B------:R-:W-:-:S04]  /*5da0*/  F2FP.F16.F32.PACK_AB R0, RZ, R0 ;  /* 0x00000000ff00723e */ /* 0x000fc800000000ff */
[----:B------:R-:W-:Y:S01]  /*5db0*/  PRMT R27, R0, 0x7610, R27 ;  /* 0x00007610001b7816 */ /* 0x000fe2000000001b */
[----:B------:R-:W-:Y:S06]  /*5dc0*/  BRA `(.L_x_1501) ;  /* 0x0000000400e47947 */ /* 0x000fec0003800000 */
.L_x_1511:
[----:B------:R-:W2:Y:S02]  /*5dd0*/  LDG.E.U16 R0, desc[UR36][R4.64] ;  /* 0x0000002404007981 */ /* 0x000ea4000c1e1500 */
[----:B--2---:R-:W-:-:S05]  /*5de0*/  IMAD.U32 R0, R0, 0x10000, RZ ;  /* 0x0001000000007824 */ /* 0x004fca00078e00ff */
[----:B------:R-:W-:-:S04]  /*5df0*/  F2FP.F16.F32.PACK_AB R0, RZ, R0 ;  /* 0x00000000ff00723e */ /* 0x000fc800000000ff */
[----:B------:R-:W-:Y:S01]  /*5e00*/  PRMT R27, R0, 0x7610, R27 ;  /* 0x00007610001b7816 */ /* 0x000fe2000000001b */
[----:B------:R-:W-:Y:S06]  /*5e10*/  BRA `(.L_x_1501) ;  /* 0x0000000400d07947 */ /* 0x000fec0003800000 */
.L_x_1508:
        /* <DEDUP_REMOVED lines=13> */
.L_x_1515:
        /* <DEDUP_REMOVED lines=21> */
.L_x_1519:
[----:B------:R-:W-:Y:S05]  /*6040*/  BSYNC B1 ;  /* 0x0000000000017941 */ /* 0x000fea0003800000 */
.L_x_1518:
[----:B------:R-:W-:Y:S01]  /*6050*/  LEA R5, R0, 0x3b800000, 0x17 ;  /* 0x3b80000000057811 */ /* 0x000fe200078eb8ff */
[----:B------:R-:W-:-:S05]  /*6060*/  IMAD.SHL.U32 R0, R3, 0x100000, RZ ;  /* 0x0010000003007824 */ /* 0x000fca00078e00ff */
[----:B------:R-:W-:-:S07]  /*6070*/  LOP3.LUT R0, R5, R0, R6, 0xfe, !PT ;  /* 0x0000000005007212 */ /* 0x000fce00078efe06 */
.L_x_1517:
[----:B------:R-:W-:Y:S05]  /*6080*/  BSYNC B0 ;  /* 0x0000000000007941 */ /* 0x000fea0003800000 */
.L_x_1516:
[----:B------:R-:W-:-:S04]  /*6090*/  F2FP.F16.F32.PACK_AB R0, RZ, R0 ;  /* 0x00000000ff00723e */ /* 0x000fc800000000ff */
[----:B------:R-:W-:Y:S01]  /*60a0*/  PRMT R27, R0, 0x7610, R27 ;  /* 0x00007610001b7816 */ /* 0x000fe2000000001b */
[----:B------:R-:W-:Y:S06]  /*60b0*/  BRA `(.L_x_1501) ;  /* 0x0000000400287947 */ /* 0x000fec0003800000 */
.L_x_1514:
        /* <DEDUP_REMOVED lines=21> */
.L_x_1523:
[----:B------:R-:W-:Y:S05]  /*6210*/  BSYNC B1 ;  /* 0x0000000000017941 */ /* 0x000fea0003800000 */
.L_x_1522:
[----:B------:R-:W-:Y:S01]  /*6220*/  LEA R5, R0, 0x37800000, 0x17 ;  /* 0x3780000000057811 */ /* 0x000fe200078eb8ff */
[----:B------:R-:W-:-:S05]  /*6230*/  IMAD.SHL.U32 R0, R3, 0x200000, RZ ;  /* 0x0020000003007824 */ /* 0x000fca00078e00ff */
[----:B------:R-:W-:-:S07]  /*6240*/  LOP3.LUT R0, R5, R0, R6, 0xfe, !PT ;  /* 0x0000000005007212 */ /* 0x000fce00078efe06 */
.L_x_1521:
[----:B------:R-:W-:Y:S05]  /*6250*/  BSYNC B0 ;  /* 0x0000000000007941 */ /* 0x000fea0003800000 */
.L_x_1520:
[----:B------:R-:W-:-:S04]  /*6260*/  F2FP.F16.F32.PACK_AB R0, RZ, R0 ;  /* 0x00000000ff00723e */ /* 0x000fc800000000ff */
[----:B------:R-:W-:Y:S01]  /*6270*/  PRMT R27, R0, 0x7610, R27 ;  /* 0x00007610001b7816 */ /* 0x000fe2000000001b */
[----:B------:R-:W-:Y:S06]  /*6280*/  BRA `(.L_x_1501) ;  /* 0x0000000000b47947 */ /* 0x000fec0003800000 */
.L_x_1513:
        /* <DEDUP_REMOVED lines=14> */
.L_x_1527:
[----:B------:R-:W-:Y:S05]  /*6370*/  BSYNC B0 ;  /* 0x0000000000007941 */ /* 0x000fea0003800000 */
.L_x_1526:
[----:B------:R-:W-:-:S04]  /*6380*/  F2FP.F16.F32.PACK_AB R0, RZ, R0 ;  /* 0x00000000ff00723e */ /* 0x000fc800000000ff */
[----:B------:R-:W-:Y:S01]  /*6390*/  PRMT R27, R0, 0x7610, R27 ;  /* 0x00007610001b7816 */ /* 0x000fe2000000001b */
[----:B------:R-:W-:Y:S06]  /*63a0*/  BRA `(.L_x_1501) ;  /* 0x00000000006c7947 */ /* 0x000fec0003800000 */
.L_x_1500:
        /* <DEDUP_REMOVED lines=16> */
.L_x_1528:
[----:B------:R-:W-:Y:S01]  /*64b0*/  PRMT R27, RZ, 0x7610, R27 ;  /* 0x00007610ff1b7816 */ /* 0x000fe2000000001b */
[----:B------:R-:W-:Y:S06]  /*64c0*/  BRA `(.L_x_1501) ;  /* 0x0000000000247947 */ /* 0x000fec0003800000 */
.L_x_1525:
[----:B------:R-:W2:Y:S02]  /*64d0*/  LDG.E.64 R4, desc[UR36][R4.64] ;  /* 0x0000002404047981 */ /* 0x000ea4000c1e1b00 */
[----:B--2---:R-:W0:Y:S02]  /*64e0*/  I2F.U64 R0, R4 ;  /* 0x0000000400007312 */ /* 0x004e240000301000 */
[----:B0-----:R-:W-:-:S04]  /*64f0*/  F2FP.F16.F32.PACK_AB R0, RZ, R0 ;  /* 0x00000000ff00723e */ /* 0x001fc800000000ff */
[----:B------:R-:W-:Y:S01]  /*6500*/  PRMT R27, R0, 0x7610, R27 ;  /* 0x00007610001b7816 */ /* 0x000fe2000000001b */
[----:B------:R-:W-:Y:S06]  /*6510*/  BRA `(.L_x_1501) ;  /* 0x0000000000107947 */ /* 0x000fec0003800000 */
.L_x_1524:
[----:B------:R-:W2:Y:S02]  /*6520*/  LDG.E R4, desc[UR36][R4.64] ;  /* 0x0000002404047981 */ /* 0x000ea4000c1e1900 */
[----:B--2---:R-:W-:-:S04]  /*6530*/  I2FP.F32.U32 R0, R4 ;  /* 0x0000000400007245 */ /* 0x004fc80000201000 */
[----:B------:R-:W-:-:S04]  /*6540*/  F2FP.F16.F32.PACK_AB R0, RZ, R0 ;  /* 0x00000000ff00723e */ /* 0x000fc800000000ff */
[----:B------:R-:W-:-:S07]  /*6550*/  PRMT R27, R0, 0x7610, R27 ;  /* 0x00007610001b7816 */ /* 0x000fce000000001b */
.L_x_1501:
[----:B------:R-:W-:-:S07]  /*6560*/  VIADD R26, R26, 0x80 ;  /* 0x000000801a1a7836 */ /* 0x000fce0000000000 */
.L_x_1462:
[----:B------:R-:W-:Y:S05]  /*6570*/  BSYNC B6 ;  /* 0x0000000000067941 */ /* 0x000fea0003800000 */
.L_x_1461:
        /* <DEDUP_REMOVED lines=26> */
.L_x_1534:
[----:B------:R-:W2:Y:S02]  /*6720*/  LDG.E.U8 R4, desc[UR36][R4.64] ;  /* 0x0000002404047981 */ /* 0x000ea4000c1e1100 */
[----:B--2---:R-:W-:-:S04]  /*6730*/  I2FP.F32.U32 R0, R4 ;  /* 0x0000000400007245 */ /* 0x004fc80000201000 */
[----:B------:R-:W-:-:S04]  /*6740*/  F2FP.F16.F32.PACK_AB R0, RZ, R0 ;  /* 0x00000000ff00723e */ /* 0x000fc800000000ff */
[----:B------:R-:W-:Y:S01]  /*6750*/  PRMT R16, R0, 0x7610, R16 ;  /* 0x0000761000107816 */ /* 0x000fe20000000010 */
[----:B------:R-:W-:Y:S06]  /*6760*/  BRA `(.L_x_1536) ;  /* 0x0000000c00bc7947 */ /* 0x000fec0003800000 */
.L_x_1533:
        /* <DEDUP_REMOVED lines=11> */
.L_x_1538:
[----:B------:R-:W2:Y:S02]  /*6820*/  LDG.E R4, desc[UR36][R4.64] ;  /* 0x0000002404047981 */ /* 0x000ea4000c1e1900 */
[----:B--2---:R-:W-:-:S04]  /*6830*/  I2FP.F32.S32 R0, R4 ;  /* 0x0000000400007245 */ /* 0x004fc80000201400 */
[----:B------:R-:W-:-:S04]  /*6840*/  F2FP.F16.F32.PACK_AB R0, RZ, R0 ;  /* 0x00000000ff00723e */ /* 0x000fc800000000ff */
[----:B------:R-:W-:Y:S01]  /*6850*/  PRMT R16, R0, 0x7610, R16 ;  /* 0x0000761000107816 */ /* 0x000fe20000000010 */
[----:B------:R-:W-:Y:S06]  /*6860*/  BRA `(.L_x_1536) ;  /* 0x0000000c007c7947 */ /* 0x000fec0003800000 */
.L_x_1537:
[----:B------:R-:W2:Y:S02]  /*6870*/  LDG.E.U16 R4, desc[UR36][R4.64] ;  /* 0x0000002404047981 */ /* 0x000ea4000c1e1500 */
[----:B--2---:R-:W0:Y:S02]  /*6880*/  I2F.S16 R0, R4 ;  /* 0x0000000400007306 */ /* 0x004e240000101400 */
[----:B0-----:R-:W-:-:S04]  /*6890*/  F2FP.F16.F32.PACK_AB R0, RZ, R0 ;  /* 0x00000000ff00723e */ /* 0x001fc800000000ff */
[----:B------:R-:W-:Y:S01]  /*68a0*/  PRMT R16, R0, 0x7610, R16 ;  /* 0x0000761000107816 */ /* 0x000fe20000000010 */
[----:B------:R-:W-:Y:S06]  /*68b0*/  BRA `(.L_x_1536) ;  /* 0x0000000c00687947 */ /* 0x000fec0003800000 */
.L_x_1532:
        /* <DEDUP_REMOVED lines=9> */
.L_x_1540:
[----:B------:R0:W5:Y:S01]  /*6950*/  LDG.E.U16 R16, desc[UR36][R4.64] ;  /* 0x0000002404107981 */ /* 0x000162000c1e1500 */
[----:B------:R-:W-:Y:S05]  /*6960*/  BRA `(.L_x_1536) ;  /* 0x0000000c003c7947 */ /* 0x000fea0003800000 */
.L_x_1539:
        /* <DEDUP_REMOVED lines=9> */
.L_x_1542:
[----:B------:R1:W5:Y:S01]  /*6a00*/  LDG.E.U16 R16, desc[UR36][R4.64] ;  /* 0x0000002404107981 */ /* 0x000362000c1e1500 */
[----:B------:R-:W-:Y:S05]  /*6a10*/  BRA `(.L_x_1536) ;  /* 0x0000000c00107947 */ /* 0x000fea0003800000 */
.L_x_1541:
        /* <DEDUP_REMOVED lines=9> */
.L_x_1531:
        /* <DEDUP_REMOVED lines=14> */
.L_x_1545:
        /* <DEDUP_REMOVED lines=9> */
.L_x_1544:
        /* <DEDUP_REMOVED lines=28> */
.L_x_1547:
        /* <DEDUP_REMOVED lines=15> */
.L_x_1546:
[----:B------:R-:W2:Y:S02]  /*6ed0*/  LDG.E.U16 R0, desc[UR36][R4.64] ;  /* 0x0000002404007981 */ /* 0x000ea4000c1e1500 */
[----:B--2---:R-:W-:-:S05]  /*6ee0*/  IMAD.U32 R0, R0, 0x10000, RZ ;  /* 0x0001000000007824 */ /* 0x004fca00078e00ff */
[----:B------:R-:W-:-:S04]  /*6ef0*/  F2FP.F16.F32.PACK_AB R0, RZ, R0 ;  /* 0x00000000ff00723e */ /* 0x000fc800000000ff */
[----:B------:R-:W-:Y:S01]  /*6f00*/  PRMT R16, R0, 0x7610, R16 ;  /* 0x0000761000107816 */ /* 0x000fe20000000010 */
[----:B------:R-:W-:Y:S06]  /*6f10*/  BRA `(.L_x_1536) ;  /* 0x0000000400d07947 */ /* 0x000fec0003800000 */
.L_x_1543:
        /* <DEDUP_REMOVED lines=13> */
.L_x_1550:
        /* <DEDUP_REMOVED lines=21> */
.L_x_1554:
[----:B------:R-:W-:Y:S05]  /*7140*/  BSYNC B1 ;  /* 0x0000000000017941 */ /* 0x000fea0003800000 */
.L_x_1553:
[----:B------:R-:W-:Y:S01]  /*7150*/  LEA R5, R0, 0x3b800000, 0x17 ;  /* 0x3b80000000057811 */ /* 0x000fe200078eb8ff */
[----:B------:R-:W-:-:S05]  /*7160*/  IMAD.SHL.U32 R0, R3, 0x100000, RZ ;  /* 0x0010000003007824 */ /* 0x000fca00078e00ff */
[----:B------:R-:W-:-:S07]  /*7170*/  LOP3.LUT R0, R5, R0, R6, 0xfe, !PT ;  /* 0x0000000005007212 */ /* 0x000fce00078efe06 */
.L_x_1552:
[----:B------:R-:W-:Y:S05]  /*7180*/  BSYNC B0 ;  /* 0x0000000000007941 */ /* 0x000fea0003800000 */
.L_x_1551:
[----:B------:R-:W-:-:S04]  /*7190*/  F2FP.F16.F32.PACK_AB R0, RZ, R0 ;  /* 0x00000000ff00723e */ /* 0x000fc800000000ff */
[----:B------:R-:W-:Y:S01]  /*71a0*/  PRMT R16, R0, 0x7610, R16 ;  /* 0x0000761000107816 */ /* 0x000fe20000000010 */
[----:B------:R-:W-:Y:S06]  /*71b0*/  BRA `(.L_x_1536) ;  /* 0x0000000400287947 */ /* 0x000fec0003800000 */
.L_x_1549:
        /* <DEDUP_REMOVED lines=21> */
.L_x_1558:
[----:B------:R-:W-:Y:S05]  /*7310*/  BSYNC B1 ;  /* 0x0000000000017941 */ /* 0x000fea0003800000 */
.L_x_1557:
[----:B------:R-:W-:Y:S01]  /*7320*/  LEA R5, R0, 0x37800000, 0x17 ;  /* 0x3780000000057811 */ /* 0x000fe200078eb8ff */
[----:B------:R-:W-:-:S05]  /*7330*/  IMAD.SHL.U32 R0, R3, 0x200000, RZ ;  /* 0x0020000003007824 */ /* 0x000fca00078e00ff */
[----:B------:R-:W-:-:S07]  /*7340*/  LOP3.LUT R0, R5, R0, R6, 0xfe, !PT ;  /* 0x0000000005007212 */ /* 0x000fce00078efe06 */
.L_x_1556:
[----:B------:R-:W-:Y:S05]  /*7350*/  BSYNC B0 ;  /* 0x0000000000007941 */ /* 0x000fea0003800000 */
.L_x_1555:
[----:B------:R-:W-:-:S04]  /*7360*/  F2FP.F16.F32.PACK_AB R0, RZ, R0 ;  /* 0x00000000ff00723e */ /* 0x000fc800000000ff */
[----:B------:R-:W-:Y:S01]  /*7370*/  PRMT R16, R0, 0x7610, R16 ;  /* 0x0000761000107816 */ /* 0x000fe20000000010 */
[----:B------:R-:W-:Y:S06]  /*7380*/  BRA `(.L_x_1536) ;  /* 0x0000000000b47947 */ /* 0x000fec0003800000 */
.L_x_1548:
        /* <DEDUP_REMOVED lines=14> */
.L_x_1562:
[----:B------:R-:W-:Y:S05]  /*7470*/  BSYNC B0 ;  /* 0x0000000000007941 */ /* 0x000fea0003800000 */
.L_x_1561:
[----:B------:R-:W-:-:S04]  /*7480*/  F2FP.F16.F32.PACK_AB R0, RZ, R0 ;  /* 0x00000000ff00723e */ /* 0x000fc800000000ff */
[----:B------:R-:W-:Y:S01]  /*7490*/  PRMT R16, R0, 0x7610, R16 ;  /* 0x0000761000107816 */ /* 0x000fe20000000010 */
[----:B------:R-:W-:Y:S06]  /*74a0*/  BRA `(.L_x_1536) ;  /* 0x00000000006c7947 */ /* 0x000fec0003800000 */
.L_x_1535:
        /* <DEDUP_REMOVED lines=16> */
.L_x_1563:
[----:B------:R-:W-:Y:S01]  /*75b0*/  PRMT R16, RZ, 0x7610, R16 ;  /* 0x00007610ff107816 */ /* 0x000fe20000000010 */
[----:B------:R-:W-:Y:S06]  /*75c0*/  BRA `(.L_x_1536) ;  /* 0x0000000000247947 */ /* 0x000fec0003800000 */
.L_x_1560:
[----:B------:R-:W2:Y:S02]  /*75d0*/  LDG.E.64 R4, desc[UR36][R4.64] ;  /* 0x0000002404047981 */ /* 0x000ea4000c1e1b00 */
[----:B--2---:R-:W0:Y:S02]  /*75e0*/  I2F.U64 R0, R4 ;  /* 0x0000000400007312 */ /* 0x004e240000301000 */
[----:B0-----:R-:W-:-:S04]  /*75f0*/  F2FP.F16.F32.PACK_AB R0, RZ, R0 ;  /* 0x00000000ff00723e */ /* 0x001fc800000000ff */
[----:B------:R-:W-:Y:S01]  /*7600*/  PRMT R16, R0, 0x7610, R16 ;  /* 0x0000761000107816 */ /* 0x000fe20000000010 */
[----:B------:R-:W-:Y:S06]  /*7610*/  BRA `(.L_x_1536) ;  /* 0x0000000000107947 */ /* 0x000fec0003800000 */
.L_x_1559:
[----:B------:R-:W2:Y:S02]  /*7620*/  LDG.E R4, desc[UR36][R4.64] ;  /* 0x0000002404047981 */ /* 0x000ea4000c1e1900 */
[----:B--2---:R-:W-:-:S04]  /*7630*/  I2FP.F32.U32 R0, R4 ;  /* 0x0000000400007245 */ /* 0x004fc80000201000 */
[----:B------:R-:W-:-:S04]  /*7640*/  F2FP.F16.F32.PACK_AB R0, RZ, R0 ;  /* 0x00000000ff00723e */ /* 0x000fc800000000ff */
[----:B------:R-:W-:-:S07]  /*7650*/  PRMT R16, R0, 0x7610, R16 ;  /* 0x0000761000107816 */ /* 0x000fce0000000010 */
.L_x_1536:
        /* <DEDUP_REMOVED lines=22> */
.L_x_1567:
[----:B------:R-:W2:Y:S02]  /*77c0*/  LDG.E.U8 R4, desc[UR36][R4.64] ;  /* 0x0000002404047981 */ /* 0x000ea4000c1e1100 */
[----:B--2---:R-:W-:-:S04]  /*77d0*/  I2FP.F32.U32 R0, R4 ;  /* 0x0000000400007245 */ /* 0x004fc80000201000 */
[----:B------:R-:W-:-:S04]  /*77e0*/  F2FP.F16.F32.PACK_AB R0, RZ, R0 ;  /* 0x00000000ff00723e */ /* 0x000fc800000000ff */
[----:B------:R-:W-:Y:S01]  /*77f0*/  PRMT R6, R0, 0x7610, R6 ;  /* 0x0000761000067816 */ /* 0x000fe20000000006 */
[----:B------:R-:W-:Y:S06]  /*7800*/  BRA `(.L_x_1530) ;  /* 0x0000000c00bc7947 */ /* 0x000fec0003800000 */
.L_x_1566:
        /* <DEDUP_REMOVED lines=11> */
.L_x_1570:
[----:B------:R-:W2:Y:S02]  /*78c0*/  LDG.E R4, desc[UR36][R4.64] ;  /* 0x0000002404047981 */ /* 0x000ea4000c1e1900 */
[----:B--2---:R-:W-:-:S04]  /*78d0*/  I2FP.F32.S32 R0, R4 ;  /* 0x0000000400007245 */ /* 0x004fc80000201400 */
[----:B------:R-:W-:-:S04]  /*78e0*/  F2FP.F16.F32.PACK_AB R0, RZ, R0 ;  /* 0x00000000ff00723e */ /* 0x000fc800000000ff */
[----:B------:R-:W-:Y:S01]  /*78f0*/  PRMT R6, R0, 0x7610, R6 ;  /* 0x0000761000067816 */ /* 0x000fe20000000006 */
[----:B------:R-:W-:Y:S06]  /*7900*/  BRA `(.L_x_1530) ;  /* 0x0000000c007c7947 */ /* 0x000fec0003800000 */
.L_x_1569:
[----:B------:R-:W2:Y:S02]  /*7910*/  LDG.E.U16 R4, desc[UR36][R4.64] ;  /* 0x0000002404047981 */ /* 0x000ea4000c1e1500 */
[----:B--2---:R-:W0:Y:S02]  /*7920*/  I2F.S16 R0, R4 ;  /* 0x0000000400007306 */ /* 0x004e240000101400 */
[----:B0-----:R-:W-:-:S04]  /*7930*/  F2FP.F16.F32.PACK_AB R0, RZ, R0 ;  /* 0x00000000ff00723e */ /* 0x001fc800000000ff */
[----:B------:R-:W-:Y:S01]  /*7940*/  PRMT R6, R0, 0x7610, R6 ;  /* 0x0000761000067816 */ /* 0x000fe20000000006 */
[----:B------:R-:W-:Y:S06]  /*7950*/  BRA `(.L_x_1530) ;  /* 0x0000000c00687947 */ /* 0x000fec0003800000 */
.L_x_1565:
        /* <DEDUP_REMOVED lines=9> */
.L_x_1572:
[----:B------:R2:W5:Y:S01]  /*79f0*/  LDG.E.U16 R6, desc[UR36][R4.64] ;  /* 0x0000002404067981 */ /* 0x000562000c1e1500 */
[----:B------:R-:W-:Y:S05]  /*7a00*/  BRA `(.L_x_1530) ;  /* 0x0000000c003c7947 */ /* 0x000fea0003800000 */
.L_x_1571:
        /* <DEDUP_REMOVED lines=9> */
.L_x_1574:
[----:B------:R3:W5:Y:S01]  /*7aa0*/  LDG.E.U16 R6, desc[UR36][R4.64] ;  /* 0x0000002404067981 */ /* 0x000762000c1e1500 */
[----:B------:R-:W-:Y:S05]  /*7ab0*/  BRA `(.L_x_1530) ;  /* 0x0000000c00107947 */ /* 0x000fea0003800000 */
.L_x_1573:
        /* <DEDUP_REMOVED lines=9> */
.L_x_1564:
        /* <DEDUP_REMOVED lines=14> */
.L_x_1577:
        /* <DEDUP_REMOVED lines=9> */
.L_x_1576:
        /* <DEDUP_REMOVED lines=28> */
.L_x_1579:
        /* <DEDUP_REMOVED lines=15> */
.L_x_1578:
[----:B------:R-:W2:Y:S02]  /*7f70*/  LDG.E.U16 R0, desc[UR36][R4.64] ;  /* 0x0000002404007981 */ /* 0x000ea4000c1e1500 */
[----:B--2---:R-:W-:-:S05]  /*7f80*/  IMAD.U32 R0, R0, 0x10000, RZ ;  /* 0x0001000000007824 */ /* 0x004fca00078e00ff */
[----:B------:R-:W-:-:S04]  /*7f90*/  F2FP.F16.F32.PACK_AB R0, RZ, R0 ;  /* 0x00000000ff00723e */ /* 0x000fc800000000ff */
[----:B------:R-:W-:Y:S01]  /*7fa0*/  PRMT R6, R0, 0x7610, R6 ;  /* 0x0000761000067816 */ /* 0x000fe20000000006 */
[----:B------:R-:W-:Y:S06]  /*7fb0*/  BRA `(.L_x_1530) ;  /* 0x0000000400d07947 */ /* 0x000fec0003800000 */
.L_x_1575:
        /* <DEDUP_REMOVED lines=13> */
.L_x_1582:
        /* <DEDUP_REMOVED lines=21> */
.L_x_1586:
[----:B------:R-:W-:Y:S05]  /*81e0*/  BSYNC B1 ;  /* 0x0000000000017941 */ /* 0x000fea0003800000 */
.L_x_1585:
[----:B------:R-:W-:Y:S01]  /*81f0*/  LEA R5, R0, 0x3b800000, 0x17 ;  /* 0x3b80000000057811 */ /* 0x000fe200078eb8ff */
[----:B------:R-:W-:-:S05]  /*8200*/  IMAD.SHL.U32 R0, R3, 0x100000, RZ ;  /* 0x0010000003007824 */ /* 0x000fca00078e00ff */
[----:B------:R-:W-:-:S07]  /*8210*/  LOP3.LUT R0, R5, R0, R6, 0xfe, !PT ;  /* 0x0000000005007212 */ /* 0x000fce00078efe06 */
.L_x_1584:
[----:B------:R-:W-:Y:S05]  /*8220*/  BSYNC B0 ;  /* 0x0000000000007941 */ /* 0x000fea0003800000 */
.L_x_1583:
[----:B------:R-:W-:-:S04]  /*8230*/  F2FP.F16.F32.PACK_AB R0, RZ, R0 ;  /* 0x00000000ff00723e */ /* 0x000fc800000000ff */
[----:B------:R-:W-:Y:S01]  /*8240*/  PRMT R6, R0, 0x7610, R6 ;  /* 0x0000761000067816 */ /* 0x000fe20000000006 */
[----:B------:R-:W-:Y:S06]  /*8250*/  BRA `(.L_x_1530) ;  /* 0x0000000400287947 */ /* 0x000fec0003800000 */
.L_x_1581:
        /* <DEDUP_REMOVED lines=21> */
.L_x_1590:
[----:B------:R-:W-:Y:S05]  /*83b0*/  BSYNC B1 ;  /* 0x0000000000017941 */ /* 0x000fea0003800000 */
.L_x_1589:
[----:B------:R-:W-:Y:S01]  /*83c0*/  LEA R5, R0, 0x37800000, 0x17 ;  /* 0x3780000000057811 */ /* 0x000fe200078eb8ff */
[----:B------:R-:W-:-:S05]  /*83d0*/  IMAD.SHL.U32 R0, R3, 0x200000, RZ ;  /* 0x0020000003007824 */ /* 0x000fca00078e00ff */
[----:B------:R-:W-:-:S07]  /*83e0*/  LOP3.LUT R0, R5, R0, R6, 0xfe, !PT ;  /* 0x0000000005007212 */ /* 0x000fce00078efe06 */
.L_x_1588:
[----:B------:R-:W-:Y:S05]  /*83f0*/  BSYNC B0 ;  /* 0x0000000000007941 */ /* 0x000fea0003800000 */
.L_x_1587:
[----:B------:R-:W-:-:S04]  /*8400*/  F2FP.F16.F32.PACK_AB R0, RZ, R0 ;  /* 0x00000000ff00723e */ /* 0x000fc800000000ff */
[----:B------:R-:W-:Y:S01]  /*8410*/  PRMT R6, R0, 0x7610, R6 ;  /* 0x0000761000067816 */ /* 0x000fe20000000006 */
[----:B------:R-:W-:Y:S06]  /*8420*/  BRA `(.L_x_1530) ;  /* 0x0000000000b47947 */ /* 0x000fec0003800000 */
.L_x_1580:
        /* <DEDUP_REMOVED lines=14> */
.L_x_1594:
[----:B------:R-:W-:Y:S05]  /*8510*/  BSYNC B0 ;  /* 0x0000000000007941 */ /* 0x000fea0003800000 */
.L_x_1593:
[----:B------:R-:W-:-:S04]  /*8520*/  F2FP.F16.F32.PACK_AB R0, RZ, R0 ;  /* 0x00000000ff00723e */ /* 0x000fc800000000ff */
[----:B------:R-:W-:Y:S01]  /*8530*/  PRMT R6, R0, 0x7610, R6 ;  /* 0x0000761000067816 */ /* 0x000fe20000000006 */
[----:B------:R-:W-:Y:S06]  /*8540*/  BRA `(.L_x_1530) ;  /* 0x00000000006c7947 */ /* 0x000fec0003800000 */
.L_x_1568:
        /* <DEDUP_REMOVED lines=16> */
.L_x_1595:
[----:B------:R-:W-:Y:S01]  /*8650*/  PRMT R6, RZ, 0x7610, R6 ;  /* 0x00007610ff067816 */ /* 0x000fe20000000006 */
[----:B------:R-:W-:Y:S06]  /*8660*/  BRA `(.L_x_1530) ;  /* 0x0000000000247947 */ /* 0x000fec0003800000 */
.L_x_1592:
[----:B------:R-:W2:Y:S02]  /*8670*/  LDG.E.64 R4, desc[UR36][R4.64] ;  /* 0x0000002404047981 */ /* 0x000ea4000c1e1b00 */
[----:B--2---:R-:W0:Y:S02]  /*8680*/  I2F.U64 R0, R4 ;  /* 0x0000000400007312 */ /* 0x004e240000301000 */
[----:B0-----:R-:W-:-:S04]  /*8690*/  F2FP.F16.F32.PACK_AB R0, RZ, R0 ;  /* 0x00000000ff00723e */ /* 0x001fc800000000ff */
[----:B------:R-:W-:Y:S01]  /*86a0*/  PRMT R6, R0, 0x7610, R6 ;  /* 0x0000761000067816 */ /* 0x000fe20000000006 */
[----:B------:R-:W-:Y:S06]  /*86b0*/  BRA `(.L_x_1530) ;  /* 0x0000000000107947 */ /* 0x000fec0003800000 */
.L_x_1591:
[----:B------:R-:W2:Y:S02]  /*86c0*/  LDG.E R4, desc[UR36][R4.64] ;  /* 0x0000002404047981 */ /* 0x000ea4000c1e1900 */
[----:B--2---:R-:W-:-:S04]  /*86d0*/  I2FP.F32.U32 R0, R4 ;  /* 0x0000000400007245 */ /* 0x004fc80000201000 */
[----:B------:R-:W-:-:S04]  /*86e0*/  F2FP.F16.F32.PACK_AB R0, RZ, R0 ;  /* 0x00000000ff00723e */ /* 0x000fc800000000ff */
[----:B------:R-:W-:-:S07]  /*86f0*/  PRMT R6, R0, 0x7610, R6 ;  /* 0x0000761000067816 */ /* 0x000fce0000000006 */
.L_x_1530:
[----:B------:R-:W-:Y:S05]  /*8700*/  BSYNC B6 ;  /* 0x0000000000067941 */ /* 0x000fea0003800000 */
.L_x_1529:
[----:B------:R-:W4:Y:S01]  /*8710*/  S2R R24, SR_TID.X ;  /* 0x0000000000187919 */ /* 0x000f220000002100 */
[----:B------:R-:W0:Y:S01]  /*8720*/  LDC R0, c[0x0][0x218] ;  /* 0x00008600ff007b82 */ /* 0x000e220000000800 */
[----:B------:R-:W-:Y:S01]  /*8730*/  BSSY B6, `(.L_x_1596) ;  /* 0x0000137000067945 */ /* 0x000fe20003800000 */
[----:B0-----:R-:W-:Y:S01]  /*8740*/  FADD.FTZ R3, -R0, 1 ;  /* 0x3f80000000037421 */ /* 0x001fe20000010100 */
[CC--:B----4-:R-:W-:Y:S01]  /*8750*/  ISETP.GE.AND P0, PT, R24.reuse, R23.reuse, PT ;  /* 0x000000171800720c */ /* 0x0d0fe20003f06270 */
[C---:B------:R-:W-:Y:S02]  /*8760*/  VIADD R12, R24.reuse, 0x180 ;  /* 0x00000180180c7836 */ /* 0x040fe40000000000 */
[----:B------:R-:W-:Y:S01]  /*8770*/  VIADD R10, R24, 0x100 ;  /* 0x00000100180a7836 */ /* 0x000fe20000000000 */
[----:B------:R-:W-:Y:S02]  /*8780*/  FSETP.GEU.AND P4, PT, |R0|, 0.5, !P0 ;  /* 0x3f0000000000780b */ /* 0x000fe4000478e200 */
[----:B------:R-:W-:-:S02]  /*8790*/  ISETP.GE.AND P1, PT, R12, R23, PT ;  /* 0x000000170c00720c */ /* 0x000fc40003f26270 */
[-C--:B------:R-:W-:Y:S02]  /*87a0*/  ISETP.GE.AND P3, PT, R10, R23.reuse, PT ;  /* 0x000000170a00720c */ /* 0x080fe40003f66270 */
[C---:B------:R-:W-:Y:S02]  /*87b0*/  FSETP.GEU.AND P6, PT, |R0|.reuse, 0.5, !P1 ;  /* 0x3f0000000000780b */ /* 0x040fe40004fce200 */
[----:B------:R-:W-:Y:S01]  /*87c0*/  FSETP.GEU.AND P5, PT, |R0|, 0.5, !P3 ;  /* 0x3f0000000000780b */ /* 0x000fe20005fae200 */
[----:B-----5:R-:W-:Y:S02]  /*87d0*/  @!P0 HADD2.F32 R8, -RZ, R18.H0_H0 ;  /* 0x20000012ff088230 */ /* 0x020fe40000004100 */
[----:B------:R-:W-:Y:S02]  /*87e0*/  VIADD R18, R24, 0x80 ;  /* 0x0000008018127836 */ /* 0x000fe40000000000 */
[----:B-123--:R-:W-:Y:S02]  /*87f0*/  @!P0 HADD2.F32 R5, -RZ, R19.H0_H0 ;  /* 0x20000013ff058230 */ /* 0x00efe40000004100 */
[----:B------:R-:W-:Y:S01]  /*8800*/  @!P1 HADD2.F32 R11, -RZ, R16.H0_H0 ;  /* 0x20000010ff0b9230 */ /* 0x000fe20000004100 */
[----:B------:R-:W-:Y:S01]  /*8810*/  ISETP.GE.AND P2, PT, R18, R23, PT ;  /* 0x000000171200720c */ /* 0x000fe20003f46270 */
[----:B------:R-:W0:Y:S01]  /*8820*/  LDC.U8 R16, c[0x0][0x250] ;  /* 0x00009400ff107b82 */ /* 0x000e220000000000 */
[----:B------:R-:W-:Y:S01]  /*8830*/  @!P0 FADD.FTZ R10, -R5, R8 ;  /* 0x00000008050a8221 */ /* 0x000fe20000010100 */
[----:B------:R-:W-:-:S02]  /*8840*/  @!P3 HADD2.F32 R9, -RZ, R2.H0_H0 ;  /* 0x20000002ff09b230 */ /* 0x000fc40000004100 */
[----:B------:R-:W-:Y:S02]  /*8850*/  @!P1 HADD2.F32 R12, -RZ, R6.H0_H0 ;  /* 0x20000006ff0c9230 */ /* 0x000fe40000004100 */
[----:B------:R-:W-:Y:S01]  /*8860*/  @!P0 FFMA.FTZ R5, R10, R0, R5 ;  /* 0x000000000a058223 */ /* 0x000fe20000010005 */
[----:B------:R-:W-:Y:S01]  /*8870*/  @P4 FFMA.FTZ R5, -R3, R10, R8 ;  /* 0x0000000a03054223 */ /* 0x000fe20000010108 */
[----:B------:R-:W-:Y:S01]  /*8880*/  FSETP.GEU.AND P4, PT, |R0|, 0.5, !P2 ;  /* 0x3f0000000000780b */ /* 0x000fe2000578e200 */
[----:B------:R-:W-:Y:S02]  /*8890*/  @!P3 HADD2.F32 R8, -RZ, R27.H0_H0 ;  /* 0x2000001bff08b230 */ /* 0x000fe40000004100 */
[----:B------:R-:W-:Y:S01]  /*88a0*/  @!P1 FADD.FTZ R13, -R11, R12 ;  /* 0x0000000c0b0d9221 */ /* 0x000fe20000010100 */
[----:B------:R-:W-:Y:S01]  /*88b0*/  @!P0 F2FP.F16.F32.PACK_AB R4, RZ, R5 ;  /* 0x00000005ff04823e */ /* 0x000fe200000000ff */
[----:B------:R-:W-:Y:S02]  /*88c0*/  @!P2 HADD2.F32 R7, -RZ, R22.H0_H0 ;  /* 0x20000016ff07a230 */ /* 0x000fe40000004100 */
[----:B------:R-:W-:Y:S01]  /*88d0*/  @!P3 FADD.FTZ R10, -R9, R8 ;  /* 0x00000008090ab221 */ /* 0x000fe20000010100 */
[----:B------:R-:W-:-:S03]  /*88e0*/  @!P2 HADD2.F32 R2, -RZ, R17.H0_H0 ;  /* 0x20000011ff02a230 */ /* 0x000fc60000004100 */
[----:B------:R-:W-:Y:S01]  /*88f0*/  @!P3 FFMA.FTZ R9, R10, R0, R9 ;  /* 0x000000000a09b223 */ /* 0x000fe20000010009 */
[----:B------:R-:W-:Y:S01]  /*8900*/  @P5 FFMA.FTZ R9, -R3, R10, R8 ;  /* 0x0000000a03095223 */ /* 0x000fe20000010108 */
[----:B------:R-:W-:-:S04]  /*8910*/  @!P2 FADD.FTZ R6, -R7, R2 ;  /* 0x000000020706a221 */ /* 0x000fc80000010100 */
[-C--:B------:R-:W-:Y:S01]  /*8920*/  @!P2 FFMA.FTZ R7, R6, R0.reuse, R7 ;  /* 0x000000000607a223 */ /* 0x080fe20000010007 */
[----:B------:R-:W-:Y:S01]  /*8930*/  @!P1 FFMA.FTZ R0, R13, R0, R11 ;  /* 0x000000000d009223 */ /* 0x000fe2000001000b */
[C---:B------:R-:W-:Y:S01]  /*8940*/  @P4 FFMA.FTZ R7, -R3.reuse, R6, R2 ;  /* 0x0000000603074223 */ /* 0x040fe20000010102 */
[----:B------:R-:W-:Y:S01]  /*8950*/  @P6 FFMA.FTZ R0, -R3, R13, R12 ;  /* 0x0000000d03006223 */ /* 0x000fe2000001010c */
[----:B------:R-:W-:-:S03]  /*8960*/  @!P3 F2FP.F16.F32.PACK_AB R19, RZ, R9 ;  /* 0x00000009ff13b23e */ /* 0x000fc600000000ff */
[----:B------:R-:W-:Y:S02]  /*8970*/  @!P2 F2FP.F16.F32.PACK_AB R22, RZ, R7 ;  /* 0x00000007ff16a23e */ /* 0x000fe400000000ff */
[----:B------:R-:W-:Y:S01]  /*8980*/  @!P1 F2FP.F16.F32.PACK_AB R17, RZ, R0 ;  /* 0x00000000ff11923e */ /* 0x000fe200000000ff */
[----:B------:R-:W-:Y:S06]  /*8990*/  @P0 BRA `(.L_x_1597) ;  /* 0x0000001000400947 */ /* 0x000fec0003800000 */
[----:B------:R-:W1:Y:S01]  /*89a0*/  LDC.64 R2, c[0x0][0x228] ;  /* 0x00008a00ff027b82 */ /* 0x000e620000000a00 */
        /* <DEDUP_REMOVED lines=16> */
[----:B------:R-:W-:Y:S02]  /*8ab0*/  HADD2.F32 R4, -RZ, R4.H0_H0 ;  /* 0x20000004ff047230 */ /* 0x000fe40000004100 */
[----:B------:R-:W-:Y:S02]  /*8ac0*/  IMAD.MOV.U32 R24, RZ, RZ, R18 ;  /* 0x000000ffff187224 */ /* 0x000fe400078e0012 */
[----:B------:R-:W0:Y:S02]  /*8ad0*/  F2I.FTZ.TRUNC.NTZ R5, R4 ;  /* 0x0000000400057305 */ /* 0x000e24000021f100 */
[----:B0-----:R0:W-:Y:S01]  /*8ae0*/  STG.E.U8 desc[UR36][R2.64], R5 ;  /* 0x0000000502007986 */ /* 0x0011e2000c101124 */
[----:B------:R-:W-:Y:S05]  /*8af0*/  BRA `(.L_x_1597) ;  /* 0x0000000c00e87947 */ /* 0x000fea0003800000 */
.L_x_1601:
[----:B------:R-:W-:Y:S02]  /*8b00*/  HADD2.F32 R5, -RZ, R4.H0_H0 ;  /* 0x20000004ff057230 */ /* 0x000fe40000004100 */
[----:B------:R-:W-:-:S04]  /*8b10*/  IMAD.MOV.U32 R24, RZ, RZ, R18 ;  /* 0x000000ffff187224 */ /* 0x000fc800078e0012 */
[----:B------:R-:W0:Y:S02]  /*8b20*/  F2I.S64.TRUNC R4, R5 ;  /* 0x0000000500047311 */ /* 0x000e24000020d900 */
[----:B0-----:R0:W-:Y:S01]  /*8b30*/  STG.E.U8 desc[UR36][R2.64], R4 ;  /* 0x0000000402007986 */ /* 0x0011e2000c101124 */
[----:B------:R-:W-:Y:S05]  /*8b40*/  BRA `(.L_x_1597) ;  /* 0x0000000c00d47947 */ /* 0x000fea0003800000 */
.L_x_1600:
[----:B------:R-:W-:-:S13]  /*8b50*/  ISETP.NE.AND P0, PT, R0, 0x2, PT ;  /* 0x000000020000780c */ /* 0x000fda0003f05270 */
[----:B------:R-:W-:Y:S05]  /*8b60*/  @!P0 BRA `(.L_x_1603) ;  /* 0x0000000000388947 */ /* 0x000fea0003800000 */
[----:B------:R-:W-:-:S13]  /*8b70*/  ISETP.NE.AND P0, PT, R0, 0x3, PT ;  /* 0x000000030000780c */ /* 0x000fda0003f05270 */
[----:B------:R-:W-:Y:S05]  /*8b80*/  @!P0 BRA `(.L_x_1604) ;  /* 0x00000000001c8947 */ /* 0x000fea0003800000 */
[----:B------:R-:W-:-:S13]  /*8b90*/  ISETP.NE.AND P0, PT, R0, 0x4, PT ;  /* 0x000000040000780c */ /* 0x000fda0003f05270 */
[----:B------:R-:W-:Y:S05]  /*8ba0*/  @P0 BRA `(.L_x_1602) ;  /* 0x0000000c00500947 */ /* 0x000fea0003800000 */
[----:B------:R-:W-:Y:S02]  /*8bb0*/  HADD2.F32 R4, -RZ, R4.H0_H0 ;  /* 0x20000004ff047230 */ /* 0x000fe40000004100 */
[----:B------:R-:W-:-:S04]  /*8bc0*/  IMAD.MOV.U32 R24, RZ, RZ, R18 ;  /* 0x000000ffff187224 */ /* 0x000fc800078e0012 */
[----:B------:R-:W0:Y:S02]  /*8bd0*/  F2I.S64.TRUNC R4, R4 ;  /* 0x0000000400047311 */ /* 0x000e24000020d900 */
[----:B0-----:R0:W-:Y:S01]  /*8be0*/  STG.E.64 desc[UR36][R2.64], R4 ;  /* 0x0000000402007986 */ /* 0x0011e2000c101b24 */
[----:B------:R-:W-:Y:S05]  /*8bf0*/  BRA `(.L_x_1597) ;  /* 0x0000000c00a87947 */ /* 0x000fea0003800000 */
.L_x_1604:
[----:B------:R-:W-:Y:S02]  /*8c00*/  HADD2.F32 R4, -RZ, R4.H0_H0 ;  /* 0x20000004ff047230 */ /* 0x000fe40000004100 */
[----:B------:R-:W-:Y:S02]  /*8c10*/  IMAD.MOV.U32 R24, RZ, RZ, R18 ;  /* 0x000000ffff187224 */ /* 0x000fe400078e0012 */
[----:B------:R-:W0:Y:S02]  /*8c20*/  F2I.FTZ.TRUNC.NTZ R5, R4 ;  /* 0x0000000400057305 */ /* 0x000e24000021f100 */
[----:B0-----:R0:W-:Y:S01]  /*8c30*/  STG.E desc[UR36][R2.64], R5 ;  /* 0x0000000502007986 */ /* 0x0011e2000c101924 */
[----:B------:R-:W-:Y:S05]  /*8c40*/  BRA `(.L_x_1597) ;  /* 0x0000000c00947947 */ /* 0x000fea0003800000 */
.L_x_1603:
[----:B------:R-:W-:Y:S02]  /*8c50*/  HADD2.F32 R4, -RZ, R4.H0_H0 ;  /* 0x20000004ff047230 */ /* 0x000fe40000004100 */
[----:B------:R-:W-:Y:S02]  /*8c60*/  IMAD.MOV.U32 R24, RZ, RZ, R18 ;  /* 0x000000ffff187224 */ /* 0x000fe400078e0012 */
[----:B------:R-:W0:Y:S02]  /*8c70*/  F2I.FTZ.TRUNC.NTZ R5, R4 ;  /* 0x0000000400057305 */ /* 0x000e24000021f100 */
[----:B0-----:R0:W-:Y:S01]  /*8c80*/  STG.E.U16 desc[UR36][R2.64], R5 ;  /* 0x0000000502007986 */ /* 0x0011e2000c101524 */
[----:B------:R-:W-:Y:S05]  /*8c90*/  BRA `(.L_x_1597) ;  /* 0x0000000c00807947 */ /* 0x000fea0003800000 */
.L_x_1599:
[----:B------:R-:W-:-:S13]  /*8ca0*/  ISETP.GT.AND P0, PT, R0, 0x6, PT ;  /* 0x000000060000780c */ /* 0x000fda0003f04270 */
[----:B------:R-:W-:Y:S05]  /*8cb0*/  @P0 BRA `(.L_x_1605) ;  /* 0x00000000002c0947 */ /* 0x000fea0003800000 */
[----:B------:R-:W-:-:S13]  /*8cc0*/  ISETP.NE.AND P0, PT, R0, 0x5, PT ;  /* 0x000000050000780c */ /* 0x000fda0003f05270 */
[----:B------:R-:W-:Y:S05]  /*8cd0*/  @!P0 BRA `(.L_x_1606) ;  /* 0x0000000000188947 */ /* 0x000fea0003800000 */
[----:B------:R-:W-:-:S13]  /*8ce0*/  ISETP.NE.AND P0, PT, R0, 0x6, PT ;  /* 0x000000060000780c */ /* 0x000fda0003f05270 */
[----:B------:R-:W-:Y:S05]  /*8cf0*/  @P0 BRA `(.L_x_1602) ;  /* 0x0000000800fc0947 */ /* 0x000fea0003800000 */
[----:B------:R-:W-:Y:S02]  /*8d00*/  HADD2.F32 R5, -RZ, R4.H0_H0 ;  /* 0x20000004ff057230 */ /* 0x000fe40000004100 */
[----:B------:R-:W-:-:S03]  /*8d10*/  IMAD.MOV.U32 R24, RZ, RZ, R18 ;  /* 0x000000ffff187224 */ /* 0x000fc600078e0012 */
[----:B------:R2:W-:Y:S01]  /*8d20*/  STG.E desc[UR36][R2.64], R5 ;  /* 0x0000000502007986 */ /* 0x0005e2000c101924 */
[----:B------:R-:W-:Y:S05]  /*8d30*/  BRA `(.L_x_1597) ;  /* 0x0000000c00587947 */ /* 0x000fea0003800000 */
.L_x_1606:
[----:B------:R1:W-:Y:S01]  /*8d40*/  STG.E.U16 desc[UR36][R2.64], R4 ;  /* 0x0000000402007986 */ /* 0x0003e2000c101524 */
[----:B------:R-:W-:Y:S01]  /*8d50*/  IMAD.MOV.U32 R24, RZ, RZ, R18 ;  /* 0x000000ffff187224 */ /* 0x000fe200078e0012 */
[----:B------:R-:W-:Y:S06]  /*8d60*/  BRA `(.L_x_1597) ;  /* 0x0000000c004c7947 */ /* 0x000fec0003800000 */
.L_x_1605:
[----:B------:R-:W-:-:S13]  /*8d70*/  ISETP.NE.AND P0, PT, R0, 0x7, PT ;  /* 0x000000070000780c */ /* 0x000fda0003f05270 */
[----:B------:R-:W-:Y:S05]  /*8d80*/  @!P0 BRA `(.L_x_1607) ;  /* 0x00000000003c8947 */ /* 0x000fea0003800000 */
[----:B------:R-:W-:-:S13]  /*8d90*/  ISETP.NE.AND P0, PT, R0, 0x8, PT ;  /* 0x000000080000780c */ /* 0x000fda0003f05270 */
[----:B------:R-:W-:Y:S05]  /*8da0*/  @!P0 BRA `(.L_x_1608) ;  /* 0x00000000001c8947 */ /* 0x000fea0003800000 */
[----:B------:R-:W-:-:S13]  /*8db0*/  ISETP.NE.AND P0, PT, R0, 0x9, PT ;  /* 0x000000090000780c */ /* 0x000fda0003f05270 */
[----:B------:R-:W-:Y:S05]  /*8dc0*/  @P0 BRA `(.L_x_1602) ;  /* 0x0000000800c80947 */ /* 0x000fea0003800000 */
[----:B------:R-:W-:Y:S02]  /*8dd0*/  HADD2.F32 R4, -RZ, R4.H0_H0 ;  /* 0x20000004ff047230 */ /* 0x000fe40000004100 */
[----:B------:R-:W-:Y:S02]  /*8de0*/  IMAD.MOV.U32 R5, RZ, RZ, RZ ;  /* 0x000000ffff057224 */ /* 0x000fe400078e00ff */
[----:B------:R-:W-:-:S03]  /*8df0*/  IMAD.MOV.U32 R24, RZ, RZ, R18 ;  /* 0x000000ffff187224 */ /* 0x000fc600078e0012 */
[----:B------:R3:W-:Y:S01]  /*8e00*/  STG.E.64 desc[UR36][R2.64], R4 ;  /* 0x0000000402007986 */ /* 0x0007e2000c101b24 */
[----:B------:R-:W-:Y:S05]  /*8e10*/  BRA `(.L_x_1597) ;  /* 0x0000000c00207947 */ /* 0x000fea0003800000 */
.L_x_1608:
[----:B------:R-:W-:Y:S02]  /*8e20*/  HADD2.F32 R0, -RZ, R4.H0_H0 ;  /* 0x20000004ff007230 */ /* 0x000fe40000004100 */
[----:B------:R-:W-:-:S03]  /*8e30*/  IMAD.MOV.U32 R24, RZ, RZ, R18 ;  /* 0x000000ffff187224 */ /* 0x000fc600078e0012 */
[----:B------:R-:W-:-:S04]  /*8e40*/  F2FP.F16.F32.PACK_AB R0, RZ, R0 ;  /* 0x00000000ff00723e */ /* 0x000fc800000000ff */
[----:B------:R-:W-:-:S05]  /*8e50*/  PRMT R0, R0, 0x5410, RZ ;  /* 0x0000541000007816 */ /* 0x000fca00000000ff */
[----:B------:R4:W-:Y:S01]  /*8e60*/  STG.E desc[UR36][R2.64], R0 ;  /* 0x0000000002007986 */ /* 0x0009e2000c101924 */
[----:B------:R-:W-:Y:S05]  /*8e70*/  BRA `(.L_x_1597) ;  /* 0x0000000c00087947 */ /* 0x000fea0003800000 */
.L_x_1607:
[----:B------:R-:W-:Y:S02]  /*8e80*/  HADD2.F32 R4, -RZ, R4.H0_H0 ;  /* 0x20000004ff047230 */ /* 0x000fe40000004100 */
[----:B------:R-:W-:-:S03]  /*8e90*/  IMAD.MOV.U32 R24, RZ, RZ, R18 ;  /* 0x000000ffff187224 */ /* 0x000fc600078e0012 */
[----:B------:R-:W-:-:S06]  /*8ea0*/  FMUL.FTZ R4, R4, 1 ;  /* 0x3f80000004047820 */ /* 0x000fcc0000410000 */
[----:B------:R-:W0:Y:S02]  /*8eb0*/  F2F.F64.F32 R4, R4 ;  /* 0x0000000400047310 */ /* 0x000e240000201800 */
[----:B0-----:R0:W-:Y:S01]  /*8ec0*/  STG.E.64 desc[UR36][R2.64], R4 ;  /* 0x0000000402007986 */ /* 0x0011e2000c101b24 */
[----:B------:R-:W-:Y:S05]  /*8ed0*/  BRA `(.L_x_1597) ;  /* 0x0000000800f07947 */ /* 0x000fea0003800000 */
.L_x_1598:
        /* <DEDUP_REMOVED lines=10> */
[----:B------:R-:W-:-:S04]  /*8f80*/  FSETP.NEU.FTZ.AND P0, PT, R4, RZ, PT ;  /* 0x000000ff0400720b */ /* 0x000fc80003f1d000 */
[----:B------:R-:W-:-:S05]  /*8f90*/  SEL R5, RZ, 0x1, !P0 ;  /* 0x00000001ff057807 */ /* 0x000fca0004000000 */
[----:B------:R0:W-:Y:S01]  /*8fa0*/  STG.E.U8 desc[UR36][R2.64], R5 ;  /* 0x0000000502007986 */ /* 0x0001e2000c101124 */
[----:B------:R-:W-:Y:S05]  /*8fb0*/  BRA `(.L_x_1597) ;  /* 0x0000000800b87947 */ /* 0x000fea0003800000 */
.L_x_1611:
[----:B------:R-:W-:Y:S01]  /*8fc0*/  HADD2.F32 R4, -RZ, R4.H0_H0 ;  /* 0x20000004ff047230 */ /* 0x000fe20000004100 */
[----:B------:R-:W-:Y:S01]  /*8fd0*/  CS2R R6, SRZ ;  /* 0x0000000000067805 */ /* 0x000fe2000001ff00 */
[----:B------:R-:W-:-:S03]  /*8fe0*/  IMAD.MOV.U32 R24, RZ, RZ, R18 ;  /* 0x000000ffff187224 */ /* 0x000fc600078e0012 */
[----:B------:R-:W-:-:S06]  /*8ff0*/  FMUL.FTZ R4, R4, 1 ;  /* 0x3f80000004047820 */ /* 0x000fcc0000410000 */
[----:B------:R-:W0:Y:S02]  /*9000*/  F2F.F64.F32 R4, R4 ;  /* 0x0000000400047310 */ /* 0x000e240000201800 */
[----:B0-----:R0:W-:Y:S01]  /*9010*/  STG.E.128 desc[UR36][R2.64], R4 ;  /* 0x0000000402007986 */ /* 0x0011e2000c101d24 */
[----:B------:R-:W-:Y:S05]  /*9020*/  BRA `(.L_x_1597) ;  /* 0x00000008009c7947 */ /* 0x000fea0003800000 */
.L_x_1610:
        /* <DEDUP_REMOVED lines=21> */
.L_x_1615:
[----:B------:R-:W-:Y:S05]  /*9180*/  BSYNC B0 ;  /* 0x0000000000007941 */ /* 0x000fea0003800000 */
.L_x_1614:
[----:B------:R-:W-:Y:S01]  /*9190*/  LOP3.LUT R5, R0, R5, RZ, 0xfc, !PT ;  /* 0x0000000500057212 */ /* 0x000fe200078efcff */
[----:B------:R-:W-:-:S04]  /*91a0*/  IMAD.MOV.U32 R24, RZ, RZ, R18 ;  /* 0x000000ffff187224 */ /* 0x000fc800078e0012 */
[----:B------:R0:W-:Y:S01]  /*91b0*/  STG.E.U8 desc[UR36][R2.64], R5 ;  /* 0x0000000502007986 */ /* 0x0001e2000c101124 */
[----:B------:R-:W-:Y:S05]  /*91c0*/  BRA `(.L_x_1597) ;  /* 0x0000000800347947 */ /* 0x000fea0003800000 */
.L_x_1613:
        /* <DEDUP_REMOVED lines=13> */
.L_x_1617:
[----:B------:R-:W-:Y:S01]  /*92a0*/  IMAD.MOV.U32 R0, RZ, RZ, 0x7f ;  /* 0x0000007fff007424 */ /* 0x000fe200078e00ff */
[----:B------:R-:W-:-:S04]  /*92b0*/  ISETP.GT.U32.AND P0, PT, R4, 0x7f800000, PT ;  /* 0x7f8000000400780c */ /* 0x000fc80003f04070 */
[----:B------:R-:W-:-:S09]  /*92c0*/  SEL R0, R0, 0x7c, P0 ;  /* 0x0000007c00007807 */ /* 0x000fd20000000000 */
.L_x_1618:
[----:B------:R-:W-:Y:S05]  /*92d0*/  BSYNC B0 ;  /* 0x0000000000007941 */ /* 0x000fea0003800000 */
.L_x_1616:
[----:B------:R-:W-:Y:S01]  /*92e0*/  LOP3.LUT R4, R5, 0x80000000, RZ, 0xc0, !PT ;  /* 0x8000000005047812 */ /* 0x000fe200078ec0ff */
[----:B------:R-:W-:-:S03]  /*92f0*/  IMAD.MOV.U32 R24, RZ, RZ, R18 ;  /* 0x000000ffff187224 */ /* 0x000fc600078e0012 */
[----:B------:R-:W-:-:S04]  /*9300*/  SHF.R.U32.HI R5, RZ, 0x18, R4 ;  /* 0x00000018ff057819 */ /* 0x000fc80000011604 */
[----:B------:R-:W-:-:S05]  /*9310*/  LOP3.LUT R5, R0, R5, RZ, 0xfc, !PT ;  /* 0x0000000500057212 */ /* 0x000fca00078efcff */
[----:B------:R0:W-:Y:S01]  /*9320*/  STG.E.U8 desc[UR36][R2.64], R5 ;  /* 0x0000000502007986 */ /* 0x0001e2000c101124 */
[----:B------:R-:W-:Y:S05]  /*9330*/  BRA `(.L_x_1597) ;  /* 0x0000000400d87947 */ /* 0x000fea0003800000 */
.L_x_1612:
[----:B------:R-:W-:Y:S02]  /*9340*/  HADD2.F32 R0, -RZ, R4.H0_H0 ;  /* 0x20000004ff007230 */ /* 0x000fe40000004100 */
[----:B------:R-:W-:-:S03]  /*9350*/  IMAD.MOV.U32 R24, RZ, RZ, R18 ;  /* 0x000000ffff187224 */ /* 0x000fc600078e0012 */
[----:B------:R-:W-:-:S05]  /*9360*/  F2FP.BF16.F32.PACK_AB R0, RZ, R0 ;  /* 0x00000000ff00723e */ /* 0x000fca00000010ff */
[----:B------:R0:W-:Y:S01]  /*9370*/  STG.E.U16 desc[UR36][R2.64], R0 ;  /* 0x0000000002007986 */ /* 0x0001e2000c101524 */
[----:B------:R-:W-:Y:S05]  /*9380*/  BRA `(.L_x_1597) ;  /* 0x0000000400c47947 */ /* 0x000fea0003800000 */
.L_x_1609:
        /* <DEDUP_REMOVED lines=10> */
[----:B------:R-:W0:Y:S02]  /*9430*/  F2I.FTZ.U32.TRUNC.NTZ R5, R5 ;  /* 0x0000000500057305 */ /* 0x000e24000021f000 */
[----:B0-----:R0:W-:Y:S01]  /*9440*/  STG.E.U16 desc[UR36][R2.64], R5 ;  /* 0x0000000502007986 */ /* 0x0011e2000c101524 */
[----:B------:R-:W-:Y:S05]  /*9450*/  BRA `(.L_x_1597) ;  /* 0x0000000400907947 */ /* 0x000fea0003800000 */
.L_x_1621:
        /* <DEDUP_REMOVED lines=17> */
.L_x_1624:
[----:B------:R-:W-:-:S04]  /*9570*/  LOP3.LUT R0, R7, 0x80000000, RZ, 0xc0, !PT ;  /* 0x8000000007007812 */ /* 0x000fc800078ec0ff */
[----:B------:R-:W-:-:S04]  /*9580*/  SHF.R.U32.HI R5, RZ, 0x18, R0 ;  /* 0x00000018ff057819 */ /* 0x000fc80000011600 */
[----:B------:R-:W-:-:S04]  /*9590*/  LOP3.LUT R4, R4, R5, RZ, 0xfc, !PT ;  /* 0x0000000504047212 */ /* 0x000fc800078efcff */
[----:B------:R-:W-:-:S07]  /*95a0*/  PRMT R0, R4, 0x7610, R0 ;  /* 0x0000761004007816 */ /* 0x000fce0000000000 */
.L_x_1623:
[----:B------:R-:W-:Y:S05]  /*95b0*/  BSYNC B0 ;  /* 0x0000000000007941 */ /* 0x000fea0003800000 */
.L_x_1622:
[----:B------:R0:W-:Y:S01]  /*95c0*/  STG.E.U8 desc[UR36][R2.64], R0 ;  /* 0x0000000002007986 */ /* 0x0001e2000c101124 */
[----:B------:R-:W-:Y:S01]  /*95d0*/  IMAD.MOV.U32 R24, RZ, RZ, R18 ;  /* 0x000000ffff187224 */ /* 0x000fe200078e0012 */
[----:B------:R-:W-:Y:S06]  /*95e0*/  BRA `(.L_x_1597) ;  /* 0x00000004002c7947 */ /* 0x000fec0003800000 */
.L_x_1620:
        /* <DEDUP_REMOVED lines=17> */
.L_x_1627:
[----:B------:R-:W-:-:S04]  /*9700*/  LOP3.LUT R0, R7, 0x80000000, RZ, 0xc0, !PT ;  /* 0x8000000007007812 */ /* 0x000fc800078ec0ff */
[----:B------:R-:W-:-:S04]  /*9710*/  SHF.R.U32.HI R5, RZ, 0x18, R0 ;  /* 0x00000018ff057819 */ /* 0x000fc80000011600 */
[----:B------:R-:W-:-:S04]  /*9720*/  LOP3.LUT R4, R4, R5, RZ, 0xfc, !PT ;  /* 0x0000000504047212 */ /* 0x000fc800078efcff */
[----:B------:R-:W-:-:S07]  /*9730*/  PRMT R0, R4, 0x7610, R0 ;  /* 0x0000761004007816 */ /* 0x000fce0000000000 */
.L_x_1626:
[----:B------:R-:W-:Y:S05]  /*9740*/  BSYNC B0 ;  /* 0x0000000000007941 */ /* 0x000fea0003800000 */
.L_x_1625:
[----:B------:R0:W-:Y:S01]  /*9750*/  STG.E.U8 desc[UR36][R2.64], R0 ;  /* 0x0000000002007986 */ /* 0x0001e2000c101124 */
[----:B------:R-:W-:Y:S01]  /*9760*/  IMAD.MOV.U32 R24, RZ, RZ, R18 ;  /* 0x000000ffff187224 */ /* 0x000fe200078e0012 */
[----:B------:R-:W-:Y:S06]  /*9770*/  BRA `(.L_x_1597) ;  /* 0x0000000000c87947 */ /* 0x000fec0003800000 */
.L_x_1619:
[----:B------:R-:W-:-:S13]  /*9780*/  ISETP.NE.AND P0, PT, R0, 0x1c, PT ;  /* 0x0000001c0000780c */ /* 0x000fda0003f05270 */
[----:B------:R-:W-:Y:S05]  /*9790*/  @!P0 BRA `(.L_x_1628) ;  /* 0x0000000000b08947 */ /* 0x000fea0003800000 */
[----:B------:R-:W-:-:S13]  /*97a0*/  ISETP.NE.AND P0, PT, R0, 0x1d, PT ;  /* 0x0000001d0000780c */ /* 0x000fda0003f05270 */
[----:B------:R-:W-:Y:S05]  /*97b0*/  @!P0 BRA `(.L_x_1629) ;  /* 0x0000000000948947 */ /* 0x000fea0003800000 */
[----:B------:R-:W-:-:S13]  /*97c0*/  ISETP.NE.AND P0, PT, R0, 0x2c, PT ;  /* 0x0000002c0000780c */ /* 0x000fda0003f05270 */
[----:B------:R-:W-:Y:S05]  /*97d0*/  @P0 BRA `(.L_x_1602) ;  /* 0x0000000000440947 */ /* 0x000fea0003800000 */
[----:B------:R-:W-:Y:S02]  /*97e0*/  HADD2.F32 R5, -RZ, R4.H0_H0 ;  /* 0x20000004ff057230 */ /* 0x000fe40000004100 */
        /* <DEDUP_REMOVED lines=16> */
.L_x_1602:
        /* <DEDUP_REMOVED lines=16> */
.L_x_1630:
[----:B------:R-:W-:Y:S01]  /*99f0*/  IMAD.MOV.U32 R24, RZ, RZ, R18 ;  /* 0x000000ffff187224 */ /* 0x000fe200078e0012 */
[----:B------:R-:W-:Y:S06]  /*9a00*/  BRA `(.L_x_1597) ;  /* 0x0000000000247947 */ /* 0x000fec0003800000 */
.L_x_1629:
[----:B------:R-:W-:Y:S02]  /*9a10*/  HADD2.F32 R4, -RZ, R4.H0_H0 ;  /* 0x20000004ff047230 */ /* 0x000fe40000004100 */
[----:B------:R-:W-:-:S04]  /*9a20*/  IMAD.MOV.U32 R24, RZ, RZ, R18 ;  /* 0x000000ffff187224 */ /* 0x000fc800078e0012 */
[----:B------:R-:W0:Y:S02]  /*9a30*/  F2I.U64.TRUNC R4, R4 ;  /* 0x0000000400047311 */ /* 0x000e24000020d800 */
[----:B0-----:R0:W-:Y:S01]  /*9a40*/  STG.E.64 desc[UR36][R2.64], R4 ;  /* 0x0000000402007986 */ /* 0x0011e2000c101b24 */
[----:B------:R-:W-:Y:S05]  /*9a50*/  BRA `(.L_x_1597) ;  /* 0x0000000000107947 */ /* 0x000fea0003800000 */
.L_x_1628:
[----:B------:R-:W-:Y:S02]  /*9a60*/  HADD2.F32 R4, -RZ, R4.H0_H0 ;  /* 0x20000004ff047230 */ /* 0x000fe40000004100 */
[----:B------:R-:W-:Y:S02]  /*9a70*/  IMAD.MOV.U32 R24, RZ, RZ, R18 ;  /* 0x000000ffff187224 */ /* 0x000fe400078e0012 */
[----:B------:R-:W0:Y:S02]  /*9a80*/  F2I.FTZ.U32.TRUNC.NTZ R5, R4 ;  /* 0x0000000400057305 */ /* 0x000e24000021f000 */
[----:B0-----:R0:W-:Y:S03]  /*9a90*/  STG.E desc[UR36][R2.64], R5 ;  /* 0x0000000502007986 */ /* 0x0011e6000c101924 */
.L_x_1597:
[----:B------:R-:W-:Y:S05]  /*9aa0*/  BSYNC B6 ;  /* 0x0000000000067941 */ /* 0x000fea0003800000 */
.L_x_1596:
[----:B------:R-:W-:Y:S01]  /*9ab0*/  ISETP.GE.AND P0, PT, R24, R23, PT ;  /* 0x000000171800720c */ /* 0x000fe20003f06270 */
[----:B------:R-:W-:-:S12]  /*9ac0*/  BSSY B6, `(.L_x_1631) ;  /* 0x00001fc000067945 */ /* 0x000fd80003800000 */
        /* <DEDUP_REMOVED lines=23> */
.L_x_1636:
[----:B------:R-:W-:-:S06]  /*9c40*/  HADD2.F32 R5, -RZ, R22.H0_H0 ;  /* 0x20000016ff057230 */ /* 0x000fcc0000004100 */
[----:B------:R-:W0:Y:S02]  /*9c50*/  F2I.S64.TRUNC R4, R5 ;  /* 0x0000000500047311 */ /* 0x000e24000020d900 */
[----:B0-----:R0:W-:Y:S01]  /*9c60*/  STG.E.U8 desc[UR36][R2.64], R4 ;  /* 0x0000000402007986 */ /* 0x0011e2000c101124 */
[----:B------:R-:W-:Y:S05]  /*9c70*/  BRA `(.L_x_1638) ;  /* 0x0000000c00847947 */ /* 0x000fea0003800000 */
.L_x_1635:
        /* <DEDUP_REMOVED lines=10> */
.L_x_1640:
[----:B------:R-:W-:-:S04]  /*9d20*/  HADD2.F32 R22, -RZ, R22.H0_H0 ;  /* 0x20000016ff167230 */ /* 0x000fc80000004100 */
[----:B------:R-:W0:Y:S02]  /*9d30*/  F2I.FTZ.TRUNC.NTZ R5, R22 ;  /* 0x0000001600057305 */ /* 0x000e24000021f100 */
[----:B0-----:R0:W-:Y:S01]  /*9d40*/  STG.E desc[UR36][R2.64], R5 ;  /* 0x0000000502007986 */ /* 0x0011e2000c101924 */
[----:B------:R-:W-:Y:S05]  /*9d50*/  BRA `(.L_x_1638) ;  /* 0x0000000c004c7947 */ /* 0x000fea0003800000 */
.L_x_1639:
[----:B------:R-:W-:-:S04]  /*9d60*/  HADD2.F32 R22, -RZ, R22.H0_H0 ;  /* 0x20000016ff167230 */ /* 0x000fc80000004100 */
[----:B------:R-:W0:Y:S02]  /*9d70*/  F2I.FTZ.TRUNC.NTZ R5, R22 ;  /* 0x0000001600057305 */ /* 0x000e24000021f100 */
[----:B0-----:R0:W-:Y:S01]  /*9d80*/  STG.E.U16 desc[UR36][R2.64], R5 ;  /* 0x0000000502007986 */ /* 0x0011e2000c101524 */
[----:B------:R-:W-:Y:S05]  /*9d90*/  BRA `(.L_x_1638) ;  /* 0x0000000c003c7947 */ /* 0x000fea0003800000 */
.L_x_1634:
        /* <DEDUP_REMOVED lines=9> */
.L_x_1642:
[----:B------:R0:W-:Y:S01]  /*9e30*/  STG.E.U16 desc[UR36][R2.64], R22 ;  /* 0x0000001602007986 */ /* 0x0001e2000c101524 */
[----:B------:R-:W-:Y:S05]  /*9e40*/  BRA `(.L_x_1638) ;  /* 0x0000000c00107947 */ /* 0x000fea0003800000 */
.L_x_1641:
        /* <DEDUP_REMOVED lines=10> */
.L_x_1644:
[----:B------:R-:W-:-:S05]  /*9ef0*/  HADD2.F32 R0, -RZ, R22.H0_H0 ;  /* 0x20000016ff007230 */ /* 0x000fca0000004100 */
[----:B------:R-:W-:-:S04]  /*9f00*/  F2FP.F16.F32.PACK_AB R0, RZ, R0 ;  /* 0x00000000ff00723e */ /* 0x000fc800000000ff */
[----:B------:R-:W-:-:S05]  /*9f10*/  PRMT R0, R0, 0x5410, RZ ;  /* 0x0000541000007816 */ /* 0x000fca00000000ff */
[----:B------:R3:W-:Y:S01]  /*9f20*/  STG.E desc[UR36][R2.64], R0 ;  /* 0x0000000002007986 */ /* 0x0007e2000c101924 */
[----:B------:R-:W-:Y:S05]  /*9f30*/  BRA `(.L_x_1638) ;  /* 0x0000000800d47947 */ /* 0x000fea0003800000 */
.L_x_1643:
[----:B------:R-:W-:-:S05]  /*9f40*/  HADD2.F32 R4, -RZ, R22.H0_H0 ;  /* 0x20000016ff047230 */ /* 0x000fca0000004100 */
[----:B------:R-:W-:-:S06]  /*9f50*/  FMUL.FTZ R4, R4, 1 ;  /* 0x3f80000004047820 */ /* 0x000fcc0000410000 */
[----:B------:R-:W0:Y:S02]  /*9f60*/  F2F.F64.F32 R4, R4 ;  /* 0x0000000400047310 */ /* 0x000e240000201800 */
[----:B0-----:R4:W-:Y:S01]  /*9f70*/  STG.E.64 desc[UR36][R2.64], R4 ;  /* 0x0000000402007986 */ /* 0x0019e2000c101b24 */
[----:B------:R-:W-:Y:S05]  /*9f80*/  BRA `(.L_x_1638) ;  /* 0x0000000800c07947 */ /* 0x000fea0003800000 */
.L_x_1633:
        /* <DEDUP_REMOVED lines=13> */
.L_x_1647:
[----:B------:R-:W-:Y:S01]  /*a060*/  HADD2.F32 R22, -RZ, R22.H0_H0 ;  /* 0x20000016ff167230 */ /* 0x000fe20000004100 */
[----:B------:R-:W-:-:S04]  /*a070*/  CS2R R6, SRZ ;  /* 0x0000000000067805 */ /* 0x000fc8000001ff00 */
[----:B------:R-:W-:-:S06]  /*a080*/  FMUL.FTZ R4, R22, 1 ;  /* 0x3f80000016047820 */ /* 0x000fcc0000410000 */
[----:B------:R-:W0:Y:S02]  /*a090*/  F2F.F64.F32 R4, R4 ;  /* 0x0000000400047310 */ /* 0x000e240000201800 */
[----:B0-----:R0:W-:Y:S01]  /*a0a0*/  STG.E.128 desc[UR36][R2.64], R4 ;  /* 0x0000000402007986 */ /* 0x0011e2000c101d24 */
[----:B------:R-:W-:Y:S05]  /*a0b0*/  BRA `(.L_x_1638) ;  /* 0x0000000800747947 */ /* 0x000fea0003800000 */
.L_x_1646:
        /* <DEDUP_REMOVED lines=21> */
.L_x_1651:
[----:B------:R-:W-:Y:S05]  /*a210*/  BSYNC B0 ;  /* 0x0000000000007941 */ /* 0x000fea0003800000 */
.L_x_1650:
[----:B------:R-:W-:-:S05]  /*a220*/  LOP3.LUT R5, R0, R5, RZ, 0xfc, !PT ;  /* 0x0000000500057212 */ /* 0x000fca00078efcff */
[----:B------:R0:W-:Y:S01]  /*a230*/  STG.E.U8 desc[UR36][R2.64], R5 ;  /* 0x0000000502007986 */ /* 0x0001e2000c101124 */
[----:B------:R-:W-:Y:S05]  /*a240*/  BRA `(.L_x_1638) ;  /* 0x0000000800107947 */ /* 0x000fea0003800000 */
.L_x_1649:
        /* <DEDUP_REMOVED lines=13> */
.L_x_1653:
[----:B------:R-:W-:Y:S01]  /*a320*/  IMAD.MOV.U32 R0, RZ, RZ, 0x7f ;  /* 0x0000007fff007424 */ /* 0x000fe200078e00ff */
[----:B------:R-:W-:-:S04]  /*a330*/  ISETP.GT.U32.AND P0, PT, R4, 0x7f800000, PT ;  /* 0x7f8000000400780c */ /* 0x000fc80003f04070 */
[----:B------:R-:W-:-:S09]  /*a340*/  SEL R0, R0, 0x7c, P0 ;  /* 0x0000007c00007807 */ /* 0x000fd20000000000 */
.L_x_1654:
[----:B------:R-:W-:Y:S05]  /*a350*/  BSYNC B0 ;  /* 0x0000000000007941 */ /* 0x000fea0003800000 */
.L_x_1652:
[----:B------:R-:W-:-:S04]  /*a360*/  LOP3.LUT R4, R5, 0x80000000, RZ, 0xc0, !PT ;  /* 0x8000000005047812 */ /* 0x000fc800078ec0ff */
[----:B------:R-:W-:-:S04]  /*a370*/  SHF.R.U32.HI R5, RZ, 0x18, R4 ;  /* 0x00000018ff057819 */ /* 0x000fc80000011604 */
[----:B------:R-:W-:-:S05]  /*a380*/  LOP3.LUT R5, R0, R5, RZ, 0xfc, !PT ;  /* 0x0000000500057212 */ /* 0x000fca00078efcff */
[----:B------:R0:W-:Y:S01]  /*a390*/  STG.E.U8 desc[UR36][R2.64], R5 ;  /* 0x0000000502007986 */ /* 0x0001e2000c101124 */
[----:B------:R-:W-:Y:S05]  /*a3a0*/  BRA `(.L_x_1638) ;  /* 0x0000000400b87947 */ /* 0x000fea0003800000 */
.L_x_1648:
[----:B------:R-:W-:-:S05]  /*a3b0*/  HADD2.F32 R0, -RZ, R22.H0_H0 ;  /* 0x20000016ff007230 */ /* 0x000fca0000004100 */
[----:B------:R-:W-:-:S05]  /*a3c0*/  F2FP.BF16.F32.PACK_AB R0, RZ, R0 ;  /* 0x00000000ff00723e */ /* 0x000fca00000010ff */
[----:B------:R0:W-:Y:S01]  /*a3d0*/  STG.E.U16 desc[UR36][R2.64], R0 ;  /* 0x0000000002007986 */ /* 0x0001e2000c101524 */
[----:B------:R-:W-:Y:S05]  /*a3e0*/  BRA `(.L_x_1638) ;  /* 0x0000000400a87947 */ /* 0x000fea0003800000 */
.L_x_1645:
        /* <DEDUP_REMOVED lines=12> */
.L_x_1657:
        /* <DEDUP_REMOVED lines=17> */
.L_x_1660:
[----:B------:R-:W-:-:S04]  /*a5c0*/  LOP3.LUT R0, R7, 0x80000000, RZ, 0xc0, !PT ;  /* 0x8000000007007812 */ /* 0x000fc800078ec0ff */
[----:B------:R-:W-:-:S04]  /*a5d0*/  SHF.R.U32.HI R5, RZ, 0x18, R0 ;  /* 0x00000018ff057819 */ /* 0x000fc80000011600 */
[----:B------:R-:W-:-:S04]  /*a5e0*/  LOP3.LUT R4, R4, R5, RZ, 0xfc, !PT ;  /* 0x0000000504047212 */ /* 0x000fc800078efcff */
[----:B------:R-:W-:-:S07]  /*a5f0*/  PRMT R0, R4, 0x7610, R0 ;  /* 0x0000761004007816 */ /* 0x000fce0000000000 */
.L_x_1659:
[----:B------:R-:W-:Y:S05]  /*a600*/  BSYNC B0 ;  /* 0x0000000000007941 */ /* 0x000fea0003800000 */
.L_x_1658:
[----:B------:R0:W-:Y:S01]  /*a610*/  STG.E.U8 desc[UR36][R2.64], R0 ;  /* 0x0000000002007986 */ /* 0x0001e2000c101124 */
[----:B------:R-:W-:Y:S05]  /*a620*/  BRA `(.L_x_1638) ;  /* 0x0000000400187947 */ /* 0x000fea0003800000 */
.L_x_1656:
        /* <DEDUP_REMOVED lines=17> */
.L_x_1663:
[----:B------:R-:W-:-:S04]  /*a740*/  LOP3.LUT R0, R7, 0x80000000, RZ, 0xc0, !PT ;  /* 0x8000000007007812 */ /* 0x000fc800078ec0ff */
[----:B------:R-:W-:-:S04]  /*a750*/  SHF.R.U32.HI R5, RZ, 0x18, R0 ;  /* 0x00000018ff057819 */ /* 0x000fc80000011600 */
[----:B------:R-:W-:-:S04]  /*a760*/  LOP3.LUT R4, R4, R5, RZ, 0xfc, !PT ;  /* 0x0000000504047212 */ /* 0x000fc800078efcff */
[----:B------:R-:W-:-:S07]  /*a770*/  PRMT R0, R4, 0x7610, R0 ;  /* 0x0000761004007816 */ /* 0x000fce0000000000 */
.L_x_1662:
[----:B------:R-:W-:Y:S05]  /*a780*/  BSYNC B0 ;  /* 0x0000000000007941 */ /* 0x000fea0003800000 */
.L_x_1661:
[----:B------:R0:W-:Y:S01]  /*a790*/  STG.E.U8 desc[UR36][R2.64], R0 ;  /* 0x0000000002007986 */ /* 0x0001e2000c101124 */
[----:B------:R-:W-:Y:S05]  /*a7a0*/  BRA `(.L_x_1638) ;  /* 0x0000000000b87947 */ /* 0x000fea0003800000 */
.L_x_1655:
        /* <DEDUP_REMOVED lines=22> */
.L_x_1637:
        /* <DEDUP_REMOVED lines=16> */
.L_x_1666:
[----:B------:R-:W-:Y:S05]  /*aa10*/  BRA `(.L_x_1638) ;  /* 0x00000000001c7947 */ /* 0x000fea0003800000 */
.L_x_1665:
[----:B------:R-:W-:-:S06]  /*aa20*/  HADD2.F32 R4, -RZ, R22.H0_H0 ;  /* 0x20000016ff047230 */ /* 0x000fcc0000004100 */
[----:B------:R-:W0:Y:S02]  /*aa30*/  F2I.U64.TRUNC R4, R4 ;  /* 0x0000000400047311 */ /* 0x000e24000020d800 */
[----:B0-----:R0:W-:Y:S01]  /*aa40*/  STG.E.64 desc[UR36][R2.64], R4 ;  /* 0x0000000402007986 */ /* 0x0011e2000c101b24 */
[----:B------:R-:W-:Y:S05]  /*aa50*/  BRA `(.L_x_1638) ;  /* 0x00000000000c7947 */ /* 0x000fea0003800000 */
.L_x_1664:
[----:B------:R-:W-:-:S04]  /*aa60*/  HADD2.F32 R22, -RZ, R22.H0_H0 ;  /* 0x20000016ff167230 */ /* 0x000fc80000004100 */
[----:B------:R-:W0:Y:S02]  /*aa70*/  F2I.FTZ.U32.TRUNC.NTZ R5, R22 ;  /* 0x0000001600057305 */ /* 0x000e24000021f000 */
[----:B0-----:R0:W-:Y:S02]  /*aa80*/  STG.E desc[UR36][R2.64], R5 ;  /* 0x0000000502007986 */ /* 0x0011e4000c101924 */
.L_x_1638:
        /* <DEDUP_REMOVED lines=21> */
[----:B------:R-:W-:-:S06]  /*abe0*/  HADD2.F32 R19, -RZ, R19.H0_H0 ;  /* 0x20000013ff137230 */ /* 0x000fcc0000004100 */
[----:B------:R-:W0:Y:S02]  /*abf0*/  F2I.FTZ.TRUNC.NTZ R19, R19 ;  /* 0x0000001300137305 */ /* 0x000e24000021f100 */
[----:B0-----:R0:W-:Y:S01]  /*ac00*/  STG.E.U8 desc[UR36][R2.64], R19 ;  /* 0x0000001302007986 */ /* 0x0011e2000c101124 */
[----:B------:R-:W-:Y:S05]  /*ac10*/  BRA `(.L_x_1672) ;  /* 0x0000000c00947947 */ /* 0x000fea0003800000 */
.L_x_1670:
[----:B------:R-:W-:-:S06]  /*ac20*/  HADD2.F32 R5, -RZ, R19.H0_H0 ;  /* 0x20000013ff057230 */ /* 0x000fcc0000004100 */
[----:B------:R-:W0:Y:S02]  /*ac30*/  F2I.S64.TRUNC R4, R5 ;  /* 0x0000000500047311 */ /* 0x000e24000020d900 */
[----:B0-----:R0:W-:Y:S01]  /*ac40*/  STG.E.U8 desc[UR36][R2.64], R4 ;  /* 0x0000000402007986 */ /* 0x0011e2000c101124 */
[----:B------:R-:W-:Y:S05]  /*ac50*/  BRA `(.L_x_1672) ;  /* 0x0000000c00847947 */ /* 0x000fea0003800000 */
.L_x_1669:
        /* <DEDUP_REMOVED lines=10> */
.L_x_1674:
[----:B------:R-:W-:-:S06]  /*ad00*/  HADD2.F32 R19, -RZ, R19.H0_H0 ;  /* 0x20000013ff137230 */ /* 0x000fcc0000004100 */
[----:B------:R-:W0:Y:S02]  /*ad10*/  F2I.FTZ.TRUNC.NTZ R19, R19 ;  /* 0x0000001300137305 */ /* 0x000e24000021f100 */
[----:B0-----:R0:W-:Y:S01]  /*ad20*/  STG.E desc[UR36][R2.64], R19 ;  /* 0x0000001302007986 */ /* 0x0011e2000c101924 */
[----:B------:R-:W-:Y:S05]  /*ad30*/  BRA `(.L_x_1672) ;  /* 0x0000000c004c7947 */ /* 0x000fea0003800000 */
.L_x_1673:
[----:B------:R-:W-:-:S06]  /*ad40*/  HADD2.F32 R19, -RZ, R19.H0_H0 ;  /* 0x20000013ff137230 */ /* 0x000fcc0000004100 */
[----:B------:R-:W0:Y:S02]  /*ad50*/  F2I.FTZ.TRUNC.NTZ R19, R19 ;  /* 0x0000001300137305 */ /* 0x000e24000021f100 */
[----:B0-----:R0:W-:Y:S01]  /*ad60*/  STG.E.U16 desc[UR36][R2.64], R19 ;  /* 0x0000001302007986 */ /* 0x0011e2000c101524 */
[----:B------:R-:W-:Y:S05]  /*ad70*/  BRA `(.L_x_1672) ;  /* 0x0000000c003c7947 */ /* 0x000fea0003800000 */
.L_x_1668:
        /* <DEDUP_REMOVED lines=9> */
.L_x_1676:
[----:B------:R4:W-:Y:S01]  /*ae10*/  STG.E.U16 desc[UR36][R2.64], R19 ;  /* 0x0000001302007986 */ /* 0x0009e2000c101524 */
[----:B------:R-:W-:Y:S05]  /*ae20*/  BRA `(.L_x_1672) ;  /* 0x0000000c00107947 */ /* 0x000fea0003800000 */
.L_x_1675:
        /* <DEDUP_REMOVED lines=10> */
.L_x_1678:
[----:B------:R-:W-:-:S05]  /*aed0*/  HADD2.F32 R0, -RZ, R19.H0_H0 ;  /* 0x20000013ff007230 */ /* 0x000fca0000004100 */
[----:B------:R-:W-:-:S04]  /*aee0*/  F2FP.F16.F32.PACK_AB R0, RZ, R0 ;  /* 0x00000000ff00723e */ /* 0x000fc800000000ff */
[----:B------:R-:W-:-:S05]  /*aef0*/  PRMT R0, R0, 0x5410, RZ ;  /* 0x0000541000007816 */ /* 0x000fca00000000ff */
[----:B------:R2:W-:Y:S01]  /*af00*/  STG.E desc[UR36][R2.64], R0 ;  /* 0x0000000002007986 */ /* 0x0005e2000c101924 */
[----:B------:R-:W-:Y:S05]  /*af10*/  BRA `(.L_x_1672) ;  /* 0x0000000800d47947 */ /* 0x000fea0003800000 */
.L_x_1677:
[----:B------:R-:W-:-:S05]  /*af20*/  HADD2.F32 R4, -RZ, R19.H0_H0 ;  /* 0x20000013ff047230 */ /* 0x000fca0000004100 */
[----:B------:R-:W-:-:S06]  /*af30*/  FMUL.FTZ R4, R4, 1 ;  /* 0x3f80000004047820 */ /* 0x000fcc0000410000 */
[----:B------:R-:W0:Y:S02]  /*af40*/  F2F.F64.F32 R4, R4 ;  /* 0x0000000400047310 */ /* 0x000e240000201800 */
[----:B0-----:R0:W-:Y:S01]  /*af50*/  STG.E.64 desc[UR36][R2.64], R4 ;  /* 0x0000000402007986 */ /* 0x0011e2000c101b24 */
[----:B------:R-:W-:Y:S05]  /*af60*/  BRA `(.L_x_1672) ;  /* 0x0000000800c07947 */ /* 0x000fea0003800000 */
.L_x_1667:
        /* <DEDUP_REMOVED lines=13> */
.L_x_1681:
[----:B------:R-:W-:Y:S01]  /*b040*/  HADD2.F32 R19, -RZ, R19.H0_H0 ;  /* 0x20000013ff137230 */ /* 0x000fe20000004100 */
[----:B------:R-:W-:-:S04]  /*b050*/  CS2R R6, SRZ ;  /* 0x0000000000067805 */ /* 0x000fc8000001ff00 */
[----:B------:R-:W-:-:S06]  /*b060*/  FMUL.FTZ R4, R19, 1 ;  /* 0x3f80000013047820 */ /* 0x000fcc0000410000 */
[----:B------:R-:W0:Y:S02]  /*b070*/  F2F.F64.F32 R4, R4 ;  /* 0x0000000400047310 */ /* 0x000e240000201800 */
[----:B0-----:R0:W-:Y:S01]  /*b080*/  STG.E.128 desc[UR36][R2.64], R4 ;  /* 0x0000000402007986 */ /* 0x0011e2000c101d24 */
[----:B------:R-:W-:Y:S05]  /*b090*/  BRA `(.L_x_1672) ;  /* 0x0000000800747947 */ /* 0x000fea0003800000 */
.L_x_1680:
        /* <DEDUP_REMOVED lines=21> */
.L_x_1685:
[----:B------:R-:W-:Y:S05]  /*b1f0*/  BSYNC B0 ;  /* 0x0000000000007941 */ /* 0x000fea0003800000 */
.L_x_1684:
[----:B------:R-:W-:-:S05]  /*b200*/  LOP3.LUT R5, R0, R5, RZ, 0xfc, !PT ;  /* 0x0000000500057212 */ /* 0x000fca00078efcff */
[----:B------:R0:W-:Y:S01]  /*b210*/  STG.E.U8 desc[UR36][R2.64], R5 ;  /* 0x0000000502007986 */ /* 0x0001e2000c101124 */
[----:B------:R-:W-:Y:S05]  /*b220*/  BRA `(.L_x_1672) ;  /* 0x0000000800107947 */ /* 0x000fea0003800000 */
.L_x_1683:
        /* <DEDUP_REMOVED lines=13> */
.L_x_1687:
[----:B------:R-:W-:Y:S01]  /*b300*/  IMAD.MOV.U32 R0, RZ, RZ, 0x7f ;  /* 0x0000007fff007424 */ /* 0x000fe200078e00ff */
[----:B------:R-:W-:-:S04]  /*b310*/  ISETP.GT.U32.AND P0, PT, R4, 0x7f800000, PT ;  /* 0x7f8000000400780c */ /* 0x000fc80003f04070 */
[----:B------:R-:W-:-:S09]  /*b320*/  SEL R0, R0, 0x7c, P0 ;  /* 0x0000007c00007807 */ /* 0x000fd20000000000 */
.L_x_1688:
[----:B------:R-:W-:Y:S05]  /*b330*/  BSYNC B0 ;  /* 0x0000000000007941 */ /* 0x000fea0003800000 */
.L_x_1686:
[----:B------:R-:W-:-:S04]  /*b340*/  LOP3.LUT R4, R19, 0x80000000, RZ, 0xc0, !PT ;  /* 0x8000000013047812 */ /* 0x000fc800078ec0ff */
[----:B------:R-:W-:-:S04]  /*b350*/  SHF.R.U32.HI R5, RZ, 0x18, R4 ;  /* 0x00000018ff057819 */ /* 0x000fc80000011604 */
[----:B------:R-:W-:-:S05]  /*b360*/  LOP3.LUT R5, R0, R5, RZ, 0xfc, !PT ;  /* 0x0000000500057212 */ /* 0x000fca00078efcff */
[----:B------:R0:W-:Y:S01]  /*b370*/  STG.E.U8 desc[UR36][R2.64], R5 ;  /* 0x0000000502007986 */ /* 0x0001e2000c101124 */
[----:B------:R-:W-:Y:S05]  /*b380*/  BRA `(.L_x_1672) ;  /* 0x0000000400b87947 */ /* 0x000fea0003800000 */
.L_x_1682:
[----:B------:R-:W-:-:S05]  /*b390*/  HADD2.F32 R0, -RZ, R19.H0_H0 ;  /* 0x20000013ff007230 */ /* 0x000fca0000004100 */
[----:B------:R-:W-:-:S05]  /*b3a0*/  F2FP.BF16.F32.PACK_AB R0, RZ, R0 ;  /* 0x00000000ff00723e */ /* 0x000fca00000010ff */
[----:B------:R0:W-:Y:S01]  /*b3b0*/  STG.E.U16 desc[UR36][R2.64], R0 ;  /* 0x0000000002007986 */ /* 0x0001e2000c101524 */
[----:B------:R-:W-:Y:S05]  /*b3c0*/  BRA `(.L_x_1672) ;  /* 0x0000000400a87947 */ /* 0x000fea0003800000 */
.L_x_1679:
        /* <DEDUP_REMOVED lines=12> */
.L_x_1691:
        /* <DEDUP_REMOVED lines=17> */
.L_x_1694:
[----:B------:R-:W-:-:S04]  /*b5a0*/  LOP3.LUT R0, R19, 0x80000000, RZ, 0xc0, !PT ;  /* 0x8000000013007812 */ /* 0x000fc800078ec0ff */
[----:B------:R-:W-:-:S04]  /*b5b0*/  SHF.R.U32.HI R5, RZ, 0x18, R0 ;  /* 0x00000018ff057819 */ /* 0x000fc80000011600 */
[----:B------:R-:W-:-:S04]  /*b5c0*/  LOP3.LUT R4, R4, R5, RZ, 0xfc, !PT ;  /* 0x0000000504047212 */ /* 0x000fc800078efcff */
[----:B------:R-:W-:-:S07]  /*b5d0*/  PRMT R0, R4, 0x7610, R0 ;  /* 0x0000761004007816 */ /* 0x000fce0000000000 */
.L_x_1693:
[----:B------:R-:W-:Y:S05]  /*b5e0*/  BSYNC B0 ;  /* 0x0000000000007941 */ /* 0x000fea0003800000 */
.L_x_1692:
[----:B------:R0:W-:Y:S01]  /*b5f0*/  STG.E.U8 desc[UR36][R2.64], R0 ;  /* 0x0000000002007986 */ /* 0x0001e2000c101124 */
[----:B------:R-:W-:Y:S05]  /*b600*/  BRA `(.L_x_1672) ;  /* 0x0000000400187947 */ /* 0x000fea0003800000 */
.L_x_1690:
        /* <DEDUP_REMOVED lines=17> */
.L_x_1697:
[----:B------:R-:W-:-:S04]  /*b720*/  LOP3.LUT R0, R19, 0x80000000, RZ, 0xc0, !PT ;  /* 0x8000000013007812 */ /* 0x000fc800078ec0ff */
[----:B------:R-:W-:-:S04]  /*b730*/  SHF.R.U32.HI R5, RZ, 0x18, R0 ;  /* 0x00000018ff057819 */ /* 0x000fc80000011600 */
[----:B------:R-:W-:-:S04]  /*b740*/  LOP3.LUT R4, R4, R5, RZ, 0xfc, !PT ;  /* 0x0000000504047212 */ /* 0x000fc800078efcff */
[----:B------:R-:W-:-:S07]  /*b750*/  PRMT R0, R4, 0x7610, R0 ;  /* 0x0000761004007816 */ /* 0x000fce0000000000 */
.L_x_1696:
[----:B------:R-:W-:Y:S05]  /*b760*/  BSYNC B0 ;  /* 0x0000000000007941 */ /* 0x000fea0003800000 */
.L_x_1695:
[----:B------:R0:W-:Y:S01]  /*b770*/  STG.E.U8 desc[UR36][R2.64], R0 ;  /* 0x0000000002007986 */ /* 0x0001e2000c101124 */
[----:B------:R-:W-:Y:S05]  /*b780*/  BRA `(.L_x_1672) ;  /* 0x0000000000b87947 */ /* 0x000fea0003800000 */
.L_x_1689:
        /* <DEDUP_REMOVED lines=22> */
.L_x_1671:
        /* <DEDUP_REMOVED lines=16> */
.L_x_1700:
[----:B------:R-:W-:Y:S05]  /*b9f0*/  BRA `(.L_x_1672) ;  /* 0x00000000001c7947 */ /* 0x000fea0003800000 */
.L_x_1699:
[----:B------:R-:W-:-:S06]  /*ba00*/  HADD2.F32 R4, -RZ, R19.H0_H0 ;  /* 0x20000013ff047230 */ /* 0x000fcc0000004100 */
[----:B------:R-:W0:Y:S02]  /*ba10*/  F2I.U64.TRUNC R4, R4 ;  /* 0x0000000400047311 */ /* 0x000e24000020d800 */
[----:B0-----:R0:W-:Y:S01]  /*ba20*/  STG.E.64 desc[UR36][R2.64], R4 ;  /* 0x0000000402007986 */ /* 0x0011e2000c101b24 */
[----:B------:R-:W-:Y:S05]  /*ba30*/  BRA `(.L_x_1672) ;  /* 0x00000000000c7947 */ /* 0x000fea0003800000 */
.L_x_1698:
[----:B------:R-:W-:-:S06]  /*ba40*/  HADD2.F32 R19, -RZ, R19.H0_H0 ;  /* 0x20000013ff137230 */ /* 0x000fcc0000004100 */
[----:B------:R-:W0:Y:S02]  /*ba50*/  F2I.FTZ.U32.TRUNC.NTZ R19, R19 ;  /* 0x0000001300137305 */ /* 0x000e24000021f000 */
[----:B0-----:R0:W-:Y:S02]  /*ba60*/  STG.E desc[UR36][R2.64], R19 ;  /* 0x0000001302007986 */ /* 0x0011e4000c101924 */
.L_x_1672:
[----:B------:R-:W-:-:S07]  /*ba70*/  VIADD R24, R24, 0x80 ;  /* 0x0000008018187836 */ /* 0x000fce0000000000 */
.L_x_1632:
[----:B------:R-:W-:Y:S05]  /*ba80*/  BSYNC B6 ;  /* 0x0000000000067941 */ /* 0x000fea0003800000 */
.L_x_1631:
[----:B------:R-:W-:-:S13]  /*ba90*/  ISETP.GE.AND P0, PT, R24, R23, PT ;  /* 0x000000171800720c */ /* 0x000fda0003f06270 */
[----:B------:R-:W-:Y:S05]  /*baa0*/  @P0 EXIT ;  /* 0x000000000000094d */ /* 0x000fea0003800000 */
[----:B01234-:R-:W0:Y:S01]  /*bab0*/  LDC.64 R2, c[0x0][0x228] ;  /* 0x00008a00ff027b82 */ /* 0x01fe220000000a00 */
        /* <DEDUP_REMOVED lines=18> */
[----:B0-----:R-:W-:Y:S01]  /*bbe0*/  STG.E.U8 desc[UR36][R2.64], R17 ;  /* 0x0000001102007986 */ /* 0x001fe2000c101124 */
[----:B------:R-:W-:Y:S05]  /*bbf0*/  EXIT ;  /* 0x000000000000794d */ /* 0x000fea0003800000 */
.L_x_1704:
[----:B------:R-:W-:-:S06]  /*bc00*/  HADD2.F32 R5, -RZ, R17.H0_H0 ;  /* 0x20000011ff057230 */ /* 0x000fcc0000004100 */
[----:B------:R-:W0:Y:S02]  /*bc10*/  F2I.S64.TRUNC R4, R5 ;  /* 0x0000000500047311 */ /* 0x000e24000020d900 */
[----:B0-----:R-:W-:Y:S01]  /*bc20*/  STG.E.U8 desc[UR36][R2.64], R4 ;  /* 0x0000000402007986 */ /* 0x001fe2000c101124 */
[----:B------:R-:W-:Y:S05]  /*bc30*/  EXIT ;  /* 0x000000000000794d */ /* 0x000fea0003800000 */
.L_x_1703:
        /* <DEDUP_REMOVED lines=10> */
.L_x_1707:
[----:B------:R-:W-:-:S06]  /*bce0*/  HADD2.F32 R17, -RZ, R17.H0_H0 ;  /* 0x20000011ff117230 */ /* 0x000fcc0000004100 */
[----:B------:R-:W0:Y:S02]  /*bcf0*/  F2I.FTZ.TRUNC.NTZ R17, R17 ;  /* 0x0000001100117305 */ /* 0x000e24000021f100 */
[----:B0-----:R-:W-:Y:S01]  /*bd00*/  STG.E desc[UR36][R2.64], R17 ;  /* 0x0000001102007986 */ /* 0x001fe2000c101924 */
[----:B------:R-:W-:Y:S05]  /*bd10*/  EXIT ;  /* 0x000000000000794d */ /* 0x000fea0003800000 */
.L_x_1706:
[----:B------:R-:W-:-:S06]  /*bd20*/  HADD2.F32 R17, -RZ, R17.H0_H0 ;  /* 0x20000011ff117230 */ /* 0x000fcc0000004100 */
[----:B------:R-:W0:Y:S02]  /*bd30*/  F2I.FTZ.TRUNC.NTZ R17, R17 ;  /* 0x0000001100117305 */ /* 0x000e24000021f100 */
[----:B0-----:R-:W-:Y:S01]  /*bd40*/  STG.E.U16 desc[UR36][R2.64], R17 ;  /* 0x0000001102007986 */ /* 0x001fe2000c101524 */
[----:B------:R-:W-:Y:S05]  /*bd50*/  EXIT ;  /* 0x000000000000794d */ /* 0x000fea0003800000 */
.L_x_1702:
        /* <DEDUP_REMOVED lines=9> */
.L_x_1709:
[----:B------:R-:W-:Y:S01]  /*bdf0*/  STG.E.U16 desc[UR36][R2.64], R17 ;  /* 0x0000001102007986 */ /* 0x000fe2000c101524 */
[----:B------:R-:W-:Y:S05]  /*be00*/  EXIT ;  /* 0x000000000000794d */ /* 0x000fea0003800000 */
.L_x_1708:
        /* <DEDUP_REMOVED lines=10> */
.L_x_1711:
[----:B------:R-:W-:-:S05]  /*beb0*/  HADD2.F32 R0, -RZ, R17.H0_H0 ;  /* 0x20000011ff007230 */ /* 0x000fca0000004100 */
[----:B------:R-:W-:-:S04]  /*bec0*/  F2FP.F16.F32.PACK_AB R0, RZ, R0 ;  /* 0x00000000ff00723e */ /* 0x000fc800000000ff */
[----:B------:R-:W-:-:S05]  /*bed0*/  PRMT R0, R0, 0x5410, RZ ;  /* 0x0000541000007816 */ /* 0x000fca00000000ff */
[----:B------:R-:W-:Y:S01]  /*bee0*/  STG.E desc[UR36][R2.64], R0 ;  /* 0x0000000002007986 */ /* 0x000fe2000c101924 */
[----:B------:R-:W-:Y:S05]  /*bef0*/  EXIT ;  /* 0x000000000000794d */ /* 0x000fea0003800000 */
.L_x_1710:
[----:B------:R-:W-:-:S05]  /*bf00*/  HADD2.F32 R4, -RZ, R17.H0_H0 ;  /* 0x20000011ff047230 */ /* 0x000fca0000004100 */
[----:B------:R-:W-:-:S06]  /*bf10*/  FMUL.FTZ R4, R4, 1 ;  /* 0x3f80000004047820 */ /* 0x000fcc0000410000 */
[----:B------:R-:W0:Y:S02]  /*bf20*/  F2F.F64.F32 R4, R4 ;  /* 0x0000000400047310 */ /* 0x000e240000201800 */
[----:B0-----:R-:W-:Y:S01]  /*bf30*/  STG.E.64 desc[UR36][R2.64], R4 ;  /* 0x0000000402007986 */ /* 0x001fe2000c101b24 */
[----:B------:R-:W-:Y:S05]  /*bf40*/  EXIT ;  /* 0x000000000000794d */ /* 0x000fea0003800000 */
.L_x_1701:
        /* <DEDUP_REMOVED lines=13> */
.L_x_1714:
[----:B------:R-:W-:Y:S01]  /*c020*/  HADD2.F32 R17, -RZ, R17.H0_H0 ;  /* 0x20000011ff117230 */ /* 0x000fe20000004100 */
[----:B------:R-:W-:-:S04]  /*c030*/  CS2R R6, SRZ ;  /* 0x0000000000067805 */ /* 0x000fc8000001ff00 */
[----:B------:R-:W-:-:S06]  /*c040*/  FMUL.FTZ R4, R17, 1 ;  /* 0x3f80000011047820 */ /* 0x000fcc0000410000 */
[----:B------:R-:W0:Y:S02]  /*c050*/  F2F.F64.F32 R4, R4 ;  /* 0x0000000400047310 */ /* 0x000e240000201800 */
[----:B0-----:R-:W-:Y:S01]  /*c060*/  STG.E.128 desc[UR36][R2.64], R4 ;  /* 0x0000000402007986 */ /* 0x001fe2000c101d24 */
[----:B------:R-:W-:Y:S05]  /*c070*/  EXIT ;  /* 0x000000000000794d */ /* 0x000fea0003800000 */
.L_x_1713:
        /* <DEDUP_REMOVED lines=21> */
.L_x_1718:
[----:B------:R-:W-:Y:S05]  /*c1d0*/  BSYNC B0 ;  /* 0x0000000000007941 */ /* 0x000fea0003800000 */
.L_x_1717:
[----:B------:R-:W-:-:S05]  /*c1e0*/  LOP3.LUT R5, R0, R5, RZ, 0xfc, !PT ;  /* 0x0000000500057212 */ /* 0x000fca00078efcff */
[----:B------:R-:W-:Y:S01]  /*c1f0*/  STG.E.U8 desc[UR36][R2.64], R5 ;  /* 0x0000000502007986 */ /* 0x000fe2000c101124 */
[----:B------:R-:W-:Y:S05]  /*c200*/  EXIT ;  /* 0x000000000000794d */ /* 0x000fea0003800000 */
.L_x_1716:
        /* <DEDUP_REMOVED lines=13> */
.L_x_1720:
[----:B------:R-:W-:Y:S01]  /*c2e0*/  IMAD.MOV.U32 R0, RZ, RZ, 0x7f ;  /* 0x0000007fff007424 */ /* 0x000fe200078e00ff */
[----:B------:R-:W-:-:S04]  /*c2f0*/  ISETP.GT.U32.AND P0, PT, R4, 0x7f800000, PT ;  /* 0x7f8000000400780c */ /* 0x000fc80003f04070 */
[----:B------:R-:W-:-:S09]  /*c300*/  SEL R0, R0, 0x7c, P0 ;  /* 0x0000007c00007807 */ /* 0x000fd20000000000 */
.L_x_1721:
[----:B------:R-:W-:Y:S05]  /*c310*/  BSYNC B0 ;  /* 0x0000000000007941 */ /* 0x000fea0003800000 */
.L_x_1719:
[----:B------:R-:W-:-:S04]  /*c320*/  LOP3.LUT R4, R17, 0x80000000, RZ, 0xc0, !PT ;  /* 0x8000000011047812 */ /* 0x000fc800078ec0ff */
[----:B------:R-:W-:-:S04]  /*c330*/  SHF.R.U32.HI R5, RZ, 0x18, R4 ;  /* 0x00000018ff057819 */ /* 0x000fc80000011604 */
[----:B------:R-:W-:-:S05]  /*c340*/  LOP3.LUT R5, R0, R5, RZ, 0xfc, !PT ;  /* 0x0000000500057212 */ /* 0x000fca00078efcff */
[----:B------:R-:W-:Y:S01]  /*c350*/  STG.E.U8 desc[UR36][R2.64], R5 ;  /* 0x0000000502007986 */ /* 0x000fe2000c101124 */
[----:B------:R-:W-:Y:S05]  /*c360*/  EXIT ;  /* 0x000000000000794d */ /* 0x000fea0003800000 */
.L_x_1715:
[----:B------:R-:W-:-:S05]  /*c370*/  HADD2.F32 R0, -RZ, R17.H0_H0 ;  /* 0x20000011ff007230 */ /* 0x000fca0000004100 */
[----:B------:R-:W-:-:S05]  /*c380*/  F2FP.BF16.F32.PACK_AB R0, RZ, R0 ;  /* 0x00000000ff00723e */ /* 0x000fca00000010ff */
[----:B------:R-:W-:Y:S01]  /*c390*/  STG.E.U16 desc[UR36][R2.64], R0 ;  /* 0x0000000002007986 */ /* 0x000fe2000c101524 */
[----:B------:R-:W-:Y:S05]  /*c3a0*/  EXIT ;  /* 0x000000000000794d */ /* 0x000fea0003800000 */
.L_x_1712:
        /* <DEDUP_REMOVED lines=12> */
.L_x_1724:
        /* <DEDUP_REMOVED lines=17> */
.L_x_1727:
[----:B------:R-:W-:-:S04]  /*c580*/  LOP3.LUT R0, R17, 0x80000000, RZ, 0xc0, !PT ;  /* 0x8000000011007812 */ /* 0x000fc800078ec0ff */
[----:B------:R-:W-:-:S04]  /*c590*/  SHF.R.U32.HI R5, RZ, 0x18, R0 ;  /* 0x00000018ff057819 */ /* 0x000fc80000011600 */
[----:B------:R-:W-:-:S04]  /*c5a0*/  LOP3.LUT R4, R4, R5, RZ, 0xfc, !PT ;  /* 0x0000000504047212 */ /* 0x000fc800078efcff */
[----:B------:R-:W-:-:S07]  /*c5b0*/  PRMT R0, R4, 0x7610, R0 ;  /* 0x0000761004007816 */ /* 0x000fce0000000000 */
.L_x_1726:
[----:B------:R-:W-:Y:S05]  /*c5c0*/  BSYNC B0 ;  /* 0x0000000000007941 */ /* 0x000fea0003800000 */
.L_x_1725:
[----:B------:R-:W-:Y:S01]  /*c5d0*/  STG.E.U8 desc[UR36][R2.64], R0 ;  /* 0x0000000002007986 */ /* 0x000fe2000c101124 */
[----:B------:R-:W-:Y:S05]  /*c5e0*/  EXIT ;  /* 0x000000000000794d */ /* 0x000fea0003800000 */
.L_x_1723:
        /* <DEDUP_REMOVED lines=17> */
.L_x_1730:
[----:B------:R-:W-:-:S04]  /*c700*/  LOP3.LUT R0, R17, 0x80000000, RZ, 0xc0, !PT ;  /* 0x8000000011007812 */ /* 0x000fc800078ec0ff */
[----:B------:R-:W-:-:S04]  /*c710*/  SHF.R.U32.HI R5, RZ, 0x18, R0 ;  /* 0x00000018ff057819 */ /* 0x000fc80000011600 */
[----:B------:R-:W-:-:S04]  /*c720*/  LOP3.LUT R4, R4, R5, RZ, 0xfc, !PT ;  /* 0x0000000504047212 */ /* 0x000fc800078efcff */
[----:B------:R-:W-:-:S07]  /*c730*/  PRMT R0, R4, 0x7610, R0 ;  /* 0x0000761004007816 */ /* 0x000fce0000000000 */
.L_x_1729:
[----:B------:R-:W-:Y:S05]  /*c740*/  BSYNC B0 ;  /* 0x0000000000007941 */ /* 0x000fea0003800000 */
.L_x_1728:
[----:B------:R-:W-:Y:S01]  /*c750*/  STG.E.U8 desc[UR36][R2.64], R0 ;  /* 0x0000000002007986 */ /* 0x000fe2000c101124 */
[----:B------:R-:W-:Y:S05]  /*c760*/  EXIT ;  /* 0x000000000000794d */ /* 0x000fea0003800000 */
.L_x_1722:
        /* <DEDUP_REMOVED lines=22> */
.L_x_1705:
        /* <DEDUP_REMOVED lines=16> */
.L_x_1733:
[----:B------:R-:W-:Y:S05]  /*c9d0*/  EXIT ;  /* 0x000000000000794d */ /* 0x000fea0003800000 */
.L_x_1732:
[----:B------:R-:W-:-:S06]  /*c9e0*/  HADD2.F32 R4, -RZ, R17.H0_H0 ;  /* 0x20000011ff047230 */ /* 0x000fcc0000004100 */
[----:B------:R-:W0:Y:S02]  /*c9f0*/  F2I.U64.TRUNC R4, R4 ;  /* 0x0000000400047311 */ /* 0x000e24000020d800 */
[----:B0-----:R-:W-:Y:S01]  /*ca00*/  STG.E.64 desc[UR36][R2.64], R4 ;  /* 0x0000000402007986 */ /* 0x001fe2000c101b24 */
[----:B------:R-:W-:Y:S05]  /*ca10*/  EXIT ;  /* 0x000000000000794d */ /* 0x000fea0003800000 */
.L_x_1731:
[----:B------:R-:W-:-:S06]  /*ca20*/  HADD2.F32 R17, -RZ, R17.H0_H0 ;  /* 0x20000011ff117230 */ /* 0x000fcc0000004100 */
[----:B------:R-:W0:Y:S02]  /*ca30*/  F2I.FTZ.U32.TRUNC.NTZ R17, R17 ;  /* 0x0000001100117305 */ /* 0x000e24000021f000 */
[----:B0-----:R-:W-:Y:S01]  /*ca40*/  STG.E desc[UR36][R2.64], R17 ;  /* 0x0000001102007986 */ /* 0x001fe2000c101924 */
[----:B------:R-:W-:Y:S05]  /*ca50*/  EXIT ;  /* 0x000000000000794d */ /* 0x000fea0003800000 */
.L_x_1734:
        /* <DEDUP_REMOVED lines=10> */
.L_x_7970:


//--------------------- .text._ZN2at6native18elementwise_kernelILi128ELi4EZNS0_22gpu_kernel_impl_nocastIZZZNS0_44_GLOBAL__N__40a83637_7_Lerp_cu_7dd49032_312918lerp_scalar_kernelERNS_18TensorIteratorBaseERKN3c106ScalarEENKUlvE0_clEvENKUlvE1_clEvEUlNS6_4HalfESC_E_EEvS5_RKT_EUliE_EEviT1_ --------------------------
	.section	.text._ZN2at6native18elementwise_kernelILi128ELi4EZNS0_22gpu_kernel_impl_nocastIZZZNS0_44_GLOBAL__N__40a83637_7_Lerp_cu_7dd49032_312918lerp_scalar_kernelERNS_18TensorIteratorBaseERKN3c106ScalarEENKUlvE0_clEvENKUlvE1_clEvEUlNS6_4HalfESC_E_EEvS5_RKT_EUliE_EEviT1_,"ax",@progbits
	.align	128
        .global         _ZN2at6native18elementwise_kernelILi128ELi4EZNS0_22gpu_kernel_impl_nocastIZZZNS0_44_GLOBAL__N__40a83637_7_Lerp_cu_7dd49032_312918lerp_scalar_kernelERNS_18TensorIteratorBaseERKN3c106ScalarEENKUlvE0_clEvENKUlvE1_clEvEUlNS6_4HalfESC_E_EEvS5_RKT_EUliE_EEviT1_
        .type           _ZN2at6native18elementwise_kernelILi128ELi4EZNS0_22gpu_kernel_impl_nocastIZZZNS0_44_GLOBAL__N__40a83637_7_Lerp_cu_7dd49032_312918lerp_scalar_kernelERNS_18TensorIteratorBaseERKN3c106ScalarEENKUlvE0_clEvENKUlvE1_clEvEUlNS6_4HalfESC_E_EEvS5_RKT_EUliE_EEviT1_,@function
        .size           _ZN2at6native18elementwise_kernelILi128ELi4EZNS0_22gpu_kernel_impl_nocastIZZZNS0_44_GLOBAL__N__40a83637_7_Lerp_cu_7dd49032_312918lerp_scalar_kernelERNS_18TensorIteratorBaseERKN3c106ScalarEENKUlvE0_clEvENKUlvE1_clEvEUlNS6_4HalfESC_E_EEvS5_RKT_EUliE_EEviT1_,(.L_x_7971 - _ZN2at6native18elementwise_kernelILi128ELi4EZNS0_22gpu_kernel_impl_nocastIZZZNS0_44_GLOBAL__N__40a83637_7_Lerp_cu_7dd49032_312918lerp_scalar_kernelERNS_18TensorIteratorBaseERKN3c106ScalarEENKUlvE0_clEvENKUlvE1_clEvEUlNS6_4HalfESC_E_EEvS5_RKT_EUliE_EEviT1_)
        .other          _ZN2at6native18elementwise_kernelILi128ELi4EZNS0_22gpu_kernel_impl_nocastIZZZNS0_44_GLOBAL__N__40a83637_7_Lerp_cu_7dd49032_312918lerp_scalar_kernelERNS_18TensorIteratorBaseERKN3c106ScalarEENKUlvE0_clEvENKUlvE1_clEvEUlNS6_4HalfESC_E_EEvS5_RKT_EUliE_EEviT1_,@"STO_CUDA_ENTRY STV_DEFAULT"
_ZN2at6native18elementwise_kernelILi128ELi4EZNS0_22gpu_kernel_impl_nocastIZZZNS0_44_GLOBAL__N__40a83637_7_Lerp_cu_7dd49032_312918lerp_scalar_kernelERNS_18TensorIteratorBaseERKN3c106ScalarEENKUlvE0_clEvENKUlvE1_clEvEUlNS6_4HalfESC_E_EEvS5_RKT_EUliE_EEviT1_:
.text._ZN2at6native18elementwise_kernelILi128ELi4EZNS0_22gpu_kernel_impl_nocastIZZZNS0_44_GLOBAL__N__40a83637_7_Lerp_cu_7dd49032_312918lerp_scalar_kernelERNS_18TensorIteratorBaseERKN3c106ScalarEENKUlvE0_clEvENKUlvE1_clEvEUlNS6_4HalfESC_E_EEvS5_RKT_EUliE_EEviT1_:
        /* <DEDUP_REMOVED lines=363> */
.L_x_1737:
        /* <DEDUP_REMOVED lines=13> */
[----:B--2---:R-:W-:Y:S02]  /*1780*/  HADD2.F32 R0, -RZ, R6.H0_H0 ;  /* 0x20000006ff007230 */ /* 0x004fe40000004100 */
[----:B---3--:R-:W-:-:S05]  /*1790*/  HADD2.F32 R11, -RZ, R8.H0_H0 ;  /* 0x20000008ff0b7230 */ /* 0x008fca0000004100 */
[----:B------:R-:W-:-:S04]  /*17a0*/  FADD.FTZ R13, -R0, R11 ;  /* 0x0000000b000d7221 */ /* 0x000fc80000010100 */
[C---:B------:R-:W-:Y:S01]  /*17b0*/  FFMA.FTZ R0, R13.reuse, R4, R0 ;  /* 0x000000040d007223 */ /* 0x040fe20000010000 */
[----:B------:R-:W-:Y:S01]  /*17c0*/  @P0 FFMA.FTZ R0, R13, -R2, R11 ;  /* 0x800000020d000223 */ /* 0x000fe2000001000b */
[----:B------:R-:W-:-:S04]  /*17d0*/  IADD3 R4, P0, R5, UR8, RZ ;  /* 0x0000000805047c10 */ /* 0x000fc8000ff1e0ff */
[----:B------:R-:W-:Y:S02]  /*17e0*/  F2FP.F16.F32.PACK_AB R0, RZ, R0 ;  /* 0x00000000ff00723e */ /* 0x000fe400000000ff */
[----:B------:R-:W-:-:S05]  /*17f0*/  IADD3.X R5, RZ, UR9, RZ, P0, !PT ;  /* 0x00000009ff057c10 */ /* 0x000fca00087fe4ff */
[----:B------:R0:W-:Y:S02]  /*1800*/  STG.E.U16 desc[UR4][R4.64], R0 ;  /* 0x0000000004007986 */ /* 0x0001e4000c101504 */
.L_x_1736:
[----:B------:R-:W-:Y:S05]  /*1810*/  BSYNC B0 ;  /* 0x0000000000007941 */ /* 0x000fea0003800000 */
.L_x_1735:
        /* <DEDUP_REMOVED lines=356> */
.L_x_1740:
        /* <DEDUP_REMOVED lines=16> */
[----:B------:R-:W-:Y:S01]  /*2f60*/  FFMA.FTZ R0, R13, R2, R0 ;  /* 0x000000020d007223 */ /* 0x000fe20000010000 */
[----:B------:R-:W-:Y:S01]  /*2f70*/  @P0 FFMA.FTZ R0, -R4, R13, R11 ;  /* 0x0000000d04000223 */ /* 0x000fe2000001010b */
[----:B------:R-:W-:-:S04]  /*2f80*/  IADD3 R4, P0, R5, UR8, RZ ;  /* 0x0000000805047c10 */ /* 0x000fc8000ff1e0ff */
[----:B------:R-:W-:Y:S02]  /*2f90*/  F2FP.F16.F32.PACK_AB R0, RZ, R0 ;  /* 0x00000000ff00723e */ /* 0x000fe400000000ff */
        /* <DEDUP_REMOVED lines=357> */
.L_x_1741:
        /* <DEDUP_REMOVED lines=20> */
[----:B------:R-:W-:-:S05]  /*4730*/  IADD3.X R5, RZ, UR9, RZ, P0, !PT ;  /* 0x00000009ff057c10 */ /* 0x000fca00087fe4ff */
[----:B------:R2:W-:Y:S02]  /*4740*/  STG.E.U16 desc[UR4][R4.64], R0 ;  /* 0x0000000004007986 */ /* 0x0005e4000c101504 */
.L_x_1739:
[----:B------:R-:W-:Y:S05]  /*4750*/  BSYNC B0 ;  /* 0x0000000000007941 */ /* 0x000fea0003800000 */
.L_x_1738:
        /* <DEDUP_REMOVED lines=355> */
.L_x_1742:
        /* <DEDUP_REMOVED lines=20> */
[----:B------:R-:W-:Y:S01]  /*5ed0*/  STG.E.U16 desc[UR4][R2.64], R0 ;  /* 0x0000000002007986 */ /* 0x000fe2000c101504 */
[----:B------:R-:W-:Y:S05]  /*5ee0*/  EXIT ;  /* 0x000000000000794d */ /* 0x000fea0003800000 */
.L_x_1743:
        /* <DEDUP_REMOVED lines=9> */
.L_x_7971:


//--------------------- .text._ZN2at6native27unrolled_elementwise_kernelIZZZNS0_44_GLOBAL__N__40a83637_7_Lerp_cu_7dd49032_312918lerp_scalar_kernelERNS_18TensorIteratorBaseERKN3c106ScalarEENKUlvE0_clEvENKUlvE1_clEvEUlNS5_4HalfESB_E_St5arrayIPcLm3EELi4E23TrivialOffsetCalculatorILi2EjESG_ILi1EjENS0_6memory15LoadWithoutCastENSJ_16StoreWithoutCastEEEviT_T0_T2_T3_T4_T5_ --------------------------
	.section	.text._ZN2at6native27unrolled_elementwise_kernelIZZZNS0_44_GLOBAL__N__40a83637_7_Lerp_cu_7dd49032_312918lerp_scalar_kernelERNS_18TensorIteratorBaseERKN3c106ScalarEENKUlvE0_clEvENKUlvE1_clEvEUlNS5_4HalfESB_E_St5arrayIPcLm3EELi4E23TrivialOffsetCalculatorILi2EjESG_ILi1EjENS0_6memory15LoadWithoutCastENSJ_16StoreWithoutCastEEEviT_T0_T2_T3_T4_T5_,"ax",@progbits
	.align	128
        .global         _ZN2at6native27unrolled_elementwise_kernelIZZZNS0_44_GLOBAL__N__40a83637_7_Lerp_cu_7dd49032_312918lerp_scalar_kernelERNS_18TensorIteratorBaseERKN3c106ScalarEENKUlvE0_clEvENKUlvE1_clEvEUlNS5_4HalfESB_E_St5arrayIPcLm3EELi4E23TrivialOffsetCalculatorILi2EjESG_ILi1EjENS0_6memory15LoadWithoutCastENSJ_16StoreWithoutCastEEEviT_T0_T2_T3_T4_T5_
        .type           _ZN2at6native27unrolled_elementwise_kernelIZZZNS0_44_GLOBAL__N__40a83637_7_Lerp_cu_7dd49032_312918lerp_scalar_kernelERNS_18TensorIteratorBaseERKN3c106ScalarEENKUlvE0_clEvENKUlvE1_clEvEUlNS5_4HalfESB_E_St5arrayIPcLm3EELi4E23TrivialOffsetCalculatorILi2EjESG_ILi1EjENS0_6memory15LoadWithoutCastENSJ_16StoreWithoutCastEEEviT_T0_T2_T3_T4_T5_,@function
        .size           _ZN2at6native27unrolled_elementwise_kernelIZZZNS0_44_GLOBAL__N__40a83637_7_Lerp_cu_7dd49032_312918lerp_scalar_kernelERNS_18TensorIteratorBaseERKN3c106ScalarEENKUlvE0_clEvENKUlvE1_clEvEUlNS5_4HalfESB_E_St5arrayIPcLm3EELi4E23TrivialOffsetCalculatorILi2EjESG_ILi1EjENS0_6memory15LoadWithoutCastENSJ_16StoreWithoutCastEEEviT_T0_T2_T3_T4_T5_,(.L_x_7972 - _ZN2at6native27unrolled_elementwise_kernelIZZZNS0_44_GLOBAL__N__40a83637_7_Lerp_cu_7dd49032_312918lerp_scalar_kernelERNS_18TensorIteratorBaseERKN3c106ScalarEENKUlvE0_clEvENKUlvE1_clEvEUlNS5_4HalfESB_E_St5arrayIPcLm3EELi4E23TrivialOffsetCalculatorILi2EjESG_ILi1EjENS0_6memory15LoadWithoutCastENSJ_16StoreWithoutCastEEEviT_T0_T2_T3_T4_T5_)
        .other          _ZN2at6native27unrolled_elementwise_kernelIZZZNS0_44_GLOBAL__N__40a83637_7_Lerp_cu_7dd49032_312918lerp_scalar_kernelERNS_18TensorIteratorBaseERKN3c106ScalarEENKUlvE0_clEvENKUlvE1_clEvEUlNS5_4HalfESB_E_St5arrayIPcLm3EELi4E23TrivialOffsetCalculatorILi2EjESG_ILi1EjENS0_6memory15LoadWithoutCastENSJ_16StoreWithoutCastEEEviT_T0_T2_T3_T4_T5_,@"STO_CUDA_ENTRY STV_DEFAULT"
_ZN2at6native27unrolled_elementwise_kernelIZZZNS0_44_GLOBAL__N__40a83637_7_Lerp_cu_7dd49032_312918lerp_scalar_kernelERNS_18TensorIteratorBaseERKN3c106ScalarEENKUlvE0_clEvENKUlvE1_clEvEUlNS5_4HalfESB_E_St5arrayIPcLm3EELi4E23TrivialOffsetCalculatorILi2EjESG_ILi1EjENS0_6memory15LoadWithoutCastENSJ_16StoreWithoutCastEEEviT_T0_T2_T3_T4_T5_:
.text._ZN2at6native27unrolled_elementwise_kernelIZZZNS0_44_GLOBAL__N__40a83637_7_Lerp_cu_7dd49032_312918lerp_scalar_kernelERNS_18TensorIteratorBaseERKN3c106ScalarEENKUlvE0_clEvENKUlvE1_clEvEUlNS5_4HalfESB_E_St5arrayIPcLm3EELi4E23TrivialOffsetCalculatorILi2EjESG_ILi1EjENS0_6memory15LoadWithoutCastENSJ_16StoreWithoutCastEEEviT_T0_T2_T3_T4_T5_:
        /* <DEDUP_REMOVED lines=9> */
[----:B------:R-:W-:-:S04]  /*0090*/  @!P0 IADD3 R10, R11, 0x80, RZ ;  /* 0x000000800b0a8810 */ /* 0x000fc80007ffe0ff */
[----:B------:R-:W-:-:S13]  /*00a0*/  ISETP.GE.AND P1, PT, R10, R9, PT ;  /* 0x000000090a00720c */ /* 0x000fda0003f26270 */
[----:B------:R-:W-:Y:S01]  /*00b0*/  @!P1 LEA R17, R8, R10, 0x9 ;  /* 0x0000000a08119211 */ /* 0x000fe200078e48ff */
[----:B------:R-:W0:Y:S01]  /*00c0*/  @!P1 LDC.64 R18, c[0x0][0x230] ;  /* 0x00008c00ff129b82 */ /* 0x000e220000000a00 */
[----:B------:R-:W-:-:S04]  /*00d0*/  @!P1 IADD3 R10, R10, 0x80, RZ ;  /* 0x000000800a0a9810 */ /* 0x000fc80007ffe0ff */
[----:B------:R-:W-:Y:S02]  /*00e0*/  ISETP.GE.AND P3, PT, R10, R9, PT ;  /* 0x000000090a00720c */ /* 0x000fe40003f66270 */
[C---:B------:R-:W-:Y:S01]  /*00f0*/  @!P0 LEA R25, R8.reuse, R11, 0x9 ;  /* 0x0000000b08198211 */ /* 0x040fe200078e48ff */
[----:B------:R-:W1:Y:S10]  /*0100*/  @!P1 LDC.64 R2, c[0x0][0x238] ;  /* 0x00008e00ff029b82 */ /* 0x000e740000000a00 */
[----:B------:R-:W2:Y:S01]  /*0110*/  @!P3 LDC.64 R4, c[0x0][0x230] ;  /* 0x00008c00ff04bb82 */ /* 0x000ea20000000a00 */
[----:B------:R-:W-:Y:S01]  /*0120*/  @!P3 LEA R21, R8, R10, 0x9 ;  /* 0x0000000a0815b211 */ /* 0x000fe200078e48ff */
[----:B------:R-:W-:-:S02]  /*0130*/  @!P3 VIADD R10, R10, 0x80 ;  /* 0x000000800a0ab836 */ /* 0x000fc40000000000 */
[----:B0-----:R-:W-:Y:S01]  /*0140*/  @!P1 IMAD.WIDE.U32 R18, R17, 0x2, R18 ;  /* 0x0000000211129825 */ /* 0x001fe200078e0012 */
[----:B------:R-:W-:-:S03]  /*0150*/  PRMT R24, RZ, 0x7610, R24 ;  /* 0x00007610ff187816 */ /* 0x000fc60000000018 */
        /* <DEDUP_REMOVED lines=31> */
[C---:B--2---:R-:W-:Y:S01]  /*0350*/  VIADD R4, R11.reuse, 0x100 ;  /* 0x000001000b047836 */ /* 0x044fe20000000000 */
[----:B------:R-:W-:Y:S02]  /*0360*/  @!P0 LEA R5, R8, R11, 0x9 ;  /* 0x0000000b08058211 */ /* 0x000fe400078e48ff */
        /* <DEDUP_REMOVED lines=9> */
[----:B-----5:R-:W-:Y:S02]  /*0400*/  HADD2.F32 R24, -RZ, R24.H0_H0 ;  /* 0x20000018ff187230 */ /* 0x020fe40000004100 */
[----:B------:R-:W-:-:S05]  /*0410*/  HADD2.F32 R25, -RZ, R25.H0_H0 ;  /* 0x20000019ff197230 */ /* 0x000fca0000004100 */
[----:B------:R-:W-:Y:S01]  /*0420*/  FADD.FTZ R5, -R24, R25 ;  /* 0x0000001918057221 */ /* 0x000fe20000010100 */
[C---:B0-----:R-:W-:Y:S01]  /*0430*/  FSETP.GEU.FTZ.AND P4, PT, |R6|.reuse, 0.5, PT ;  /* 0x3f0000000600780b */ /* 0x041fe20003f9e200 */
[----:B------:R-:W-:Y:S02]  /*0440*/  FADD.FTZ R4, -R6, 1 ;  /* 0x3f80000006047421 */ /* 0x000fe40000010100 */
[----:B------:R-:W-:-:S10]  /*0450*/  FFMA.FTZ R24, R5, R6, R24 ;  /* 0x0000000605187223 */ /* 0x000fd40000010018 */
[----:B------:R-:W-:-:S05]  /*0460*/  @P4 FFMA.FTZ R24, R5, -R4, R25 ;  /* 0x8000000405184223 */ /* 0x000fca0000010019 */
[----:B------:R-:W-:-:S07]  /*0470*/  F2FP.F16.F32.PACK_AB R4, RZ, R24 ;  /* 0x00000018ff04723e */ /* 0x000fce00000000ff */
.L_x_1745:
[----:B------:R-:W-:Y:S05]  /*0480*/  BSYNC B0 ;  /* 0x0000000000007941 */ /* 0x000fea0003800000 */
.L_x_1744:
[----:B------:R-:W-:Y:S04]  /*0490*/  BSSY B0, `(.L_x_1746) ;  /* 0x000000b000007945 */ /* 0x000fe80003800000 */
[----:B------:R-:W-:Y:S05]  /*04a0*/  @P5 BRA `(.L_x_1747) ;  /* 0x0000000000245947 */ /* 0x000fea0003800000 */
[----:B------:R-:W0:Y:S01]  /*04b0*/  LDC R6, c[0x0][0x218] ;  /* 0x00008600ff067b82 */ /* 0x000e220000000800 */
[----:B-----5:R-:W-:Y:S02]  /*04c0*/  HADD2.F32 R0, -RZ, R0.H0_H0 ;  /* 0x20000000ff007230 */ /* 0x020fe40000004100 */
[----:B------:R-:W-:-:S05]  /*04d0*/  HADD2.F32 R5, -RZ, R10.H0_H0 ;  /* 0x2000000aff057230 */ /* 0x000fca0000004100 */
[----:B------:R-:W-:Y:S01]  /*04e0*/  FADD.FTZ R7, -R0, R5 ;  /* 0x0000000500077221 */ /* 0x000fe20000010100 */
[C---:B0-----:R-:W-:Y:S01]  /*04f0*/  FSETP.GEU.FTZ.AND P4, PT, |R6|.reuse, 0.5, PT ;  /* 0x3f0000000600780b */ /* 0x041fe20003f9e200 */
[----:B------:R-:W-:Y:S02]  /*0500*/  FADD.FTZ R10, -R6, 1 ;  /* 0x3f800000060a7421 */ /* 0x000fe40000010100 */
[----:B------:R-:W-:-:S10]  /*0510*/  FFMA.FTZ R0, R7, R6, R0 ;  /* 0x0000000607007223 */ /* 0x000fd40000010000 */
[----:B------:R-:W-:-:S05]  /*0520*/  @P4 FFMA.FTZ R0, -R10, R7, R5 ;  /* 0x000000070a004223 */ /* 0x000fca0000010105 */
[----:B------:R-:W-:-:S07]  /*0530*/  F2FP.F16.F32.PACK_AB R0, RZ, R0 ;  /* 0x00000000ff00723e */ /* 0x000fce00000000ff */
.L_x_1747:
[----:B------:R-:W-:Y:S05]  /*0540*/  BSYNC B0 ;  /* 0x0000000000007941 */ /* 0x000fea0003800000 */
.L_x_1746:
        /* <DEDUP_REMOVED lines=11> */
.L_x_1749:
[----:B------:R-:W-:Y:S05]  /*0600*/  BSYNC B0 ;  /* 0x0000000000007941 */ /* 0x000fea0003800000 */
.L_x_1748:
        /* <DEDUP_REMOVED lines=11> */
.L_x_1751:
[----:B------:R-:W-:Y:S05]  /*06c0*/  BSYNC B0 ;  /* 0x0000000000007941 */ /* 0x000fea0003800000 */
.L_x_1750:
[----:B------:R0:W-:Y:S01]  /*06d0*/  @!P0 STG.E.U16 desc[UR4][R2.64], R4 ;  /* 0x0000000402008986 */ /* 0x0001e2000c101504 */
[----:B------:R-:W-:Y:S04]  /*06e0*/  BSSY B0, `(.L_x_1752) ;  /* 0x000000c000007945 */ /* 0x000fe80003800000 */
[----:B------:R-:W-:Y:S05]  /*06f0*/  @P3 BRA `(.L_x_1753) ;  /* 0x0000000000283947 */ /* 0x000fea0003800000 */
[----:B0-----:R-:W0:Y:S01]  /*0700*/  LDC.64 R2, c[0x0][0x228] ;  /* 0x00008a00ff027b82 */ /* 0x001e220000000a00 */
[----:B------:R-:W-:Y:S01]  /*0710*/  IMAD R5, R8, 0x200, R11 ;  /* 0x0000020008057824 */ /* 0x000fe200078e020b */
[----:B------:R-:W-:-:S04]  /*0720*/  IADD3 R11, R11, 0x80, RZ ;  /* 0x000000800b0b7810 */ /* 0x000fc80007ffe0ff */
[----:B------:R-:W-:-:S13]  /*0730*/  ISETP.GE.AND P0, PT, R11, R9, PT ;  /* 0x000000090b00720c */ /* 0x000fda0003f06270 */
[----:B------:R-:W-:Y:S02]  /*0740*/  @!P0 LEA R7, R8, R11, 0x9 ;  /* 0x0000000b08078211 */ /* 0x000fe400078e48ff */
[----:B------:R-:W-:Y:S01]  /*0750*/  @!P0 IADD3 R11, R11, 0x80, RZ ;  /* 0x000000800b0b8810 */ /* 0x000fe20007ffe0ff */
[----:B0-----:R-:W-:-:S04]  /*0760*/  IMAD.WIDE.U32 R4, R5, 0x2, R2 ;  /* 0x0000000205047825 */ /* 0x001fc800078e0002 */
[----:B------:R-:W-:Y:S01]  /*0770*/  @!P0 IMAD.WIDE.U32 R2, R7, 0x2, R2 ;  /* 0x0000000207028825 */ /* 0x000fe200078e0002 */
[----:B-----5:R1:W-:Y:S04]  /*0780*/  STG.E.U16 desc[UR4][R4.64], R0 ;  /* 0x0000000004007986 */ /* 0x0203e8000c101504 */
[----:B------:R1:W-:Y:S02]  /*0790*/  @!P0 STG.E.U16 desc[UR4][R2.64], R14 ;  /* 0x0000000e02008986 */ /* 0x0003e4000c101504 */
.L_x_1753:
[----:B------:R-:W-:Y:S05]  /*07a0*/  BSYNC B0 ;  /* 0x0000000000007941 */ /* 0x000fea0003800000 */
.L_x_1752:
[----:B------:R-:W-:-:S13]  /*07b0*/  ISETP.GE.AND P0, PT, R11, R9, PT ;  /* 0x000000090b00720c */ /* 0x000fda0003f06270 */
[----:B------:R-:W-:Y:S05]  /*07c0*/  @P0 EXIT ;  /* 0x000000000000094d */ /* 0x000fea0003800000 */
[----:B01----:R-:W0:Y:S01]  /*07d0*/  LDC.64 R2, c[0x0][0x228] ;  /* 0x00008a00ff027b82 */ /* 0x003e220000000a00 */
[----:B------:R-:W-:-:S05]  /*07e0*/  LEA R11, R8, R11, 0x9 ;  /* 0x0000000b080b7211 */ /* 0x000fca00078e48ff */
[----:B0-----:R-:W-:-:S05]  /*07f0*/  IMAD.WIDE.U32 R2, R11, 0x2, R2 ;  /* 0x000000020b027825 */ /* 0x001fca00078e0002 */
[----:B-----5:R-:W-:Y:S01]  /*0800*/  STG.E.U16 desc[UR4][R2.64], R16 ;  /* 0x0000001002007986 */ /* 0x020fe2000c101504 */
[----:B------:R-:W-:Y:S05]  /*0810*/  EXIT ;  /* 0x000000000000794d */ /* 0x000fea0003800000 */
.L_x_1754:
        /* <DEDUP_REMOVED lines=14> */
.L_x_7972:


//--------------------- .text._ZN2at6native29vectorized_elementwise_kernelILi2EZZZNS0_44_GLOBAL__N__40a83637_7_Lerp_cu_7dd49032_312918lerp_scalar_kernelERNS_18TensorIteratorBaseERKN3c106ScalarEENKUlvE0_clEvENKUlvE1_clEvEUlNS5_4HalfESB_E_St5arrayIPcLm3EEEEviT0_T1_ --------------------------
	.section	.text._ZN2at6native29vectorized_elementwise_kernelILi2EZZZNS0_44_GLOBAL__N__40a83637_7_Lerp_cu_7dd49032_312918lerp_scalar_kernelERNS_18TensorIteratorBaseERKN3c106ScalarEENKUlvE0_clEvENKUlvE1_clEvEUlNS5_4HalfESB_E_St5arrayIPcLm3EEEEviT0_T1_,"ax",@progbits
	.align	128
        .global         _ZN2at6native29vectorized_elementwise_kernelILi2EZZZNS0_44_GLOBAL__N__40a83637_7_Lerp_cu_7dd49032_312918lerp_scalar_kernelERNS_18TensorIteratorBaseERKN3c106ScalarEENKUlvE0_clEvENKUlvE1_clEvEUlNS5_4HalfESB_E_St5arrayIPcLm3EEEEviT0_T1_
        .type           _ZN2at6native29vectorized_elementwise_kernelILi2EZZZNS0_44_GLOBAL__N__40a83637_7_Lerp_cu_7dd49032_312918lerp_scalar_kernelERNS_18TensorIteratorBaseERKN3c106ScalarEENKUlvE0_clEvENKUlvE1_clEvEUlNS5_4HalfESB_E_St5arrayIPcLm3EEEEviT0_T1_,@function
        .size           _ZN2at6native29vectorized_elementwise_kernelILi2EZZZNS0_44_GLOBAL__N__40a83637_7_Lerp_cu_7dd49032_312918lerp_scalar_kernelERNS_18TensorIteratorBaseERKN3c106ScalarEENKUlvE0_clEvENKUlvE1_clEvEUlNS5_4HalfESB_E_St5arrayIPcLm3EEEEviT0_T1_,(.L_x_7973 - _ZN2at6native29vectorized_elementwise_kernelILi2EZZZNS0_44_GLOBAL__N__40a83637_7_Lerp_cu_7dd49032_312918lerp_scalar_kernelERNS_18TensorIteratorBaseERKN3c106ScalarEENKUlvE0_clEvENKUlvE1_clEvEUlNS5_4HalfESB_E_St5arrayIPcLm3EEEEviT0_T1_)
        .other          _ZN2at6native29vectorized_elementwise_kernelILi2EZZZNS0_44_GLOBAL__N__40a83637_7_Lerp_cu_7dd49032_312918lerp_scalar_kernelERNS_18TensorIteratorBaseERKN3c106ScalarEENKUlvE0_clEvENKUlvE1_clEvEUlNS5_4HalfESB_E_St5arrayIPcLm3EEEEviT0_T1_,@"STO_CUDA_ENTRY STV_DEFAULT"
_ZN2at6native29vectorized_elementwise_kernelILi2EZZZNS0_44_GLOBAL__N__40a83637_7_Lerp_cu_7dd49032_312918lerp_scalar_kernelERNS_18TensorIteratorBaseERKN3c106ScalarEENKUlvE0_clEvENKUlvE1_clEvEUlNS5_4HalfESB_E_St5arrayIPcLm3EEEEviT0_T1_:
.text._ZN2at6native29vectorized_elementwise_kernelILi2EZZZNS0_44_GLOBAL__N__40a83637_7_Lerp_cu_7dd49032_312918lerp_scalar_kernelERNS_18TensorIteratorBaseERKN3c106ScalarEENKUlvE0_clEvENKUlvE1_clEvEUlNS5_4HalfESB_E_St5arrayIPcLm3EEEEviT0_T1_:
        /* <DEDUP_REMOVED lines=10> */
[----:B------:R-:W2:Y:S01]  /*00a0*/  LDC.64 R6, c[0x0][0x238] ;  /* 0x00008e00ff067b82 */ /* 0x000ea20000000a00 */
[----:B-1----:R-:W-:-:S04]  /*00b0*/  IMAD.WIDE R4, R0, 0x2, R4 ;  /* 0x0000000200047825 */ /* 0x002fc800078e0204 */
[----:B0-----:R-:W-:-:S03]  /*00c0*/  IMAD.WIDE.U32 R8, R2, 0x4, R4 ;  /* 0x0000000402087825 */ /* 0x001fc600078e0004 */
[----:B------:R-:W0:Y:S01]  /*00d0*/  LDC.64 R4, c[0x0][0x228] ;  /* 0x00008a00ff047b82 */ /* 0x000e220000000a00 */
[----:B--2---:R-:W-:Y:S01]  /*00e0*/  IMAD.WIDE R6, R0, 0x2, R6 ;  /* 0x0000000200067825 */ /* 0x004fe200078e0206 */
[----:B------:R-:W2:Y:S04]  /*00f0*/  LDG.E R16, desc[UR4][R8.64] ;  /* 0x0000000408107981 */ /* 0x000ea8000c1e1900 */
[----:B------:R-:W3:Y:S01]  /*0100*/  LDG.E R24, desc[UR4][R8.64+0x200] ;  /* 0x0002000408187981 */ /* 0x000ee2000c1e1900 */
[----:B------:R-:W-:Y:S02]  /*0110*/  IMAD.WIDE.U32 R10, R2, 0x4, R6 ;  /* 0x00000004020a7825 */ /* 0x000fe400078e0006 */
[----:B------:R-:W1:Y:S01]  /*0120*/  LDC R7, c[0x0][0x218] ;  /* 0x00008600ff077b82 */ /* 0x000e620000000800 */
[----:B------:R-:W4:Y:S04]  /*0130*/  LDG.E R3, desc[UR4][R8.64+0x400] ;  /* 0x0004000408037981 */ /* 0x000f28000c1e1900 */
[----:B------:R-:W5:Y:S04]  /*0140*/  LDG.E R19, desc[UR4][R10.64] ;  /* 0x000000040a137981 */ /* 0x000f68000c1e1900 */
[----:B------:R-:W4:Y:S04]  /*0150*/  LDG.E R23, desc[UR4][R10.64+0x200] ;  /* 0x000200040a177981 */ /* 0x000f28000c1e1900 */
[----:B------:R1:W4:Y:S04]  /*0160*/  LDG.E R13, desc[UR4][R8.64+0x600] ;  /* 0x00060004080d7981 */ /* 0x000328000c1e1900 */
[----:B------:R-:W4:Y:S04]  /*0170*/  LDG.E R6, desc[UR4][R10.64+0x400] ;  /* 0x000400040a067981 */ /* 0x000f28000c1e1900 */
[----:B------:R4:W4:Y:S01]  /*0180*/  LDG.E R14, desc[UR4][R10.64+0x600] ;  /* 0x000600040a0e7981 */ /* 0x000922000c1e1900 */
[C---:B-1----:R-:W-:Y:S01]  /*0190*/  FSETP.GEU.FTZ.AND P0, PT, |R7|.reuse, 0.5, PT ;  /* 0x3f0000000700780b */ /* 0x042fe20003f1e200 */
[----:B------:R-:W-:Y:S01]  /*01a0*/  FADD.FTZ R8, -R7, 1 ;  /* 0x3f80000007087421 */ /* 0x000fe20000010100 */
[----:B0-----:R-:W-:-:S04]  /*01b0*/  IMAD.WIDE.U32 R4, R0, 0x2, R4 ;  /* 0x0000000200047825 */ /* 0x001fc800078e0004 */
[----:B------:R-:W-:-:S04]  /*01c0*/  IMAD.WIDE R4, R2, 0x4, R4 ;  /* 0x0000000402047825 */ /* 0x000fc800078e0204 */
[--C-:B--2---:R-:W-:Y:S02]  /*01d0*/  HADD2.F32 R12, -RZ, R16.reuse.H0_H0 ;  /* 0x20000010ff0c7230 */ /* 0x104fe40000004100 */
[----:B------:R-:W-:Y:S02]  /*01e0*/  HADD2.F32 R16, -RZ, R16.H1_H1 ;  /* 0x30000010ff107230 */ /* 0x000fe40000004100 */
[----:B---3--:R-:W-:Y:S02]  /*01f0*/  HADD2.F32 R20, -RZ, R24.H0_H0 ;  /* 0x20000018ff147230 */ /* 0x008fe40000004100 */
[--C-:B-----5:R-:W-:Y:S02]  /*0200*/  HADD2.F32 R15, -RZ, R19.reuse.H0_H0 ;  /* 0x20000013ff0f7230 */ /* 0x120fe40000004100 */
[----:B------:R-:W-:Y:S02]  /*0210*/  HADD2.F32 R19, -RZ, R19.H1_H1 ;  /* 0x30000013ff137230 */ /* 0x000fe40000004100 */
[----:B----4-:R-:W-:-:S02]  /*0220*/  HADD2.F32 R21, -RZ, R23.H0_H0 ;  /* 0x20000017ff157230 */ /* 0x010fc40000004100 */
[----:B------:R-:W-:Y:S01]  /*0230*/  FADD.FTZ R17, -R12, R15 ;  /* 0x0000000f0c117221 */ /* 0x000fe20000010100 */
[----:B------:R-:W-:Y:S02]  /*0240*/  FADD.FTZ R18, -R16, R19 ;  /* 0x0000001310127221 */ /* 0x000fe40000010100 */
[----:B------:R-:W-:Y:S01]  /*0250*/  FADD.FTZ R22, -R20, R21 ;  /* 0x0000001514167221 */ /* 0x000fe20000010100 */
[-C--:B------:R-:W-:Y:S01]  /*0260*/  FFMA.FTZ R10, R17, R7.reuse, R12 ;  /* 0x00000007110a7223 */ /* 0x080fe2000001000c */
[-C--:B------:R-:W-:Y:S01]  /*0270*/  FFMA.FTZ R11, R18, R7.reuse, R16 ;  /* 0x00000007120b7223 */ /* 0x080fe20000010010 */
[----:B------:R-:W-:Y:S01]  /*0280*/  @P0 FFMA.FTZ R11, -R8, R18, R19 ;  /* 0x00000012080b0223 */ /* 0x000fe20000010113 */
[----:B------:R-:W-:Y:S01]  /*0290*/  FFMA.FTZ R9, R22, R7, R20 ;  /* 0x0000000716097223 */ /* 0x000fe20000010014 */
[C---:B------:R-:W-:Y:S01]  /*02a0*/  @P0 FFMA.FTZ R10, -R8.reuse, R17, R15 ;  /* 0x00000011080a0223 */ /* 0x040fe2000001010f */
[--C-:B------:R-:W-:Y:S02]  /*02b0*/  HADD2.F32 R16, -RZ, R3.reuse.H0_H0 ;  /* 0x20000003ff107230 */ /* 0x100fe40000004100 */
[----:B------:R-:W-:Y:S01]  /*02c0*/  @P0 FFMA.FTZ R9, -R8, R22, R21 ;  /* 0x0000001608090223 */ /* 0x000fe20000010115 */
[----:B------:R-:W-:-:S02]  /*02d0*/  HADD2.F32 R18, -RZ, R3.H1_H1 ;  /* 0x30000003ff127230 */ /* 0x000fc40000004100 */
[----:B------:R-:W-:Y:S02]  /*02e0*/  HADD2.F32 R24, -RZ, R24.H1_H1 ;  /* 0x30000018ff187230 */ /* 0x000fe40000004100 */
[----:B------:R-:W-:Y:S02]  /*02f0*/  HADD2.F32 R23, -RZ, R23.H1_H1 ;  /* 0x30000017ff177230 */ /* 0x000fe40000004100 */
[----:B------:R-:W-:Y:S02]  /*0300*/  HADD2.F32 R20, -RZ, R13.H0_H0 ;  /* 0x2000000dff147230 */ /* 0x000fe40000004100 */
[--C-:B------:R-:W-:Y:S02]  /*0310*/  HADD2.F32 R3, -RZ, R6.reuse.H0_H0 ;  /* 0x20000006ff037230 */ /* 0x100fe40000004100 */
[----:B------:R-:W-:Y:S02]  /*0320*/  HADD2.F32 R15, -RZ, R6.H1_H1 ;  /* 0x30000006ff0f7230 */ /* 0x000fe40000004100 */
[----:B------:R-:W-:-:S02]  /*0330*/  HADD2.F32 R19, -RZ, R14.H0_H0 ;  /* 0x2000000eff137230 */ /* 0x000fc40000004100 */
[----:B------:R-:W-:Y:S02]  /*0340*/  HADD2.F32 R22, -RZ, R13.H1_H1 ;  /* 0x3000000dff167230 */ /* 0x000fe40000004100 */
[----:B------:R-:W-:Y:S02]  /*0350*/  HADD2.F32 R21, -RZ, R14.H1_H1 ;  /* 0x3000000eff157230 */ /* 0x000fe40000004100 */
        /* <DEDUP_REMOVED lines=15> */
[----:B------:R-:W-:-:S02]  /*0450*/  F2FP.F16.F32.PACK_AB R11, R11, R10 ;  /* 0x0000000a0b0b723e */ /* 0x000fc400000000ff */
[----:B------:R-:W-:Y:S02]  /*0460*/  F2FP.F16.F32.PACK_AB R9, R12, R9 ;  /* 0x000000090c09723e */ /* 0x000fe400000000ff */
[----:B------:R-:W-:Y:S02]  /*0470*/  F2FP.F16.F32.PACK_AB R17, R17, R16 ;  /* 0x000000101111723e */ /* 0x000fe400000000ff */
[----:B------:R-:W-:Y:S01]  /*0480*/  F2FP.F16.F32.PACK_AB R7, R7, R20 ;  /* 0x000000140707723e */ /* 0x000fe200000000ff */
[----:B------:R-:W-:Y:S04]  /*0490*/  STG.E desc[UR4][R4.64], R11 ;  /* 0x0000000b04007986 */ /* 0x000fe8000c101904 */
[----:B------:R-:W-:Y:S04]  /*04a0*/  STG.E desc[UR4][R4.64+0x200], R9 ;  /* 0x0002000904007986 */ /* 0x000fe8000c101904 */
[----:B------:R-:W-:Y:S04]  /*04b0*/  STG.E desc[UR4][R4.64+0x400], R17 ;  /* 0x0004001104007986 */ /* 0x000fe8000c101904 */
[----:B------:R-:W-:Y:S01]  /*04c0*/  STG.E desc[UR4][R4.64+0x600], R7 ;  /* 0x0006000704007986 */ /* 0x000fe2000c101904 */
[----:B------:R-:W-:Y:S05]  /*04d0*/  EXIT ;  /* 0x000000000000794d */ /* 0x000fea0003800000 */
.L_x_1755:
[----:B------:R-:W0:Y:S02]  /*04e0*/  S2R R3, SR_TID.X ;  /* 0x0000000000037919 */ /* 0x000e240000002100 */
[----:B0-----:R-:W-:Y:S02]  /*04f0*/  ISETP.GE.AND P0, PT, R3, R2, PT ;  /* 0x000000020300720c */ /* 0x001fe40003f06270 */
[----:B------:R-:W-:-:S11]  /*0500*/  MOV R23, R3 ;  /* 0x0000000300177202 */ /* 0x000fd60000000f00 */
[----:B------:R-:W-:Y:S02]  /*0510*/  @!P0 IADD3 R22, R0, R23, RZ ;  /* 0x0000001700168210 */ /* 0x000fe40007ffe0ff */
[----:B------:R-:W-:-:S04]  /*0520*/  @!P0 IADD3 R23, R23, 0x80, RZ ;  /* 0x0000008017178810 */ /* 0x000fc80007ffe0ff */
[----:B------:R-:W-:-:S13]  /*0530*/  ISETP.GE.AND P1, PT, R23, R2, PT ;  /* 0x000000021700720c */ /* 0x000fda0003f26270 */
[----:B------:R-:W-:Y:S01]  /*0540*/  @!P1 IADD3 R25, R0, R23, RZ ;  /* 0x0000001700199210 */ /* 0x000fe20007ffe0ff */
[----:B------:R-:W0:Y:S01]  /*0550*/  @!P1 LDC.64 R20, c[0x0][0x230] ;  /* 0x00008c00ff149b82 */ /* 0x000e220000000a00 */
[----:B------:R-:W-:-:S04]  /*0560*/  @!P1 IADD3 R23, R23, 0x80, RZ ;  /* 0x0000008017179810 */ /* 0x000fc80007ffe0ff */
[----:B------:R-:W-:-:S03]  /*0570*/  ISETP.GE.AND P2, PT, R23, R2, PT ;  /* 0x000000021700720c */ /* 0x000fc60003f46270 */
[----:B------:R-:W1:Y:S10]  /*0580*/  @!P1 LDC.64 R4, c[0x0][0x238] ;  /* 0x00008e00ff049b82 */ /* 0x000e740000000a00 */
[----:B------:R-:W-:Y:S01]  /*0590*/  @!P2 IADD3 R7, R0, R23, RZ ;  /* 0x000000170007a210 */ /* 0x000fe20007ffe0ff */
[----:B------:R-:W2:Y:S01]  /*05a0*/  @!P2 LDC.64 R18, c[0x0][0x230] ;  /* 0x00008c00ff12ab82 */ /* 0x000ea20000000a00 */
[----:B------:R-:W-:-:S04]  /*05b0*/  @!P2 IADD3 R23, R23, 0x80, RZ ;  /* 0x000000801717a810 */ /* 0x000fc80007ffe0ff */
[----:B------:R-:W-:Y:S01]  /*05c0*/  ISETP.GE.AND P3, PT, R23, R2, PT ;  /* 0x000000021700720c */ /* 0x000fe20003f66270 */
[C---:B0-----:R-:W-:Y:S02]  /*05d0*/  @!P1 IMAD.WIDE.U32 R20, R25.reuse, 0x2, R20 ;  /* 0x0000000219149825 */ /* 0x041fe400078e0014 */
[----:B------:R-:W0:Y:S02]  /*05e0*/  @!P2 LDC.64 R16, c[0x0][0x238] ;  /* 0x00008e00ff10ab82 */ /* 0x000e240000000a00 */
[--C-:B-1----:R-:W-:Y:S01]  /*05f0*/  @!P1 IMAD.WIDE.U32 R24, R25, 0x2, R4.reuse ;  /* 0x0000000219189825 */ /* 0x102fe200078e0004 */
[----:B------:R-:W-:Y:S02]  /*0600*/  PRMT R4, RZ, 0x7610, R4 ;  /* 0x00007610ff047816 */ /* 0x000fe40000000004 */
[----:B------:R-:W-:-:S05]  /*0610*/  PRMT R5, RZ, 0x7610, R5 ;  /* 0x00007610ff057816 */ /* 0x000fca0000000005 */
[----:B------:R-:W-:Y:S01]  /*0620*/  @!P3 IADD3 R9, R0, R23, RZ ;  /* 0x000000170009b210 */ /* 0x000fe20007ffe0ff */
[----:B------:R-:W1:Y:S01]  /*0630*/  @!P3 LDC.64 R26, c[0x0][0x230] ;  /* 0x00008c00ff1abb82 */ /* 0x000e620000000a00 */
[----:B------:R-:W-:Y:S01]  /*0640*/  @!P3 IADD3 R23, R23, 0x80, RZ ;  /* 0x000000801717b810 */ /* 0x000fe20007ffe0ff */
[----:B------:R-:W5:Y:S03]  /*0650*/  @!P1 LDG.E.U16 R4, desc[UR4][R20.64] ;  /* 0x0000000414049981 */ /* 0x000f66000c1e1500 */
[----:B------:R-:W-:Y:S01]  /*0660*/  ISETP.GE.AND P4, PT, R23, R2, PT ;  /* 0x000000021700720c */ /* 0x000fe20003f86270 */
[----:B------:R3:W5:Y:S01]  /*0670*/  @!P1 LDG.E.U16 R5, desc[UR4][R24.64] ;  /* 0x0000000418059981 */ /* 0x000762000c1e1500 */
[----:B------:R-:W-:Y:S01]  /*0680*/  PRMT R6, RZ, 0x7610, R6 ;  /* 0x00007610ff067816 */ /* 0x000fe20000000006 */
[C---:B--2---:R-:W-:Y:S01]  /*0690*/  @!P2 IMAD.WIDE.U32 R18, R7.reuse, 0x2, R18 ;  /* 0x000000020712a825 */ /* 0x044fe200078e0012 */
[----:B------:R-:W2:Y:S03]  /*06a0*/  @!P3 LDC.64 R14, c[0x0][0x238] ;  /* 0x00008e00ff0ebb82 */ /* 0x000ea60000000a00 */
[----:B0-----:R-:W-:-:S06]  /*06b0*/  @!P2 IMAD.WIDE.U32 R16, R7, 0x2, R16 ;  /* 0x000000020710a825 */ /* 0x001fcc00078e0010 */
[C---:B------:R-:W-:Y:S01]  /*06c0*/  @!P4 IADD3 R11, R0.reuse, R23, RZ ;  /* 0x00000017000bc210 */ /* 0x040fe20007ffe0ff */
[----:B------:R-:W0:Y:S01]  /*06d0*/  @!P4 LDC.64 R12, c[0x0][0x230] ;  /* 0x00008c00ff0ccb82 */ /* 0x000e220000000a00 */
[----:B------:R-:W-:Y:S01]  /*06e0*/  @!P4 IADD3 R23, R23, 0x80, RZ ;  /* 0x000000801717c810 */ /* 0x000fe20007ffe0ff */
[----:B------:R4:W5:Y:S03]  /*06f0*/  @!P2 LDG.E.U16 R6, desc[UR4][R18.64] ;  /* 0x000000041206a981 */ /* 0x000966000c1e1500 */
[C---:B------:R-:W-:Y:S02]  /*0700*/  ISETP.GE.AND P1, PT, R23.reuse, R2, PT ;  /* 0x000000021700720c */ /* 0x040fe40003f26270 */
[----:B------:R-:W-:Y:S01]  /*0710*/  PRMT R7, RZ, 0x7610, R7 ;  /* 0x00007610ff077816 */ /* 0x000fe20000000007 */
[----:B---3--:R-:W3:Y:S05]  /*0720*/  @!P4 LDC.64 R24, c[0x0][0x238] ;  /* 0x00008e00ff18cb82 */ /* 0x008eea0000000a00 */
[----:B------:R1:W5:Y:S05]  /*0730*/  @!P2 LDG.E.U16 R7, desc[UR4][R16.64] ;  /* 0x000000041007a981 */ /* 0x00036a000c1e1500 */
[----:B----4-:R-:W-:Y:S01]  /*0740*/  @!P1 IADD3 R19, R0, R23, RZ ;  /* 0x0000001700139210 */ /* 0x010fe20007ffe0ff */
[----:B------:R-:W4:Y:S01]  /*0750*/  @!P1 LDC.64 R20, c[0x0][0x230] ;  /* 0x00008c00ff149b82 */ /* 0x000f220000000a00 */
[----:B------:R-:W-:-:S04]  /*0760*/  @!P1 IADD3 R23, R23, 0x80, RZ ;  /* 0x0000008017179810 */ /* 0x000fc80007ffe0ff */
[----:B------:R-:W-:Y:S01]  /*0770*/  ISETP.GE.AND P2, PT, R23, R2, PT ;  /* 0x000000021700720c */ /* 0x000fe20003f46270 */
[----:B0-----:R-:W-:Y:S01]  /*0780*/  @!P4 IMAD.WIDE.U32 R12, R11, 0x2, R12 ;  /* 0x000000020b0cc825 */ /* 0x001fe200078e000c */
[----:B------:R-:W-:Y:S01]  /*0790*/  PRMT R10, RZ, 0x7610, R10 ;  /* 0x00007610ff0a7816 */ /* 0x000fe2000000000a */
[----:B-1----:R-:W0:Y:S05]  /*07a0*/  @!P1 LDC.64 R16, c[0x0][0x238] ;  /* 0x00008e00ff109b82 */ /* 0x002e2a0000000a00 */
[----:B------:R1:W5:Y:S05]  /*07b0*/  @!P4 LDG.E.U16 R10, desc[UR4][R12.64] ;  /* 0x000000040c0ac981 */ /* 0x00036a000c1e1500 */
[----:B-1----:R-:W1:Y:S01]  /*07c0*/  @!P2 LDC.64 R12, c[0x0][0x230] ;  /* 0x00008c00ff0cab82 */ /* 0x002e620000000a00 */
[----:B------:R-:W-:Y:S01]  /*07d0*/  PRMT R8, RZ, 0x7610, R8 ;  /* 0x00007610ff087816 */ /* 0x000fe20000000008 */
[----:B------:R-:W-:-:S04]  /*07e0*/  @!P3 IMAD.WIDE.U32 R26, R9, 0x2, R26 ;  /* 0x00000002091ab825 */ /* 0x000fc800078e001a */
[----:B---3--:R-:W-:Y:S01]  /*07f0*/  @!P4 IMAD.WIDE.U32 R24, R11, 0x2, R24 ;  /* 0x000000020b18c825 */ /* 0x008fe200078e0018 */
[----:B------:R-:W-:Y:S01]  /*0800*/  PRMT R11, RZ, 0x7610, R11 ;  /* 0x00007610ff0b7816 */ /* 0x000fe2000000000b */
[----:B------:R3:W5:Y:S02]  /*0810*/  @!P3 LDG.E.U16 R8, desc[UR4][R26.64] ;  /* 0x000000041a08b981 */ /* 0x000764000c1e1500 */
[----:B--2---:R-:W-:Y:S01]  /*0820*/  @!P3 IMAD.WIDE.U32 R14, R9, 0x2, R14 ;  /* 0x00000002090eb825 */ /* 0x004fe200078e000e */
[----:B------:R-:W-:Y:S02]  /*0830*/  PRMT R9, RZ, 0x7610, R9 ;  /* 0x00007610ff097816 */ /* 0x000fe40000000009 */
[----:B------:R2:W5:Y:S04]  /*0840*/  @!P4 LDG.E.U16 R11, desc[UR4][R24.64] ;  /* 0x00000004180bc981 */ /* 0x000568000c1e1500 */
[----:B------:R4:W5:Y:S01]  /*0850*/  @!P3 LDG.E.U16 R9, desc[UR4][R14.64] ;  /* 0x000000040e09b981 */ /* 0x000962000c1e1500 */
[----:B---3--:R-:W-:-:S02]  /*0860*/  @!P2 IADD3 R27, R0, R23, RZ ;  /* 0x00000017001ba210 */ /* 0x008fc40007ffe0ff */
[----:B--2---:R-:W-:-:S03]  /*0870*/  PRMT R24, RZ, 0x7610, R24 ;  /* 0x00007610ff187816 */ /* 0x004fc60000000018 */
[----:B-1----:R-:W-:Y:S01]  /*0880*/  @!P2 IMAD.WIDE.U32 R12, R27, 0x2, R12 ;  /* 0x000000021b0ca825 */ /* 0x002fe200078e000c */
[----:B----4-:R-:W1:Y:S04]  /*0890*/  @!P2 LDC.64 R14, c[0x0][0x238] ;  /* 0x00008e00ff0eab82 */ /* 0x010e680000000a00 */
[----:B------:R2:W5:Y:S01]  /*08a0*/  @!P2 LDG.E.U16 R24, desc[UR4][R12.64] ;  /* 0x000000040c18a981 */ /* 0x000562000c1e1500 */
[----:B------:R-:W-:Y:S01]  /*08b0*/  @!P1 IMAD.WIDE.U32 R20, R19, 0x2, R20 ;  /* 0x0000000213149825 */ /* 0x000fe200078e0014 */
[----:B------:R-:W-:-:S03]  /*08c0*/  PRMT R18, RZ, 0x7610, R18 ;  /* 0x00007610ff127816 */ /* 0x000fc60000000012 */
[----:B0-----:R-:W-:Y:S01]  /*08d0*/  @!P1 IMAD.WIDE.U32 R16, R19, 0x2, R16 ;  /* 0x0000000213109825 */ /* 0x001fe200078e0010 */
[----:B--2---:R-:W0:Y:S01]  /*08e0*/  @!P0 LDC.64 R12, c[0x0][0x230] ;  /* 0x00008c00ff0c8b82 */ /* 0x004e220000000a00 */
[----:B------:R-:W-:Y:S01]  /*08f0*/  PRMT R19, RZ, 0x7610, R19 ;  /* 0x00007610ff137816 */ /* 0x000fe20000000013 */
[----:B------:R2:W5:Y:S01]  /*0900*/  @!P1 LDG.E.U16 R18, desc[UR4][R20.64] ;  /* 0x0000000414129981 */ /* 0x000562000c1e1500 */
[----:B------:R-:W-:-:S04]  /*0910*/  @!P2 IADD3 R23, R23, 0x80, RZ ;  /* 0x000000801717a810 */ /* 0x000fc80007ffe0ff */
[----:B------:R-:W5:Y:S01]  /*0920*/  @!P1 LDG.E.U16 R19, desc[UR4][R16.64] ;  /* 0x0000000410139981 */ /* 0x000f62000c1e1500 */
[----:B------:R-:W-:Y:S02]  /*0930*/  ISETP.GE.AND P1, PT, R23, R2, PT ;  /* 0x000000021700720c */ /* 0x000fe40003f26270 */
[----:B------:R-:W-:Y:S01]  /*0940*/  PRMT R25, RZ, 0x7610, R25 ;  /* 0x00007610ff197816 */ /* 0x000fe20000000019 */
[----:B-1----:R-:W-:-:S05]  /*0950*/  @!P2 IMAD.WIDE.U32 R14, R27, 0x2, R14 ;  /* 0x000000021b0ea825 */ /* 0x002fca00078e000e */
[----:B------:R0:W5:Y:S05]  /*0960*/  @!P2 LDG.E.U16 R25, desc[UR4][R14.64] ;  /* 0x000000040e19a981 */ /* 0x00016a000c1e1500 */
[----:B--2---:R-:W1:Y:S01]  /*0970*/  @!P1 LDC.64 R20, c[0x0][0x230] ;  /* 0x00008c00ff149b82 */ /* 0x004e620000000a00 */
[----:B0-----:R-:W-:-:S07]  /*0980*/  @!P0 IMAD.WIDE.U32 R14, R22, 0x2, R12 ;  /* 0x00000002160e8825 */ /* 0x001fce00078e000c */
[----:B------:R-:W0:Y:S08]  /*0990*/  @!P1 LDC.64 R16, c[0x0][0x238] ;  /* 0x00008e00ff109b82 */ /* 0x000e300000000a00 */
[----:B------:R-:W2:Y:S01]  /*09a0*/  @!P0 LDC.64 R12, c[0x0][0x238] ;  /* 0x00008e00ff0c8b82 */ /* 0x000ea20000000a00 */
[----:B------:R-:W-:Y:S02]  /*09b0*/  @!P1 IADD3 R23, R0, R23, RZ ;  /* 0x0000001700179210 */ /* 0x000fe40007ffe0ff */
[----:B------:R-:W-:-:S02]  /*09c0*/  PRMT R26, RZ, 0x7610, R26 ;  /* 0x00007610ff1a7816 */ /* 0x000fc4000000001a */
[----:B------:R-:W-:Y:S01]  /*09d0*/  PRMT R27, RZ, 0x7610, R27 ;  /* 0x00007610ff1b7816 */ /* 0x000fe2000000001b */
[----:B-1----:R-:W-:-:S05]  /*09e0*/  @!P1 IMAD.WIDE.U32 R20, R23, 0x2, R20 ;  /* 0x0000000217149825 */ /* 0x002fca00078e0014 */
[----:B------:R1:W5:Y:S01]  /*09f0*/  @!P0 LDG.E.U16 R27, desc[UR4][R14.64] ;  /* 0x000000040e1b8981 */ /* 0x000362000c1e1500 */
[----:B0-----:R-:W-:Y:S01]  /*0a00*/  @!P1 IMAD.WIDE.U32 R16, R23, 0x2, R16 ;  /* 0x0000000217109825 */ /* 0x001fe200078e0010 */
        /* <DEDUP_REMOVED lines=8> */
[----:B-1----:R-:W0:Y:S01]  /*0a90*/  LDC R13, c[0x0][0x218] ;  /* 0x00008600ff0d7b82 */ /* 0x002e220000000800 */
        /* <DEDUP_REMOVED lines=8> */
.L_x_1757:
[----:B------:R-:W-:Y:S05]  /*0b20*/  BSYNC B0 ;  /* 0x0000000000007941 */ /* 0x000fea0003800000 */
.L_x_1756:
[----:B-1----:R-:W-:Y:S01]  /*0b30*/  IADD3 R13, R3, 0x80, RZ ;  /* 0x00000080030d7810 */ /* 0x002fe20007ffe0ff */
[----:B------:R-:W-:Y:S03]  /*0b40*/  BSSY B0, `(.L_x_1758) ;  /* 0x000000c000007945 */ /* 0x000fe60003800000 */
[----:B------:R-:W-:-:S13]  /*0b50*/  ISETP.GE.AND P1, PT, R13, R2, PT ;  /* 0x000000020d00720c */ /* 0x000fda0003f26270 */
        /* <DEDUP_REMOVED lines=10> */
.L_x_1759:
[----:B------:R-:W-:Y:S05]  /*0c00*/  BSYNC B0 ;  /* 0x0000000000007941 */ /* 0x000fea0003800000 */
.L_x_1758:
[----:B-----5:R-:W0:Y:S01]  /*0c10*/  @!P0 LDC.64 R4, c[0x0][0x228] ;  /* 0x00008a00ff048b82 */ /* 0x020e220000000a00 */
[C---:B------:R-:W-:Y:S01]  /*0c20*/  IADD3 R15, R3.reuse, 0x100, RZ ;  /* 0x00000100030f7810 */ /* 0x040fe20007ffe0ff */
[----:B------:R-:W-:Y:S01]  /*0c30*/  BSSY B0, `(.L_x_1760) ;  /* 0x0000018000007945 */ /* 0x000fe20003800000 */
[----:B------:R-:W-:Y:S02]  /*0c40*/  IADD3 R17, R3, 0x180, RZ ;  /* 0x0000018003117810 */ /* 0x000fe40007ffe0ff */
[-C--:B------:R-:W-:Y:S02]  /*0c50*/  ISETP.GE.AND P6, PT, R15, R2.reuse, PT ;  /* 0x000000020f00720c */ /* 0x080fe40003fc6270 */
[----:B------:R-:W-:Y:S02]  /*0c60*/  IADD3 R15, R3, 0x200, RZ ;  /* 0x00000200030f7810 */ /* 0x000fe40007ffe0ff */
[-C--:B------:R-:W-:Y:S02]  /*0c70*/  ISETP.GE.AND P1, PT, R17, R2.reuse, PT ;  /* 0x000000021100720c */ /* 0x080fe40003f26270 */
[----:B------:R-:W-:-:S02]  /*0c80*/  ISETP.GE.AND P2, PT, R15, R2, PT ;  /* 0x000000020f00720c */ /* 0x000fc40003f46270 */
[C---:B------:R-:W-:Y:S02]  /*0c90*/  IADD3 R15, R3.reuse, 0x300, RZ ;  /* 0x00000300030f7810 */ /* 0x040fe40007ffe0ff */
[----:B------:R-:W-:Y:S02]  /*0ca0*/  IADD3 R17, R3, 0x280, RZ ;  /* 0x0000028003117810 */ /* 0x000fe40007ffe0ff */
[-C--:B------:R-:W-:Y:S02]  /*0cb0*/  ISETP.GE.AND P4, PT, R15, R2.reuse, PT ;  /* 0x000000020f00720c */ /* 0x080fe40003f86270 */
[----:B------:R-:W-:Y:S02]  /*0cc0*/  ISETP.GE.AND P3, PT, R17, R2, PT ;  /* 0x000000021100720c */ /* 0x000fe40003f66270 */
[----:B------:R-:W-:Y:S02]  /*0cd0*/  @!P0 IADD3 R15, R0, R3, RZ ;  /* 0x00000003000f8210 */ /* 0x000fe40007ffe0ff */
[----:B------:R-:W-:-:S03]  /*0ce0*/  IADD3 R17, R3, 0x380, RZ ;  /* 0x0000038003117810 */ /* 0x000fc60007ffe0ff */
[----:B0-----:R-:W-:Y:S01]  /*0cf0*/  @!P0 IMAD.WIDE.U32 R4, R15, 0x2, R4 ;  /* 0x000000020f048825 */ /* 0x001fe200078e0004 */
[----:B------:R-:W-:Y:S01]  /*0d00*/  ISETP.GE.AND P5, PT, R17, R2, PT ;  /* 0x000000021100720c */ /* 0x000fe20003fa6270 */
[----:B------:R-:W-:-:S12]  /*0d10*/  @P6 BRA `(.L_x_1761) ;  /* 0x0000000000246947 */ /* 0x000fd80003800000 */
[----:B------:R-:W0:Y:S01]  /*0d20*/  LDC R16, c[0x0][0x218] ;  /* 0x00008600ff107b82 */ /* 0x000e220000000800 */
[----:B------:R-:W-:Y:S02]  /*0d30*/  HADD2.F32 R6, -RZ, R6.H0_H0 ;  /* 0x20000006ff067230 */ /* 0x000fe40000004100 */
[----:B------:R-:W-:-:S05]  /*0d40*/  HADD2.F32 R7, -RZ, R7.H0_H0 ;  /* 0x20000007ff077230 */ /* 0x000fca0000004100 */
[----:B------:R-:W-:Y:S01]  /*0d50*/  FADD.FTZ R15, -R6, R7 ;  /* 0x00000007060f7221 */ /* 0x000fe20000010100 */
[----:B0-----:R-:W-:-:S03]  /*0d60*/  FSETP.GEU.FTZ.AND P6, PT, |R16|, 0.5, PT ;  /* 0x3f0000001000780b */ /* 0x001fc60003fde200 */
[----:B------:R-:W-:Y:S01]  /*0d70*/  FFMA.FTZ R6, R15, R16, R6 ;  /* 0x000000100f067223 */ /* 0x000fe20000010006 */
[----:B------:R-:W-:-:S09]  /*0d80*/  FADD.FTZ R16, -R16, 1 ;  /* 0x3f80000010107421 */ /* 0x000fd20000010100 */
[----:B------:R-:W-:-:S05]  /*0d90*/  @P6 FFMA.FTZ R6, R15, -R16, R7 ;  /* 0x800000100f066223 */ /* 0x000fca0000010007 */
[----:B------:R-:W-:-:S07]  /*0da0*/  F2FP.F16.F32.PACK_AB R6, RZ, R6 ;  /* 0x00000006ff06723e */ /* 0x000fce00000000ff */
.L_x_1761:
[----:B------:R-:W-:Y:S05]  /*0db0*/  BSYNC B0 ;  /* 0x0000000000007941 */ /* 0x000fea0003800000 */
.L_x_1760:
[----:B------:R-:W-:Y:S04]  /*0dc0*/  BSSY B0, `(.L_x_1762) ;  /* 0x000000b000007945 */ /* 0x000fe80003800000 */
[----:B------:R-:W-:Y:S05]  /*0dd0*/  @P1 BRA `(.L_x_1763) ;  /* 0x0000000000241947 */ /* 0x000fea0003800000 */
[----:B------:R-:W0:Y:S01]  /*0de0*/  LDC R15, c[0x0][0x218] ;  /* 0x00008600ff0f7b82 */ /* 0x000e220000000800 */
[----:B------:R-:W-:Y:S02]  /*0df0*/  HADD2.F32 R8, -RZ, R8.H0_H0 ;  /* 0x20000008ff087230 */ /* 0x000fe40000004100 */
[----:B------:R-:W-:-:S05]  /*0e00*/  HADD2.F32 R9, -RZ, R9.H0_H0 ;  /* 0x20000009ff097230 */ /* 0x000fca0000004100 */
[----:B------:R-:W-:Y:S01]  /*0e10*/  FADD.FTZ R7, -R8, R9 ;  /* 0x0000000908077221 */ /* 0x000fe20000010100 */
[C---:B0-----:R-:W-:Y:S01]  /*0e20*/  FSETP.GEU.FTZ.AND P1, PT, |R15|.reuse, 0.5, PT ;  /* 0x3f0000000f00780b */ /* 0x041fe20003f3e200 */
[----:B------:R-:W-:Y:S02]  /*0e30*/  FADD.FTZ R16, -R15, 1 ;  /* 0x3f8000000f107421 */ /* 0x000fe40000010100 */
[----:B------:R-:W-:-:S10]  /*0e40*/  FFMA.FTZ R8, R7, R15, R8 ;  /* 0x0000000f07087223 */ /* 0x000fd40000010008 */
[----:B------:R-:W-:-:S05]  /*0e50*/  @P1 FFMA.FTZ R8, R7, -R16, R9 ;  /* 0x8000001007081223 */ /* 0x000fca0000010009 */
[----:B------:R-:W-:-:S07]  /*0e60*/  F2FP.F16.F32.PACK_AB R7, RZ, R8 ;  /* 0x00000008ff07723e */ /* 0x000fce00000000ff */
.L_x_1763:
[----:B------:R-:W-:Y:S05]  /*0e70*/  BSYNC B0 ;  /* 0x0000000000007941 */ /* 0x000fea0003800000 */
.L_x_1762:
        /* <DEDUP_REMOVED lines=11> */
.L_x_1765:
[----:B------:R-:W-:Y:S05]  /*0f30*/  BSYNC B0 ;  /* 0x0000000000007941 */ /* 0x000fea0003800000 */
.L_x_1764:
        /* <DEDUP_REMOVED lines=11> */
.L_x_1767:
[----:B------:R-:W-:Y:S05]  /*0ff0*/  BSYNC B0 ;  /* 0x0000000000007941 */ /* 0x000fea0003800000 */
.L_x_1766:
        /* <DEDUP_REMOVED lines=11> */
.L_x_1769:
[----:B------:R-:W-:Y:S05]  /*10b0*/  BSYNC B0 ;  /* 0x0000000000007941 */ /* 0x000fea0003800000 */
.L_x_1768:
        /* <DEDUP_REMOVED lines=11> */
.L_x_1771:
[----:B------:R-:W-:Y:S05]  /*1170*/  BSYNC B0 ;  /* 0x0000000000007941 */ /* 0x000fea0003800000 */
.L_x_1770:
[----:B------:R-:W-:Y:S01]  /*1180*/  @!P0 MOV R3, R13 ;  /* 0x0000000d00038202 */ /* 0x000fe20000000f00 */
[----:B------:R0:W-:Y:S01]  /*1190*/  @!P0 STG.E.U16 desc[UR4][R4.64], R12 ;  /* 0x0000000c04008986 */ /* 0x0001e2000c101504 */
[----:B------:R-:W-:Y:S04]  /*11a0*/  BSSY B0, `(.L_x_1772) ;  /* 0x000002d000007945 */ /* 0x000fe80003800000 */
[----:B------:R-:W-:Y:S01]  /*11b0*/  BSSY B1, `(.L_x_1773) ;  /* 0x0000025000017945 */ /* 0x000fe20003800000 */
[----:B------:R-:W-:-:S13]  /*11c0*/  ISETP.GE.AND P0, PT, R3, R2, PT ;  /* 0x000000020300720c */ /* 0x000fda0003f06270 */
[----:B0-----:R-:W-:Y:S05]  /*11d0*/  @P0 BRA `(.L_x_1774) ;  /* 0x0000000000300947 */ /* 0x001fea0003800000 */
[----:B------:R-:W0:Y:S01]  /*11e0*/  LDC.64 R4, c[0x0][0x228] ;  /* 0x00008a00ff047b82 */ /* 0x000e220000000a00 */
[----:B------:R-:W-:Y:S02]  /*11f0*/  IADD3 R13, R0, R3, RZ ;  /* 0x00000003000d7210 */ /* 0x000fe40007ffe0ff */
[----:B------:R-:W-:-:S04]  /*1200*/  IADD3 R3, R3, 0x80, RZ ;  /* 0x0000008003037810 */ /* 0x000fc80007ffe0ff */
        /* <DEDUP_REMOVED lines=9> */
.L_x_1774:
[----:B------:R-:W-:-:S13]  /*12a0*/  ISETP.GE.AND P0, PT, R3, R2, PT ;  /* 0x000000020300720c */ /* 0x000fda0003f06270 */
[----:B------:R-:W-:Y:S05]  /*12b0*/  @P0 BRA `(.L_x_1776) ;  /* 0x0000000000300947 */ /* 0x000fea0003800000 */
[----:B0-----:R-:W0:Y:S01]  /*12c0*/  LDC.64 R4, c[0x0][0x228] ;  /* 0x00008a00ff047b82 */ /* 0x001e220000000a00 */
[----:B------:R-:W-:Y:S02]  /*12d0*/  IADD3 R13, R0, R3, RZ ;  /* 0x00000003000d7210 */ /* 0x000fe40007ffe0ff */
[----:B------:R-:W-:-:S03]  /*12e0*/  IADD3 R3, R3, 0x80, RZ ;  /* 0x0000008003037810 */ /* 0x000fc60007ffe0ff */
[----:B0-----:R-:W-:-:S05]  /*12f0*/  IMAD.WIDE.U32 R4, R13, 0x2, R4 ;  /* 0x000000020d047825 */ /* 0x001fca00078e0004 */
[----:B------:R1:W-:Y:S02]  /*1300*/  STG.E.U16 desc[UR4][R4.64], R7 ;  /* 0x0000000704007986 */ /* 0x0003e4000c101504 */
.L_x_1775:
[----:B------:R-:W-:-:S13]  /*1310*/  ISETP.GE.AND P0, PT, R3, R2, PT ;  /* 0x000000020300720c */ /* 0x000fda0003f06270 */
[----:B------:R-:W-:Y:S05]  /*1320*/  @P0 BRA `(.L_x_1777) ;  /* 0x0000000000340947 */ /* 0x000fea0003800000 */
[----:B01----:R-:W0:Y:S01]  /*1330*/  LDC.64 R4, c[0x0][0x228] ;  /* 0x00008a00ff047b82 */ /* 0x003e220000000a00 */
[----:B------:R-:W-:Y:S02]  /*1340*/  IADD3 R7, R0, R3, RZ ;  /* 0x0000000300077210 */ /* 0x000fe40007ffe0ff */
[----:B------:R-:W-:-:S03]  /*1350*/  IADD3 R3, R3, 0x80, RZ ;  /* 0x0000008003037810 */ /* 0x000fc60007ffe0ff */
[----:B0-----:R-:W-:-:S05]  /*1360*/  IMAD.WIDE.U32 R4, R7, 0x2, R4 ;  /* 0x0000000207047825 */ /* 0x001fca00078e0004 */
[----:B------:R1:W-:Y:S02]  /*1370*/  STG.E.U16 desc[UR4][R4.64], R8 ;  /* 0x0000000804007986 */ /* 0x0003e4000c101504 */
.L_x_1776:
        /* <DEDUP_REMOVED lines=8> */
.L_x_1777:
[----:B------:R-:W-:Y:S05]  /*1400*/  BSYNC B1 ;  /* 0x0000000000017941 */ /* 0x000fea0003800000 */
.L_x_1773:
[----:B------:R-:W-:-:S13]  /*1410*/  ISETP.GE.AND P0, PT, R3, R2, PT ;  /* 0x000000020300720c */ /* 0x000fda0003f06270 */
[----:B012---:R-:W0:Y:S01]  /*1420*/  @!P0 LDC.64 R4, c[0x0][0x228] ;  /* 0x00008a00ff048b82 */ /* 0x007e220000000a00 */
[----:B------:R-:W-:Y:S02]  /*1430*/  @!P0 IADD3 R7, R0, R3, RZ ;  /* 0x0000000300078210 */ /* 0x000fe40007ffe0ff */
[----:B------:R-:W-:-:S03]  /*1440*/  @!P0 IADD3 R3, R3, 0x80, RZ ;  /* 0x0000008003038810 */ /* 0x000fc60007ffe0ff */
[----:B0-----:R-:W-:-:S05]  /*1450*/  @!P0 IMAD.WIDE.U32 R4, R7, 0x2, R4 ;  /* 0x0000000207048825 */ /* 0x001fca00078e0004 */
[----:B------:R2:W-:Y:S02]  /*1460*/  @!P0 STG.E.U16 desc[UR4][R4.64], R10 ;  /* 0x0000000a04008986 */ /* 0x0005e4000c101504 */
.L_x_1778:
[----:B------:R-:W-:Y:S05]  /*1470*/  BSYNC B0 ;  /* 0x0000000000007941 */ /* 0x000fea0003800000 */
.L_x_1772:
        /* <DEDUP_REMOVED lines=8> */
.L_x_1779:
        /* <DEDUP_REMOVED lines=16> */
.L_x_7973:


//--------------------- .text._ZN2at6native29vectorized_elementwise_kernelILi4EZZZNS0_44_GLOBAL__N__40a83637_7_Lerp_cu_7dd49032_312918lerp_scalar_kernelERNS_18TensorIteratorBaseERKN3c106ScalarEENKUlvE0_clEvENKUlvE1_clEvEUlNS5_4HalfESB_E_St5arrayIPcLm3EEEEviT0_T1_ --------------------------
	.section	.text._ZN2at6native29vectorized_elementwise_kernelILi4EZZZNS0_44_GLOBAL__N__40a83637_7_Lerp_cu_7dd49032_312918lerp_scalar_kernelERNS_18TensorIteratorBaseERKN3c106ScalarEENKUlvE0_clEvENKUlvE1_clEvEUlNS5_4HalfESB_E_St5arrayIPcLm3EEEEviT0_T1_,"ax",@progbits
	.align	128
        .global         _ZN2at6native29vectorized_elementwise_kernelILi4EZZZNS0_44_GLOBAL__N__40a83637_7_Lerp_cu_7dd49032_312918lerp_scalar_kernelERNS_18TensorIteratorBaseERKN3c106ScalarEENKUlvE0_clEvENKUlvE1_clEvEUlNS5_4HalfESB_E_St5arrayIPcLm3EEEEviT0_T1_
        .type           _ZN2at6native29vectorized_elementwise_kernelILi4EZZZNS0_44_GLOBAL__N__40a83637_7_Lerp_cu_7dd49032_312918lerp_scalar_kernelERNS_18TensorIteratorBaseERKN3c106ScalarEENKUlvE0_clEvENKUlvE1_clEvEUlNS5_4HalfESB_E_St5arrayIPcLm3EEEEviT0_T1_,@function
        .size           _ZN2at6native29vectorized_elementwise_kernelILi4EZZZNS0_44_GLOBAL__N__40a83637_7_Lerp_cu_7dd49032_312918lerp_scalar_kernelERNS_18TensorIteratorBaseERKN3c106ScalarEENKUlvE0_clEvENKUlvE1_clEvEUlNS5_4HalfESB_E_St5arrayIPcLm3EEEEviT0_T1_,(.L_x_7974 - _ZN2at6native29vectorized_elementwise_kernelILi4EZZZNS0_44_GLOBAL__N__40a83637_7_Lerp_cu_7dd49032_312918lerp_scalar_kernelERNS_18TensorIteratorBaseERKN3c106ScalarEENKUlvE0_clEvENKUlvE1_clEvEUlNS5_4HalfESB_E_St5arrayIPcLm3EEEEviT0_T1_)
        .other          _ZN2at6native29vectorized_elementwise_kernelILi4EZZZNS0_44_GLOBAL__N__40a83637_7_Lerp_cu_7dd49032_312918lerp_scalar_kernelERNS_18TensorIteratorBaseERKN3c106ScalarEENKUlvE0_clEvENKUlvE1_clEvEUlNS5_4HalfESB_E_St5arrayIPcLm3EEEEviT0_T1_,@"STO_CUDA_ENTRY STV_DEFAULT"
_ZN2at6native29vectorized_elementwise_kernelILi4EZZZNS0_44_GLOBAL__N__40a83637_7_Lerp_cu_7dd49032_312918lerp_scalar_kernelERNS_18TensorIteratorBaseERKN3c106ScalarEENKUlvE0_clEvENKUlvE1_clEvEUlNS5_4HalfESB_E_St5arrayIPcLm3EEEEviT0_T1_:
.text._ZN2at6native29vectorized_elementwise_kernelILi4EZZZNS0_44_GLOBAL__N__40a83637_7_Lerp_cu_7dd49032_312918lerp_scalar_kernelERNS_18TensorIteratorBaseERKN3c106ScalarEENKUlvE0_clEvENKUlvE1_clEvEUlNS5_4HalfESB_E_St5arrayIPcLm3EEEEviT0_T1_:
        /* <DEDUP_REMOVED lines=16> */
[----:B------:R0:W4:Y:S01]  /*0100*/  LDG.E.64 R14, desc[UR4][R2.64+0x400] ;  /* 0x00040004020e7981 */ /* 0x000122000c1e1b00 */
[----:B------:R-:W-:-:S05]  /*0110*/  IMAD.WIDE.U32 R8, R7, 0x8, R4 ;  /* 0x0000000807087825 */ /* 0x000fca00078e0004 */
[----:B------:R-:W5:Y:S04]  /*0120*/  LDG.E.64 R12, desc[UR4][R8.64] ;  /* 0x00000004080c7981 */ /* 0x000f68000c1e1b00 */
[----:B------:R1:W4:Y:S01]  /*0130*/  LDG.E.64 R4, desc[UR4][R8.64+0x400] ;  /* 0x0004000408047981 */ /* 0x000322000c1e1b00 */
[C---:B---3--:R-:W-:Y:S01]  /*0140*/  FSETP.GEU.FTZ.AND P0, PT, |R11|.reuse, 0.5, PT ;  /* 0x3f0000000b00780b */ /* 0x048fe20003f1e200 */
[----:B0-----:R-:W0:Y:S01]  /*0150*/  LDC.64 R2, c[0x0][0x228] ;  /* 0x00008a00ff027b82 */ /* 0x001e220000000a00 */
[----:B------:R-:W-:Y:S01]  /*0160*/  FADD.FTZ R10, -R11, 1 ;  /* 0x3f8000000b0a7421 */ /* 0x000fe20000010100 */
[----:B0-----:R-:W-:-:S04]  /*0170*/  IMAD.WIDE.U32 R2, R0, 0x2, R2 ;  /* 0x0000000200027825 */ /* 0x001fc800078e0002 */
[----:B------:R-:W-:-:S04]  /*0180*/  IMAD.WIDE R2, R7, 0x8, R2 ;  /* 0x0000000807027825 */ /* 0x000fc800078e0202 */
[--C-:B--2---:R-:W-:Y:S02]  /*0190*/  HADD2.F32 R6, -RZ, R16.reuse.H0_H0 ;  /* 0x20000010ff067230 */ /* 0x104fe40000004100 */
[----:B------:R-:W-:Y:S02]  /*01a0*/  HADD2.F32 R16, -RZ, R16.H1_H1 ;  /* 0x30000010ff107230 */ /* 0x000fe40000004100 */
[----:B------:R-:W-:Y:S02]  /*01b0*/  HADD2.F32 R18, -RZ, R17.H0_H0 ;  /* 0x20000011ff127230 */ /* 0x000fe40000004100 */
[--C-:B-----5:R-:W-:Y:S02]  /*01c0*/  HADD2.F32 R19, -RZ, R12.reuse.H0_H0 ;  /* 0x2000000cff137230 */ /* 0x120fe40000004100 */
[----:B------:R-:W-:Y:S02]  /*01d0*/  HADD2.F32 R23, -RZ, R12.H1_H1 ;  /* 0x3000000cff177230 */ /* 0x000fe40000004100 */
[----:B------:R-:W-:-:S02]  /*01e0*/  HADD2.F32 R25, -RZ, R13.H0_H0 ;  /* 0x2000000dff197230 */ /* 0x000fc40000004100 */
[----:B------:R-:W-:Y:S01]  /*01f0*/  FADD.FTZ R21, -R6, R19 ;  /* 0x0000001306157221 */ /* 0x000fe20000010100 */
[----:B------:R-:W-:Y:S02]  /*0200*/  FADD.FTZ R12, -R16, R23 ;  /* 0x00000017100c7221 */ /* 0x000fe40000010100 */
[----:B------:R-:W-:Y:S01]  /*0210*/  FADD.FTZ R20, -R18, R25 ;  /* 0x0000001912147221 */ /* 0x000fe20000010100 */
[-C--:B-1----:R-:W-:Y:S01]  /*0220*/  FFMA.FTZ R9, R21, R11.reuse, R6 ;  /* 0x0000000b15097223 */ /* 0x082fe20000010006 */
[-C--:B------:R-:W-:Y:S01]  /*0230*/  FFMA.FTZ R6, R12, R11.reuse, R16 ;  /* 0x0000000b0c067223 */ /* 0x080fe20000010010 */
[----:B------:R-:W-:Y:S01]  /*0240*/  @P0 FFMA.FTZ R6, -R10, R12, R23 ;  /* 0x0000000c0a060223 */ /* 0x000fe20000010117 */
[----:B------:R-:W-:Y:S01]  /*0250*/  FFMA.FTZ R8, R20, R11, R18 ;  /* 0x0000000b14087223 */ /* 0x000fe20000010012 */
[----:B------:R-:W-:Y:S01]  /*0260*/  @P0 FFMA.FTZ R8, -R10, R20, R25 ;  /* 0x000000140a080223 */ /* 0x000fe20000010119 */
[--C-:B----4-:R-:W-:Y:S02]  /*0270*/  HADD2.F32 R23, -RZ, R14.reuse.H0_H0 ;  /* 0x2000000eff177230 */ /* 0x110fe40000004100 */
[----:B------:R-:W-:-:S02]  /*0280*/  HADD2.F32 R25, -RZ, R14.H1_H1 ;  /* 0x3000000eff197230 */ /* 0x000fc40000004100 */
[----:B------:R-:W-:Y:S01]  /*0290*/  @P0 FFMA.FTZ R9, -R10, R21, R19 ;  /* 0x000000150a090223 */ /* 0x000fe20000010113 */
[--C-:B------:R-:W-:Y:S02]  /*02a0*/  HADD2.F32 R12, -RZ, R15.reuse.H0_H0 ;  /* 0x2000000fff0c7230 */ /* 0x100fe40000004100 */
[----:B------:R-:W-:Y:S02]  /*02b0*/  HADD2.F32 R14, -RZ, R15.H1_H1 ;  /* 0x3000000fff0e7230 */ /* 0x000fe40000004100 */
[----:B------:R-:W-:Y:S02]  /*02c0*/  HADD2.F32 R27, -RZ, R17.H1_H1 ;  /* 0x30000011ff1b7230 */ /* 0x000fe40000004100 */
[--C-:B------:R-:W-:Y:S02]  /*02d0*/  HADD2.F32 R15, -RZ, R4.reuse.H0_H0 ;  /* 0x20000004ff0f7230 */ /* 0x100fe40000004100 */
[----:B------:R-:W-:Y:S02]  /*02e0*/  HADD2.F32 R13, -RZ, R13.H1_H1 ;  /* 0x3000000dff0d7230 */ /* 0x000fe40000004100 */
[----:B------:R-:W-:-:S02]  /*02f0*/  HADD2.F32 R19, -RZ, R4.H1_H1 ;  /* 0x30000004ff137230 */ /* 0x000fc40000004100 */
[--C-:B------:R-:W-:Y:S02]  /*0300*/  HADD2.F32 R17, -RZ, R5.reuse.H0_H0 ;  /* 0x20000005ff117230 */ /* 0x100fe40000004100 */
        /* <DEDUP_REMOVED lines=20> */
[----:B------:R-:W-:Y:S04]  /*0450*/  STG.E.64 desc[UR4][R2.64], R4 ;  /* 0x0000000402007986 */ /* 0x000fe8000c101b04 */
[----:B------:R-:W-:Y:S01]  /*0460*/  STG.E.64 desc[UR4][R2.64+0x400], R10 ;  /* 0x0004000a02007986 */ /* 0x000fe2000c101b04 */
[----:B------:R-:W-:Y:S05]  /*0470*/  EXIT ;  /* 0x000000000000794d */ /* 0x000fea0003800000 */
.L_x_1780:
        /* <DEDUP_REMOVED lines=100> */
.L_x_1782:
[----:B------:R-:W-:Y:S05]  /*0ac0*/  BSYNC B0 ;  /* 0x0000000000007941 */ /* 0x000fea0003800000 */
.L_x_1781:
        /* <DEDUP_REMOVED lines=13> */
.L_x_1784:
[----:B------:R-:W-:Y:S05]  /*0ba0*/  BSYNC B0 ;  /* 0x0000000000007941 */ /* 0x000fea0003800000 */
.L_x_1783:
        /* <DEDUP_REMOVED lines=26> */
.L_x_1786:
[----:B------:R-:W-:Y:S05]  /*0d50*/  BSYNC B0 ;  /* 0x0000000000007941 */ /* 0x000fea0003800000 */
.L_x_1785:
        /* <DEDUP_REMOVED lines=11> */
.L_x_1788:
[----:B------:R-:W-:Y:S05]  /*0e10*/  BSYNC B0 ;  /* 0x0000000000007941 */ /* 0x000fea0003800000 */
.L_x_1787:
        /* <DEDUP_REMOVED lines=11> */
.L_x_1790:
[----:B------:R-:W-:Y:S05]  /*0ed0*/  BSYNC B0 ;  /* 0x0000000000007941 */ /* 0x000fea0003800000 */
.L_x_1789:
        /* <DEDUP_REMOVED lines=11> */
.L_x_1792:
[----:B------:R-:W-:Y:S05]  /*0f90*/  BSYNC B0 ;  /* 0x0000000000007941 */ /* 0x000fea0003800000 */
.L_x_1791:
        /* <DEDUP_REMOVED lines=11> */
.L_x_1794:
[----:B------:R-:W-:Y:S05]  /*1050*/  BSYNC B0 ;  /* 0x0000000000007941 */ /* 0x000fea0003800000 */
.L_x_1793:
        /* <DEDUP_REMOVED lines=11> */
.L_x_1796:
[----:B------:R-:W-:Y:S05]  /*1110*/  BSYNC B0 ;  /* 0x0000000000007941 */ /* 0x000fea0003800000 */
.L_x_1795:
        /* <DEDUP_REMOVED lines=18> */
.L_x_1799:
[----:B------:R-:W-:-:S13]  /*1240*/  ISETP.GE.AND P0, PT, R3, R2, PT ;  /* 0x000000020300720c */ /* 0x000fda0003f06270 */
[----:B------:R-:W-:Y:S05]  /*1250*/  @P0 BRA `(.L_x_1801) ;  /* 0x0000000000300947 */ /* 0x000fea0003800000 */
[----:B0-----:R-:W0:Y:S01]  /*1260*/  LDC.64 R4, c[0x0][0x228] ;  /* 0x00008a00ff047b82 */ /* 0x001e220000000a00 */
[----:B------:R-:W-:Y:S02]  /*1270*/  IADD3 R13, R0, R3, RZ ;  /* 0x00000003000d7210 */ /* 0x000fe40007ffe0ff */
[----:B------:R-:W-:-:S03]  /*1280*/  IADD3 R3, R3, 0x80, RZ ;  /* 0x0000008003037810 */ /* 0x000fc60007ffe0ff */
[----:B0-----:R-:W-:-:S05]  /*1290*/  IMAD.WIDE.U32 R4, R13, 0x2, R4 ;  /* 0x000000020d047825 */ /* 0x001fca00078e0004 */
[----:B------:R1:W-:Y:S02]  /*12a0*/  STG.E.U16 desc[UR4][R4.64], R7 ;  /* 0x0000000704007986 */ /* 0x0003e4000c101504 */
.L_x_1800:
[----:B------:R-:W-:-:S13]  /*12b0*/  ISETP.GE.AND P0, PT, R3, R2, PT ;  /* 0x000000020300720c */ /* 0x000fda0003f06270 */
[----:B------:R-:W-:Y:S05]  /*12c0*/  @P0 BRA `(.L_x_1802) ;  /* 0x0000000000340947 */ /* 0x000fea0003800000 */
[----:B01----:R-:W0:Y:S01]  /*12d0*/  LDC.64 R4, c[0x0][0x228] ;  /* 0x00008a00ff047b82 */ /* 0x003e220000000a00 */
[----:B------:R-:W-:Y:S02]  /*12e0*/  IADD3 R7, R0, R3, RZ ;  /* 0x0000000300077210 */ /* 0x000fe40007ffe0ff */
[----:B------:R-:W-:-:S03]  /*12f0*/  IADD3 R3, R3, 0x80, RZ ;  /* 0x0000008003037810 */ /* 0x000fc60007ffe0ff */
[----:B0-----:R-:W-:-:S05]  /*1300*/  IMAD.WIDE.U32 R4, R7, 0x2, R4 ;  /* 0x0000000207047825 */ /* 0x001fca00078e0004 */
[----:B------:R1:W-:Y:S02]  /*1310*/  STG.E.U16 desc[UR4][R4.64], R8 ;  /* 0x0000000804007986 */ /* 0x0003e4000c101504 */
.L_x_1801:
        /* <DEDUP_REMOVED lines=8> */
.L_x_1802:
[----:B------:R-:W-:Y:S05]  /*13a0*/  BSYNC B1 ;  /* 0x0000000000017941 */ /* 0x000fea0003800000 */
.L_x_1798:
[----:B------:R-:W-:-:S13]  /*13b0*/  ISETP.GE.AND P0, PT, R3, R2, PT ;  /* 0x000000020300720c */ /* 0x000fda0003f06270 */
[----:B012---:R-:W0:Y:S01]  /*13c0*/  @!P0 LDC.64 R4, c[0x0][0x228] ;  /* 0x00008a00ff048b82 */ /* 0x007e220000000a00 */
[----:B------:R-:W-:Y:S02]  /*13d0*/  @!P0 IADD3 R7, R0, R3, RZ ;  /* 0x0000000300078210 */ /* 0x000fe40007ffe0ff */
[----:B------:R-:W-:-:S03]  /*13e0*/  @!P0 IADD3 R3, R3, 0x80, RZ ;  /* 0x0000008003038810 */ /* 0x000fc60007ffe0ff */
[----:B0-----:R-:W-:-:S05]  /*13f0*/  @!P0 IMAD.WIDE.U32 R4, R7, 0x2, R4 ;  /* 0x0000000207048825 */ /* 0x001fca00078e0004 */
[----:B------:R2:W-:Y:S02]  /*1400*/  @!P0 STG.E.U16 desc[UR4][R4.64], R10 ;  /* 0x0000000a04008986 */ /* 0x0005e4000c101504 */
.L_x_1803:
[----:B------:R-:W-:Y:S05]  /*1410*/  BSYNC B0 ;  /* 0x0000000000007941 */ /* 0x000fea0003800000 */
.L_x_1797:
        /* <DEDUP_REMOVED lines=8> */
.L_x_1804:
        /* <DEDUP_REMOVED lines=14> */
.L_x_7974:


//--------------------- .text._ZN2at6native29vectorized_elementwise_kernelILi8EZZZNS0_44_GLOBAL__N__40a83637_7_Lerp_cu_7dd49032_312918lerp_scalar_kernelERNS_18TensorIteratorBaseERKN3c106ScalarEENKUlvE0_clEvENKUlvE1_clEvEUlNS5_4HalfESB_E_St5arrayIPcLm3EEEEviT0_T1_ --------------------------
	.section	.text._ZN2at6native29vectorized_elementwise_kernelILi8EZZZNS0_44_GLOBAL__N__40a83637_7_Lerp_cu_7dd49032_312918lerp_scalar_kernelERNS_18TensorIteratorBaseERKN3c106ScalarEENKUlvE0_clEvENKUlvE1_clEvEUlNS5_4HalfESB_E_St5arrayIPcLm3EEEEviT0_T1_,"ax",@progbits
	.align	128
        .global         _ZN2at6native29vectorized_elementwise_kernelILi8EZZZNS0_44_GLOBAL__N__40a83637_7_Lerp_cu_7dd49032_312918lerp_scalar_kernelERNS_18TensorIteratorBaseERKN3c106ScalarEENKUlvE0_clEvENKUlvE1_clEvEUlNS5_4HalfESB_E_St5arrayIPcLm3EEEEviT0_T1_
        .type           _ZN2at6native29vectorized_elementwise_kernelILi8EZZZNS0_44_GLOBAL__N__40a83637_7_Lerp_cu_7dd49032_312918lerp_scalar_kernelERNS_18TensorIteratorBaseERKN3c106ScalarEENKUlvE0_clEvENKUlvE1_clEvEUlNS5_4HalfESB_E_St5arrayIPcLm3EEEEviT0_T1_,@function
        .size           _ZN2at6native29vectorized_elementwise_kernelILi8EZZZNS0_44_GLOBAL__N__40a83637_7_Lerp_cu_7dd49032_312918lerp_scalar_kernelERNS_18TensorIteratorBaseERKN3c106ScalarEENKUlvE0_clEvENKUlvE1_clEvEUlNS5_4HalfESB_E_St5arrayIPcLm3EEEEviT0_T1_,(.L_x_7975 - _ZN2at6native29vectorized_elementwise_kernelILi8EZZZNS0_44_GLOBAL__N__40a83637_7_Lerp_cu_7dd49032_312918lerp_scalar_kernelERNS_18TensorIteratorBaseERKN3c106ScalarEENKUlvE0_clEvENKUlvE1_clEvEUlNS5_4HalfESB_E_St5arrayIPcLm3EEEEviT0_T1_)
        .other          _ZN2at6native29vectorized_elementwise_kernelILi8EZZZNS0_44_GLOBAL__N__40a83637_7_Lerp_cu_7dd49032_312918lerp_scalar_kernelERNS_18TensorIteratorBaseERKN3c106ScalarEENKUlvE0_clEvENKUlvE1_clEvEUlNS5_4HalfESB_E_St5arrayIPcLm3EEEEviT0_T1_,@"STO_CUDA_ENTRY STV_DEFAULT"
_ZN2at6native29vectorized_elementwise_kernelILi8EZZZNS0_44_GLOBAL__N__40a83637_7_Lerp_cu_7dd49032_312918lerp_scalar_kernelERNS_18TensorIteratorBaseERKN3c106ScalarEENKUlvE0_clEvENKUlvE1_clEvEUlNS5_4HalfESB_E_St5arrayIPcLm3EEEEviT0_T1_:
.text._ZN2at6native29vectorized_elementwise_kernelILi8EZZZNS0_44_GLOBAL__N__40a83637_7_Lerp_cu_7dd49032_312918lerp_scalar_kernelERNS_18TensorIteratorBaseERKN3c106ScalarEENKUlvE0_clEvENKUlvE1_clEvEUlNS5_4HalfESB_E_St5arrayIPcLm3EEEEviT0_T1_:
        /* <DEDUP_REMOVED lines=15> */
[----:B--2---:R-:W-:Y:S02]  /*00f0*/  IMAD.WIDE R4, R0, 0x2, R4 ;  /* 0x0000000200047825 */ /* 0x004fe400078e0204 */
[----:B------:R-:W2:Y:S02]  /*0100*/  LDG.E.128 R8, desc[UR4][R8.64] ;  /* 0x0000000408087981 */ /* 0x000ea4000c1e1d00 */
[----:B------:R-:W-:-:S06]  /*0110*/  IMAD.WIDE.U32 R4, R12, 0x10, R4 ;  /* 0x000000100c047825 */ /* 0x000fcc00078e0004 */
[----:B------:R-:W4:Y:S01]  /*0120*/  LDG.E.128 R4, desc[UR4][R4.64] ;  /* 0x0000000404047981 */ /* 0x000f22000c1e1d00 */
[C---:B---3--:R-:W-:Y:S01]  /*0130*/  FSETP.GEU.FTZ.AND P0, PT, |R14|.reuse, 0.5, PT ;  /* 0x3f0000000e00780b */ /* 0x048fe20003f1e200 */
[----:B------:R-:W-:Y:S01]  /*0140*/  FADD.FTZ R13, -R14, 1 ;  /* 0x3f8000000e0d7421 */ /* 0x000fe20000010100 */
[----:B0-----:R-:W-:-:S04]  /*0150*/  IMAD.WIDE.U32 R2, R0, 0x2, R2 ;  /* 0x0000000200027825 */ /* 0x001fc800078e0002 */
[----:B------:R-:W-:-:S04]  /*0160*/  IMAD.WIDE R2, R12, 0x10, R2 ;  /* 0x000000100c027825 */ /* 0x000fc800078e0202 */
[--C-:B--2---:R-:W-:Y:S02]  /*0170*/  HADD2.F32 R19, -RZ, R8.reuse.H0_H0 ;  /* 0x20000008ff137230 */ /* 0x104fe40000004100 */
[----:B------:R-:W-:Y:S02]  /*0180*/  HADD2.F32 R23, -RZ, R8.H1_H1 ;  /* 0x30000008ff177230 */ /* 0x000fe40000004100 */
[----:B------:R-:W-:Y:S02]  /*0190*/  HADD2.F32 R21, -RZ, R9.H0_H0 ;  /* 0x20000009ff157230 */ /* 0x000fe40000004100 */
[--C-:B----4-:R-:W-:Y:S02]  /*01a0*/  HADD2.F32 R16, -RZ, R4.reuse.H0_H0 ;  /* 0x20000004ff107230 */ /* 0x110fe40000004100 */
[----:B------:R-:W-:Y:S02]  /*01b0*/  HADD2.F32 R20, -RZ, R4.H1_H1 ;  /* 0x30000004ff147230 */ /* 0x000fe40000004100 */
[----:B------:R-:W-:-:S02]  /*01c0*/  HADD2.F32 R22, -RZ, R5.H0_H0 ;  /* 0x20000005ff167230 */ /* 0x000fc40000004100 */
[----:B------:R-:W-:Y:S01]  /*01d0*/  FADD.FTZ R8, -R19, R16 ;  /* 0x0000001013087221 */ /* 0x000fe20000010100 */
[----:B------:R-:W-:Y:S02]  /*01e0*/  HADD2.F32 R15, -RZ, R9.H1_H1 ;  /* 0x30000009ff0f7230 */ /* 0x000fe40000004100 */
[----:B------:R-:W-:Y:S01]  /*01f0*/  FADD.FTZ R24, -R23, R20 ;  /* 0x0000001417187221 */ /* 0x000fe20000010100 */
[--C-:B------:R-:W-:Y:S02]  /*0200*/  HADD2.F32 R9, -RZ, R10.reuse.H0_H0 ;  /* 0x2000000aff097230 */ /* 0x100fe40000004100 */
[----:B------:R-:W-:Y:S01]  /*0210*/  FFMA.FTZ R4, R8, R14, R19 ;  /* 0x0000000e08047223 */ /* 0x000fe20000010013 */
[----:B------:R-:W-:Y:S02]  /*0220*/  HADD2.F32 R17, -RZ, R10.H1_H1 ;  /* 0x3000000aff117230 */ /* 0x000fe40000004100 */
[----:B------:R-:W-:Y:S01]  /*0230*/  @P0 FFMA.FTZ R4, -R13, R8, R16 ;  /* 0x000000080d040223 */ /* 0x000fe20000010110 */
[----:B------:R-:W-:Y:S01]  /*0240*/  FADD.FTZ R25, -R21, R22 ;  /* 0x0000001615197221 */ /* 0x000fe20000010100 */
[----:B------:R-:W-:-:S02]  /*0250*/  HADD2.F32 R19, -RZ, R11.H0_H0 ;  /* 0x2000000bff137230 */ /* 0x000fc40000004100 */
[----:B------:R-:W-:Y:S02]  /*0260*/  HADD2.F32 R10, -RZ, R5.H1_H1 ;  /* 0x30000005ff0a7230 */ /* 0x000fe40000004100 */
[--C-:B------:R-:W-:Y:S02]  /*0270*/  HADD2.F32 R8, -RZ, R6.reuse.H0_H0 ;  /* 0x20000006ff087230 */ /* 0x100fe40000004100 */
[----:B------:R-:W-:Y:S02]  /*0280*/  HADD2.F32 R18, -RZ, R6.H1_H1 ;  /* 0x30000006ff127230 */ /* 0x000fe40000004100 */
[----:B------:R-:W-:Y:S02]  /*0290*/  HADD2.F32 R16, -RZ, R7.H0_H0 ;  /* 0x20000007ff107230 */ /* 0x000fe40000004100 */
[----:B------:R-:W-:Y:S02]  /*02a0*/  HADD2.F32 R11, -RZ, R11.H1_H1 ;  /* 0x3000000bff0b7230 */ /* 0x000fe40000004100 */
[----:B------:R-:W-:-:S02]  /*02b0*/  HADD2.F32 R7, -RZ, R7.H1_H1 ;  /* 0x30000007ff077230 */ /* 0x000fc40000004100 */
[-C--:B------:R-:W-:Y:S01]  /*02c0*/  FFMA.FTZ R5, R24, R14.reuse, R23 ;  /* 0x0000000e18057223 */ /* 0x080fe20000010017 */
[----:B------:R-:W-:Y:S01]  /*02d0*/  FFMA.FTZ R6, R25, R14, R21 ;  /* 0x0000000e19067223 */ /* 0x000fe20000010015 */
[C---:B------:R-:W-:Y:S01]  /*02e0*/  @P0 FFMA.FTZ R5, -R13.reuse, R24, R20 ;  /* 0x000000180d050223 */ /* 0x040fe20000010114 */
[----:B------:R-:W-:Y:S01]  /*02f0*/  @P0 FFMA.FTZ R6, -R13, R25, R22 ;  /* 0x000000190d060223 */ /* 0x000fe20000010116 */
        /* <DEDUP_REMOVED lines=18> */
[----:B------:R-:W-:-:S05]  /*0420*/  F2FP.F16.F32.PACK_AB R7, R14, R19 ;  /* 0x000000130e07723e */ /* 0x000fca00000000ff */
[----:B------:R-:W-:Y:S01]  /*0430*/  STG.E.128 desc[UR4][R2.64], R4 ;  /* 0x0000000402007986 */ /* 0x000fe2000c101d04 */
[----:B------:R-:W-:Y:S05]  /*0440*/  EXIT ;  /* 0x000000000000794d */ /* 0x000fea0003800000 */
.L_x_1805:
        /* <DEDUP_REMOVED lines=100> */
.L_x_1807:
[----:B------:R-:W-:Y:S05]  /*0a90*/  BSYNC B0 ;  /* 0x0000000000007941 */ /* 0x000fea0003800000 */
.L_x_1806:
        /* <DEDUP_REMOVED lines=13> */
.L_x_1809:
[----:B------:R-:W-:Y:S05]  /*0b70*/  BSYNC B0 ;  /* 0x0000000000007941 */ /* 0x000fea0003800000 */
.L_x_1808:
        /* <DEDUP_REMOVED lines=26> */
.L_x_1811:
[----:B------:R-:W-:Y:S05]  /*0d20*/  BSYNC B0 ;  /* 0x0000000000007941 */ /* 0x000fea0003800000 */
.L_x_1810:
        /* <DEDUP_REMOVED lines=11> */
.L_x_1813:
[----:B------:R-:W-:Y:S05]  /*0de0*/  BSYNC B0 ;  /* 0x0000000000007941 */ /* 0x000fea0003800000 */
.L_x_1812:
        /* <DEDUP_REMOVED lines=11> */
.L_x_1815:
[----:B------:R-:W-:Y:S05]  /*0ea0*/  BSYNC B0 ;  /* 0x0000000000007941 */ /* 0x000fea0003800000 */
.L_x_1814:
        /* <DEDUP_REMOVED lines=11> */
.L_x_1817:
[----:B------:R-:W-:Y:S05]  /*0f60*/  BSYNC B0 ;  /* 0x0000000000007941 */ /* 0x000fea0003800000 */
.L_x_1816:
        /* <DEDUP_REMOVED lines=11> */
.L_x_1819:
[----:B------:R-:W-:Y:S05]  /*1020*/  BSYNC B0 ;  /* 0x0000000000007941 */ /* 0x000fea0003800000 */
.L_x_1818:
        /* <DEDUP_REMOVED lines=11> */
.L_x_1821:
[----:B------:R-:W-:Y:S05]  /*10e0*/  BSYNC B0 ;  /* 0x0000000000007941 */ /* 0x000fea0003800000 */
.L_x_1820:
        /* <DEDUP_REMOVED lines=18> */
.L_x_1824:
[----:B------:R-:W-:-:S13]  /*1210*/  ISETP.GE.AND P0, PT, R3, R2, PT ;  /* 0x000000020300720c */ /* 0x000fda0003f06270 */
[----:B------:R-:W-:Y:S05]  /*1220*/  @P0 BRA `(.L_x_1826) ;  /* 0x0000000000300947 */ /* 0x000fea0003800000 */
[----:B0-----:R-:W0:Y:S01]  /*1230*/  LDC.64 R4, c[0x0][0x228] ;  /* 0x00008a00ff047b82 */ /* 0x001e220000000a00 */
[----:B------:R-:W-:Y:S02]  /*1240*/  IADD3 R13, R0, R3, RZ ;  /* 0x00000003000d7210 */ /* 0x000fe40007ffe0ff */
[----:B------:R-:W-:-:S03]  /*1250*/  IADD3 R3, R3, 0x80, RZ ;  /* 0x0000008003037810 */ /* 0x000fc60007ffe0ff */
[----:B0-----:R-:W-:-:S05]  /*1260*/  IMAD.WIDE.U32 R4, R13, 0x2, R4 ;  /* 0x000000020d047825 */ /* 0x001fca00078e0004 */
[----:B------:R1:W-:Y:S02]  /*1270*/  STG.E.U16 desc[UR4][R4.64], R7 ;  /* 0x0000000704007986 */ /* 0x0003e4000c101504 */
.L_x_1825:
[----:B------:R-:W-:-:S13]  /*1280*/  ISETP.GE.AND P0, PT, R3, R2, PT ;  /* 0x000000020300720c */ /* 0x000fda0003f06270 */
[----:B------:R-:W-:Y:S05]  /*1290*/  @P0 BRA `(.L_x_1827) ;  /* 0x0000000000340947 */ /* 0x000fea0003800000 */
[----:B01----:R-:W0:Y:S01]  /*12a0*/  LDC.64 R4, c[0x0][0x228] ;  /* 0x00008a00ff047b82 */ /* 0x003e220000000a00 */
[----:B------:R-:W-:Y:S02]  /*12b0*/  IADD3 R7, R0, R3, RZ ;  /* 0x0000000300077210 */ /* 0x000fe40007ffe0ff */
[----:B------:R-:W-:-:S03]  /*12c0*/  IADD3 R3, R3, 0x80, RZ ;  /* 0x0000008003037810 */ /* 0x000fc60007ffe0ff */
[----:B0-----:R-:W-:-:S05]  /*12d0*/  IMAD.WIDE.U32 R4, R7, 0x2, R4 ;  /* 0x0000000207047825 */ /* 0x001fca00078e0004 */
[----:B------:R1:W-:Y:S02]  /*12e0*/  STG.E.U16 desc[UR4][R4.64], R8 ;  /* 0x0000000804007986 */ /* 0x0003e4000c101504 */
.L_x_1826:
        /* <DEDUP_REMOVED lines=8> */
.L_x_1827:
[----:B------:R-:W-:Y:S05]  /*1370*/  BSYNC B1 ;  /* 0x0000000000017941 */ /* 0x000fea0003800000 */
.L_x_1823:
[----:B------:R-:W-:-:S13]  /*1380*/  ISETP.GE.AND P0, PT, R3, R2, PT ;  /* 0x000000020300720c */ /* 0x000fda0003f06270 */
[----:B012---:R-:W0:Y:S01]  /*1390*/  @!P0 LDC.64 R4, c[0x0][0x228] ;  /* 0x00008a00ff048b82 */ /* 0x007e220000000a00 */
[----:B------:R-:W-:Y:S02]  /*13a0*/  @!P0 IADD3 R7, R0, R3, RZ ;  /* 0x0000000300078210 */ /* 0x000fe40007ffe0ff */
[----:B------:R-:W-:-:S03]  /*13b0*/  @!P0 IADD3 R3, R3, 0x80, RZ ;  /* 0x0000008003038810 */ /* 0x000fc60007ffe0ff */
[----:B0-----:R-:W-:-:S05]  /*13c0*/  @!P0 IMAD.WIDE.U32 R4, R7, 0x2, R4 ;  /* 0x0000000207048825 */ /* 0x001fca00078e0004 */
[----:B------:R2:W-:Y:S02]  /*13d0*/  @!P0 STG.E.U16 desc[UR4][R4.64], R10 ;  /* 0x0000000a04008986 */ /* 0x0005e4000c101504 */
.L_x_1828:
[----:B------:R-:W-:Y:S05]  /*13e0*/  BSYNC B0 ;  /* 0x0000000000007941 */ /* 0x000fea0003800000 */
.L_x_1822:
        /* <DEDUP_REMOVED lines=8> */
.L_x_1829:
        /* <DEDUP_REMOVED lines=9> */
.L_x_7975:


//--------------------- .text._ZN2at6native18elementwise_kernelILi128ELi4EZNS0_15gpu_kernel_implIZZZNS0_44_GLOBAL__N__40a83637_7_Lerp_cu_7dd49032_312918lerp_scalar_kernelERNS_18TensorIteratorBaseERKN3c106ScalarEENKUlvE0_clEvENKUlvE0_clEvEUlffE_EEvS5_RKT_EUliE_EEviT1_ --------------------------
	.section	.text._ZN2at6native18elementwise_kernelILi128ELi4EZNS0_15gpu_kernel_implIZZZNS0_44_GLOBAL__N__40a83637_7_Lerp_cu_7dd49032_312918lerp_scalar_kernelERNS_18TensorIteratorBaseERKN3c106ScalarEENKUlvE0_clEvENKUlvE0_clEvEUlffE_EEvS5_RKT_EUliE_EEviT1_,"ax",@progbits
	.align	128
        .global         _ZN2at6native18elementwise_kernelILi128ELi4EZNS0_15gpu_kernel_implIZZZNS0_44_GLOBAL__N__40a83637_7_Lerp_cu_7dd49032_312918lerp_scalar_kernelERNS_18TensorIteratorBaseERKN3c106ScalarEENKUlvE0_clEvENKUlvE0_clEvEUlffE_EEvS5_RKT_EUliE_EEviT1_
        .type           _ZN2at6native18elementwise_kernelILi128ELi4EZNS0_15gpu_kernel_implIZZZNS0_44_GLOBAL__N__40a83637_7_Lerp_cu_7dd49032_312918lerp_scalar_kernelERNS_18TensorIteratorBaseERKN3c106ScalarEENKUlvE0_clEvENKUlvE0_clEvEUlffE_EEvS5_RKT_EUliE_EEviT1_,@function
        .size           _ZN2at6native18elementwise_kernelILi128ELi4EZNS0_15gpu_kernel_implIZZZNS0_44_GLOBAL__N__40a83637_7_Lerp_cu_7dd49032_312918lerp_scalar_kernelERNS_18TensorIteratorBaseERKN3c106ScalarEENKUlvE0_clEvENKUlvE0_clEvEUlffE_EEvS5_RKT_EUliE_EEviT1_,(.L_x_7976 - _ZN2at6native18elementwise_kernelILi128ELi4EZNS0_15gpu_kernel_implIZZZNS0_44_GLOBAL__N__40a83637_7_Lerp_cu_7dd49032_312918lerp_scalar_kernelERNS_18TensorIteratorBaseERKN3c106ScalarEENKUlvE0_clEvENKUlvE0_clEvEUlffE_EEvS5_RKT_EUliE_EEviT1_)
        .other          _ZN2at6native18elementwise_kernelILi128ELi4EZNS0_15gpu_kernel_implIZZZNS0_44_GLOBAL__N__40a83637_7_Lerp_cu_7dd49032_312918lerp_scalar_kernelERNS_18TensorIteratorBaseERKN3c106ScalarEENKUlvE0_clEvENKUlvE0_clEvEUlffE_EEvS5_RKT_EUliE_EEviT1_,@"STO_CUDA_ENTRY STV_DEFAULT"
_ZN2at6native18elementwise_kernelILi128ELi4EZNS0_15gpu_kernel_implIZZZNS0_44_GLOBAL__N__40a83637_7_Lerp_cu_7dd49032_312918lerp_scalar_kernelERNS_18TensorIteratorBaseERKN3c106ScalarEENKUlvE0_clEvENKUlvE0_clEvEUlffE_EEvS5_RKT_EUliE_EEviT1_:
.text._ZN2at6native18elementwise_kernelILi128ELi4EZNS0_15gpu_kernel_implIZZZNS0_44_GLOBAL__N__40a83637_7_Lerp_cu_7dd49032_312918lerp_scalar_kernelERNS_18TensorIteratorBaseERKN3c106ScalarEENKUlvE0_clEvENKUlvE0_clEvEUlffE_EEvS5_RKT_EUliE_EEviT1_:
        /* <DEDUP_REMOVED lines=365> */
.L_x_1832:
[----:B------:R-:W0:Y:S01]  /*16d0*/  LDC.U8 R5, c[0x0][0x4a1] ;  /* 0x00012840ff057b82 */ /* 0x000e220000000000 */
[----:B------:R-:W-:Y:S01]  /*16e0*/  ULDC.64 UR4, c[0x0][0x478] ;  /* 0x00011e0000047ab9 */ /* 0x000fe20000000a00 */
[----:B------:R-:W-:Y:S01]  /*16f0*/  ULDC.64 UR6, c[0x0][0x480] ;  /* 0x0001200000067ab9 */ /* 0x000fe20000000a00 */
[----:B------:R-:W-:Y:S01]  /*1700*/  IADD3 R16, P1, R16, UR4, RZ ;  /* 0x0000000410107c10 */ /* 0x000fe2000ff3e0ff */
[----:B------:R-:W-:Y:S01]  /*1710*/  BSSY B6, `(.L_x_1833) ;  /* 0x00000e0000067945 */ /* 0x000fe20003800000 */
        /* <DEDUP_REMOVED lines=15> */
[----:B--2---:R0:W1:Y:S01]  /*1810*/  I2F.S16 R19, R2 ;  /* 0x0000000200137306 */ /* 0x0040620000101400 */
[----:B------:R-:W-:Y:S05]  /*1820*/  BRA `(.L_x_1839) ;  /* 0x0000000c00387947 */ /* 0x000fea0003800000 */
.L_x_1837:
[----:B------:R-:W2:Y:S02]  /*1830*/  LDG.E.U8 R2, desc[UR36][R2.64] ;  /* 0x0000002402027981 */ /* 0x000ea4000c1e1100 */
[----:B--2---:R-:W-:Y:S01]  /*1840*/  I2FP.F32.U32 R19, R2 ;  /* 0x0000000200137245 */ /* 0x004fe20000201000 */
[----:B------:R-:W-:Y:S06]  /*1850*/  BRA `(.L_x_1839) ;  /* 0x0000000c002c7947 */ /* 0x000fec0003800000 */
.L_x_1836:
[----:B------:R-:W-:-:S13]  /*1860*/  ISETP.NE.AND P0, PT, R4, 0x2, PT ;  /* 0x000000020400780c */ /* 0x000fda0003f05270 */
[----:B------:R-:W-:Y:S05]  /*1870*/  @!P0 BRA `(.L_x_1840) ;  /* 0x0000000000288947 */ /* 0x000fea0003800000 */
[----:B------:R-:W-:-:S13]  /*1880*/  ISETP.NE.AND P0, PT, R4, 0x3, PT ;  /* 0x000000030400780c */ /* 0x000fda0003f05270 */
[----:B------:R-:W-:Y:S05]  /*1890*/  @!P0 BRA `(.L_x_1841) ;  /* 0x0000000000148947 */ /* 0x000fea0003800000 */
[----:B------:R-:W-:-:S13]  /*18a0*/  ISETP.NE.AND P0, PT, R4, 0x4, PT ;  /* 0x000000040400780c */ /* 0x000fda0003f05270 */
[----:B------:R-:W-:Y:S05]  /*18b0*/  @P0 BRA `(.L_x_1838) ;  /* 0x0000000800b80947 */ /* 0x000fea0003800000 */
[----:B------:R-:W2:Y:S02]  /*18c0*/  LDG.E.64 R2, desc[UR36][R2.64] ;  /* 0x0000002402027981 */ /* 0x000ea4000c1e1b00 */
[----:B--2---:R4:W0:Y:S01]  /*18d0*/  I2F.S64 R19, R2 ;  /* 0x0000000200137312 */ /* 0x0048220000301400 */
[----:B------:R-:W-:Y:S05]  /*18e0*/  BRA `(.L_x_1839) ;  /* 0x0000000c00087947 */ /* 0x000fea0003800000 */
.L_x_1841:
[----:B------:R-:W2:Y:S02]  /*18f0*/  LDG.E R2, desc[UR36][R2.64] ;  /* 0x0000002402027981 */ /* 0x000ea4000c1e1900 */
[----:B--2---:R-:W-:Y:S01]  /*1900*/  I2FP.F32.S32 R19, R2 ;  /* 0x0000000200137245 */ /* 0x004fe20000201400 */
[----:B------:R-:W-:Y:S06]  /*1910*/  BRA `(.L_x_1839) ;  /* 0x0000000800fc7947 */ /* 0x000fec0003800000 */
.L_x_1840:
[----:B------:R-:W2:Y:S02]  /*1920*/  LDG.E.U16 R2, desc[UR36][R2.64] ;  /* 0x0000002402027981 */ /* 0x000ea4000c1e1500 */
[----:B--2---:R0:W1:Y:S01]  /*1930*/  I2F.S16 R19, R2 ;  /* 0x0000000200137306 */ /* 0x0040620000101400 */
[----:B------:R-:W-:Y:S05]  /*1940*/  BRA `(.L_x_1839) ;  /* 0x0000000800f07947 */ /* 0x000fea0003800000 */
.L_x_1835:
[----:B------:R-:W-:-:S13]  /*1950*/  ISETP.GT.AND P0, PT, R4, 0x6, PT ;  /* 0x000000060400780c */ /* 0x000fda0003f04270 */
[----:B------:R-:W-:Y:S05]  /*1960*/  @P0 BRA `(.L_x_1842) ;  /* 0x0000000000240947 */ /* 0x000fea0003800000 */
[----:B------:R-:W-:-:S13]  /*1970*/  ISETP.NE.AND P0, PT, R4, 0x5, PT ;  /* 0x000000050400780c */ /* 0x000fda0003f05270 */
[----:B------:R-:W-:Y:S05]  /*1980*/  @!P0 BRA `(.L_x_1843) ;  /* 0x0000000000108947 */ /* 0x000fea0003800000 */
[----:B------:R-:W-:-:S13]  /*1990*/  ISETP.NE.AND P0, PT, R4, 0x6, PT ;  /* 0x000000060400780c */ /* 0x000fda0003f05270 */
[----:B------:R-:W-:Y:S05]  /*19a0*/  @P0 BRA `(.L_x_1838) ;  /* 0x00000008007c0947 */ /* 0x000fea0003800000 */
[----:B------:R2:W5:Y:S01]  /*19b0*/  LDG.E R19, desc[UR36][R2.64] ;  /* 0x0000002402137981 */ /* 0x000562000c1e1900 */
[----:B------:R-:W-:Y:S05]  /*19c0*/  BRA `(.L_x_1839) ;  /* 0x0000000800d07947 */ /* 0x000fea0003800000 */
.L_x_1843:
[----:B------:R-:W2:Y:S02]  /*19d0*/  LDG.E.U16 R2, desc[UR36][R2.64] ;  /* 0x0000002402027981 */ /* 0x000ea4000c1e1500 */
[----:B--2---:R-:W-:Y:S01]  /*19e0*/  HADD2.F32 R19, -RZ, R2.H0_H0 ;  /* 0x20000002ff137230 */ /* 0x004fe20000004100 */
[----:B------:R-:W-:Y:S06]  /*19f0*/  BRA `(.L_x_1839) ;  /* 0x0000000800c47947 */ /* 0x000fec0003800000 */
.L_x_1842:
[----:B------:R-:W-:-:S13]  /*1a00*/  ISETP.NE.AND P0, PT, R4, 0x7, PT ;  /* 0x000000070400780c */ /* 0x000fda0003f05270 */
[----:B------:R-:W-:Y:S05]  /*1a10*/  @!P0 BRA `(.L_x_1844) ;  /* 0x0000000000248947 */ /* 0x000fea0003800000 */
[----:B------:R-:W-:-:S13]  /*1a20*/  ISETP.NE.AND P0, PT, R4, 0x8, PT ;  /* 0x000000080400780c */ /* 0x000fda0003f05270 */
[----:B------:R-:W-:Y:S05]  /*1a30*/  @!P0 BRA `(.L_x_1845) ;  /* 0x0000000000108947 */ /* 0x000fea0003800000 */
[----:B------:R-:W-:-:S13]  /*1a40*/  ISETP.NE.AND P0, PT, R4, 0x9, PT ;  /* 0x000000090400780c */ /* 0x000fda0003f05270 */
[----:B------:R-:W-:Y:S05]  /*1a50*/  @P0 BRA `(.L_x_1838) ;  /* 0x0000000800500947 */ /* 0x000fea0003800000 */
[----:B------:R3:W5:Y:S01]  /*1a60*/  LDG.E R19, desc[UR36][R2.64] ;  /* 0x0000002402137981 */ /* 0x000762000c1e1900 */
[----:B------:R-:W-:Y:S05]  /*1a70*/  BRA `(.L_x_1839) ;  /* 0x0000000800a47947 */ /* 0x000fea0003800000 */
.L_x_1845:
[----:B------:R-:W2:Y:S02]  /*1a80*/  LDG.E.U16 R2, desc[UR36][R2.64] ;  /* 0x0000002402027981 */ /* 0x000ea4000c1e1500 */
[----:B--2---:R-:W-:Y:S01]  /*1a90*/  HADD2.F32 R19, -RZ, R2.H0_H0 ;  /* 0x20000002ff137230 */ /* 0x004fe20000004100 */
[----:B------:R-:W-:Y:S06]  /*1aa0*/  BRA `(.L_x_1839) ;  /* 0x0000000800987947 */ /* 0x000fec0003800000 */
.L_x_1844:
[----:B------:R-:W2:Y:S01]  /*1ab0*/  LDG.E.64 R2, desc[UR36][R2.64] ;  /* 0x0000002402027981 */ /* 0x000ea2000c1e1b00 */
[----:B------:R-:W-:Y:S01]  /*1ac0*/  UMOV UR4, 0xf0000000 ;  /* 0xf000000000047882 */ /* 0x000fe20000000000 */
[----:B------:R-:W-:Y:S01]  /*1ad0*/  UMOV UR5, 0x380fffff ;  /* 0x380fffff00057882 */ /* 0x000fe20000000000 */
[----:B--2---:R-:W0:Y:S01]  /*1ae0*/  F2F.F32.F64 R19, R2 ;  /* 0x0000000200137310 */ /* 0x004e220000301000 */
[----:B------:R-:W-:-:S14]  /*1af0*/  DSETP.GEU.AND P0, PT, |R2|, UR4, PT ;  /* 0x0000000402007e2a */ /* 0x000fdc000bf0e200 */
[----:B0-----:R-:W-:Y:S01]  /*1b00*/  @!P0 FMUL R19, R19, 1.175494350822287508e-38 ;  /* 0x0080000013138820 */ /* 0x001fe20000400000 */
[----:B------:R-:W-:Y:S06]  /*1b10*/  BRA `(.L_x_1839) ;  /* 0x00000008007c7947 */ /* 0x000fec0003800000 */
.L_x_1834:
        /* <DEDUP_REMOVED lines=10> */
[----:B------:R-:W-:Y:S01]  /*1bc0*/  FSEL R19, RZ, 1, !P0 ;  /* 0x3f800000ff137808 */ /* 0x000fe20004000000 */
[----:B------:R-:W-:Y:S08]  /*1bd0*/  BRA `(.L_x_1839) ;  /* 0x00000008004c7947 */ /* 0x000ff00003800000 */
.L_x_1848:
[----:B------:R-:W2:Y:S01]  /*1be0*/  LDG.E.64 R2, desc[UR36][R2.64] ;  /* 0x0000002402027981 */ /* 0x000ea2000c1e1b00 */
[----:B------:R-:W-:Y:S01]  /*1bf0*/  UMOV UR4, 0xf0000000 ;  /* 0xf000000000047882 */ /* 0x000fe20000000000 */
[----:B------:R-:W-:Y:S01]  /*1c00*/  UMOV UR5, 0x380fffff ;  /* 0x380fffff00057882 */ /* 0x000fe20000000000 */
[----:B--2---:R-:W0:Y:S01]  /*1c10*/  F2F.F32.F64 R19, R2 ;  /* 0x0000000200137310 */ /* 0x004e220000301000 */
[----:B------:R-:W-:-:S14]  /*1c20*/  DSETP.GEU.AND P0, PT, |R2|, UR4, PT ;  /* 0x0000000402007e2a */ /* 0x000fdc000bf0e200 */
[----:B0-----:R-:W-:Y:S01]  /*1c30*/  @!P0 FMUL R19, R19, 1.175494350822287508e-38 ;  /* 0x0080000013138820 */ /* 0x001fe20000400000 */
[----:B------:R-:W-:Y:S06]  /*1c40*/  BRA `(.L_x_1839) ;  /* 0x0000000800307947 */ /* 0x000fec0003800000 */
.L_x_1847:
        /* <DEDUP_REMOVED lines=16> */
[----:B------:R-:W-:Y:S01]  /*1d50*/  SEL R5, R4, RZ, P0 ;  /* 0x000000ff04057207 */ /* 0x000fe20000000000 */
[----:B------:R-:W-:-:S04]  /*1d60*/  VIADD R4, R0, 0x1000000 ;  /* 0x0100000000047836 */ /* 0x000fc80000000000 */
[----:B------:R-:W-:Y:S01]  /*1d70*/  IMAD R6, R5, R6, 0x3c000000 ;  /* 0x3c00000005067424 */ /* 0x000fe200078e0206 */
[----:B------:R-:W-:Y:S02]  /*1d80*/  SHF.L.U32 R5, R0, R5, RZ ;  /* 0x0000000500057219 */ /* 0x000fe400000006ff */
[----:B------:R-:W-:Y:S02]  /*1d90*/  SHF.R.S32.HI R4, RZ, 0x8, R4 ;  /* 0x00000008ff047819 */ /* 0x000fe40000011404 */
[----:B------:R-:W-:-:S04]  /*1da0*/  LEA.HI R5, R5, R6, RZ, 0x1c ;  /* 0x0000000605057211 */ /* 0x000fc800078fe0ff */
[----:B------:R-:W-:-:S04]  /*1db0*/  LOP3.LUT R5, R5, 0x7f800000, R4, 0xf8, !PT ;  /* 0x7f80000005057812 */ /* 0x000fc800078ef804 */
[----:B------:R-:W-:-:S04]  /*1dc0*/  LOP3.LUT R2, R5, R2, RZ, 0x30, !PT ;  /* 0x0000000205027212 */ /* 0x000fc800078e30ff */
[----:B------:R-:W-:Y:S01]  /*1dd0*/  LOP3.LUT R19, R2, 0x80000000, R19, 0xf8, !PT ;  /* 0x8000000002137812 */ /* 0x000fe200078ef813 */
[----:B------:R-:W-:Y:S06]  /*1de0*/  BRA `(.L_x_1839) ;  /* 0x0000000400c87947 */ /* 0x000fec0003800000 */
.L_x_1850:
        /* <DEDUP_REMOVED lines=11> */
[----:B------:R-:W-:Y:S01]  /*1ea0*/  LOP3.LUT R19, R19, 0x80000000, R0, 0xf8, !PT ;  /* 0x8000000013137812 */ /* 0x000fe200078ef800 */
[----:B------:R-:W-:Y:S06]  /*1eb0*/  BRA `(.L_x_1839) ;  /* 0x0000000400947947 */ /* 0x000fec0003800000 */
.L_x_1849:
[----:B------:R-:W2:Y:S02]  /*1ec0*/  LDG.E.U16 R2, desc[UR36][R2.64] ;  /* 0x0000002402027981 */ /* 0x000ea4000c1e1500 */
[----:B--2---:R-:W-:Y:S01]  /*1ed0*/  IMAD.U32 R19, R2, 0x10000, RZ ;  /* 0x0001000002137824 */ /* 0x004fe200078e00ff */
[----:B------:R-:W-:Y:S06]  /*1ee0*/  BRA `(.L_x_1839) ;  /* 0x0000000400887947 */ /* 0x000fec0003800000 */
.L_x_1846:
        /* <DEDUP_REMOVED lines=9> */
[----:B--2---:R-:W-:Y:S01]  /*1f80*/  I2FP.F32.U32 R19, R2 ;  /* 0x0000000200137245 */ /* 0x004fe20000201000 */
[----:B------:R-:W-:Y:S06]  /*1f90*/  BRA `(.L_x_1839) ;  /* 0x00000004005c7947 */ /* 0x000fec0003800000 */
.L_x_1853:
[----:B------:R-:W2:Y:S01]  /*1fa0*/  LDG.E.U8 R2, desc[UR36][R2.64] ;  /* 0x0000002402027981 */ /* 0x000ea2000c1e1100 */
        /* <DEDUP_REMOVED lines=19> */
.L_x_1855:
[----:B------:R-:W-:Y:S05]  /*20e0*/  BSYNC B0 ;  /* 0x0000000000007941 */ /* 0x000fea0003800000 */
.L_x_1854:
[----:B------:R-:W-:Y:S01]  /*20f0*/  IMAD.SHL.U32 R2, R2, 0x100000, RZ ;  /* 0x0010000002027824 */ /* 0x000fe200078e00ff */
[----:B------:R-:W-:-:S04]  /*2100*/  LEA R0, R0, 0x3b800000, 0x17 ;  /* 0x3b80000000007811 */ /* 0x000fc800078eb8ff */
[----:B------:R-:W-:Y:S01]  /*2110*/  LOP3.LUT R19, R0, R2, R19, 0xfe, !PT ;  /* 0x0000000200137212 */ /* 0x000fe200078efe13 */
[----:B------:R-:W-:Y:S06]  /*2120*/  BRA `(.L_x_1839) ;  /* 0x0000000000f87947 */ /* 0x000fec0003800000 */
.L_x_1852:
        /* <DEDUP_REMOVED lines=20> */
.L_x_1857:
[----:B------:R-:W-:Y:S05]  /*2270*/  BSYNC B0 ;  /* 0x0000000000007941 */ /* 0x000fea0003800000 */
.L_x_1856:
[----:B------:R-:W-:Y:S01]  /*2280*/  IMAD.SHL.U32 R2, R2, 0x200000, RZ ;  /* 0x0020000002027824 */ /* 0x000fe200078e00ff */
[----:B------:R-:W-:-:S04]  /*2290*/  LEA R0, R0, 0x37800000, 0x17 ;  /* 0x3780000000007811 */ /* 0x000fc800078eb8ff */
[----:B------:R-:W-:Y:S01]  /*22a0*/  LOP3.LUT R19, R0, R2, R19, 0xfe, !PT ;  /* 0x0000000200137212 */ /* 0x000fe200078efe13 */
[----:B------:R-:W-:Y:S06]  /*22b0*/  BRA `(.L_x_1839) ;  /* 0x0000000000947947 */ /* 0x000fec0003800000 */
.L_x_1851:
[----:B------:R-:W-:-:S13]  /*22c0*/  ISETP.NE.AND P0, PT, R4, 0x1c, PT ;  /* 0x0000001c0400780c */ /* 0x000fda0003f05270 */
[----:B------:R-:W-:Y:S05]  /*22d0*/  @!P0 BRA `(.L_x_1858) ;  /* 0x0000000000848947 */ /* 0x000fea0003800000 */
[----:B------:R-:W-:-:S13]  /*22e0*/  ISETP.NE.AND P0, PT, R4, 0x1d, PT ;  /* 0x0000001d0400780c */ /* 0x000fda0003f05270 */
[----:B------:R-:W-:Y:S05]  /*22f0*/  @!P0 BRA `(.L_x_1859) ;  /* 0x0000000000708947 */ /* 0x000fea0003800000 */
[----:B------:R-:W-:-:S13]  /*2300*/  ISETP.NE.AND P0, PT, R4, 0x2c, PT ;  /* 0x0000002c0400780c */ /* 0x000fda0003f05270 */
[----:B------:R-:W-:Y:S05]  /*2310*/  @P0 BRA `(.L_x_1838) ;  /* 0x0000000000200947 */ /* 0x000fea0003800000 */
[----:B------:R-:W2:Y:S01]  /*2320*/  LDG.E.U8 R2, desc[UR36][R2.64] ;  /* 0x0000002402027981 */ /* 0x000ea2000c1e1100 */
[----:B------:R-:W-:Y:S01]  /*2330*/  IMAD.MOV.U32 R19, RZ, RZ, 0x400000 ;  /* 0x00400000ff137424 */ /* 0x000fe200078e00ff */
[----:B--2---:R-:W-:-:S13]  /*2340*/  ISETP.NE.AND P0, PT, R2, RZ, PT ;  /* 0x000000ff0200720c */ /* 0x004fda0003f05270 */
[----:B------:R-:W-:Y:S05]  /*2350*/  @!P0 BRA `(.L_x_1839) ;  /* 0x00000000006c8947 */ /* 0x000fea0003800000 */
[----:B------:R-:W-:-:S13]  /*2360*/  ISETP.NE.AND P0, PT, R2, 0xff, PT ;  /* 0x000000ff0200780c */ /* 0x000fda0003f05270 */
[----:B------:R-:W-:Y:S02]  /*2370*/  @!P0 IMAD.MOV.U32 R19, RZ, RZ, 0x7f800001 ;  /* 0x7f800001ff138424 */ /* 0x000fe400078e00ff */
[----:B------:R-:W-:Y:S01]  /*2380*/  @P0 IMAD.SHL.U32 R19, R2, 0x800000, RZ ;  /* 0x0080000002130824 */ /* 0x000fe200078e00ff */
[----:B------:R-:W-:Y:S06]  /*2390*/  BRA `(.L_x_1839) ;  /* 0x00000000005c7947 */ /* 0x000fec0003800000 */
.L_x_1838:
        /* <DEDUP_REMOVED lines=16> */
.L_x_1860:
[----:B------:R-:W-:Y:S01]  /*24a0*/  IMAD.MOV.U32 R19, RZ, RZ, RZ ;  /* 0x000000ffff137224 */ /* 0x000fe200078e00ff */
[----:B------:R-:W-:Y:S06]  /*24b0*/  BRA `(.L_x_1839) ;  /* 0x0000000000147947 */ /* 0x000fec0003800000 */
.L_x_1859:
[----:B------:R-:W2:Y:S02]  /*24c0*/  LDG.E.64 R2, desc[UR36][R2.64] ;  /* 0x0000002402027981 */ /* 0x000ea4000c1e1b00 */
[----:B--2---:R0:W1:Y:S01]  /*24d0*/  I2F.U64 R19, R2 ;  /* 0x0000000200137312 */ /* 0x0040620000301000 */
[----:B------:R-:W-:Y:S05]  /*24e0*/  BRA `(.L_x_1839) ;  /* 0x0000000000087947 */ /* 0x000fea0003800000 */
.L_x_1858:
[----:B------:R-:W2:Y:S02]  /*24f0*/  LDG.E R2, desc[UR36][R2.64] ;  /* 0x0000002402027981 */ /* 0x000ea4000c1e1900 */
[----:B--2---:R-:W-:-:S07]  /*2500*/  I2FP.F32.U32 R19, R2 ;  /* 0x0000000200137245 */ /* 0x004fce0000201000 */
.L_x_1839:
[----:B------:R-:W-:Y:S05]  /*2510*/  BSYNC B6 ;  /* 0x0000000000067941 */ /* 0x000fea0003800000 */
.L_x_1833:
[----:B------:R-:W1:Y:S01]  /*2520*/  LDC.U8 R4, c[0x0][0x4a2] ;  /* 0x00012880ff047b82 */ /* 0x000e620000000000 */
[----:B------:R-:W-:Y:S01]  /*2530*/  ULDC.64 UR4, c[0x0][0x488] ;  /* 0x0001220000047ab9 */ /* 0x000fe20000000a00 */
[----:B------:R-:W-:Y:S01]  /*2540*/  BSSY B6, `(.L_x_1861) ;  /* 0x00000df000067945 */ /* 0x000fe20003800000 */
[----:B0-234-:R-:W-:-:S05]  /*2550*/  IADD3 R2, P1, R22, UR4, RZ ;  /* 0x0000000416027c10 */ /* 0x01dfca000ff3e0ff */
        /* <DEDUP_REMOVED lines=13> */
[----:B--2---:R-:W0:Y:S01]  /*2630*/  I2F.S16 R0, R0 ;  /* 0x0000000000007306 */ /* 0x004e220000101400 */
[----:B------:R-:W-:Y:S05]  /*2640*/  BRA `(.L_x_1867) ;  /* 0x0000000c00387947 */ /* 0x000fea0003800000 */
.L_x_1865:
[----:B------:R-:W2:Y:S02]  /*2650*/  LDG.E.U8 R0, desc[UR36][R2.64] ;  /* 0x0000002402007981 */ /* 0x000ea4000c1e1100 */
[----:B--2---:R-:W-:Y:S01]  /*2660*/  I2FP.F32.U32 R0, R0 ;  /* 0x0000000000007245 */ /* 0x004fe20000201000 */
[----:B------:R-:W-:Y:S06]  /*2670*/  BRA `(.L_x_1867) ;  /* 0x0000000c002c7947 */ /* 0x000fec0003800000 */
.L_x_1864:
[----:B------:R-:W-:-:S13]  /*2680*/  ISETP.NE.AND P0, PT, R0, 0x2, PT ;  /* 0x000000020000780c */ /* 0x000fda0003f05270 */
[----:B------:R-:W-:Y:S05]  /*2690*/  @!P0 BRA `(.L_x_1868) ;  /* 0x0000000000288947 */ /* 0x000fea0003800000 */
[----:B------:R-:W-:-:S13]  /*26a0*/  ISETP.NE.AND P0, PT, R0, 0x3, PT ;  /* 0x000000030000780c */ /* 0x000fda0003f05270 */
[----:B------:R-:W-:Y:S05]  /*26b0*/  @!P0 BRA `(.L_x_1869) ;  /* 0x0000000000148947 */ /* 0x000fea0003800000 */
[----:B------:R-:W-:-:S13]  /*26c0*/  ISETP.NE.AND P0, PT, R0, 0x4, PT ;  /* 0x000000040000780c */ /* 0x000fda0003f05270 */
[----:B------:R-:W-:Y:S05]  /*26d0*/  @P0 BRA `(.L_x_1866) ;  /* 0x0000000800b80947 */ /* 0x000fea0003800000 */
[----:B------:R-:W2:Y:S02]  /*26e0*/  LDG.E.64 R2, desc[UR36][R2.64] ;  /* 0x0000002402027981 */ /* 0x000ea4000c1e1b00 */
[----:B--2---:R0:W1:Y:S01]  /*26f0*/  I2F.S64 R0, R2 ;  /* 0x0000000200007312 */ /* 0x0040620000301400 */
[----:B------:R-:W-:Y:S05]  /*2700*/  BRA `(.L_x_1867) ;  /* 0x0000000c00087947 */ /* 0x000fea0003800000 */
.L_x_1869:
[----:B------:R-:W2:Y:S02]  /*2710*/  LDG.E R0, desc[UR36][R2.64] ;  /* 0x0000002402007981 */ /* 0x000ea4000c1e1900 */
[----:B--2---:R-:W-:Y:S01]  /*2720*/  I2FP.F32.S32 R0, R0 ;  /* 0x0000000000007245 */ /* 0x004fe20000201400 */
[----:B------:R-:W-:Y:S06]  /*2730*/  BRA `(.L_x_1867) ;  /* 0x0000000800fc7947 */ /* 0x000fec0003800000 */
.L_x_1868:
[----:B------:R-:W2:Y:S02]  /*2740*/  LDG.E.U16 R0, desc[UR36][R2.64] ;  /* 0x0000002402007981 */ /* 0x000ea4000c1e1500 */
[----:B--2---:R-:W4:Y:S01]  /*2750*/  I2F.S16 R0, R0 ;  /* 0x0000000000007306 */ /* 0x004f220000101400 */
[----:B------:R-:W-:Y:S05]  /*2760*/  BRA `(.L_x_1867) ;  /* 0x0000000800f07947 */ /* 0x000fea0003800000 */
.L_x_1863:
        /* <DEDUP_REMOVED lines=8> */
.L_x_1871:
[----:B------:R-:W2:Y:S02]  /*27f0*/  LDG.E.U16 R0, desc[UR36][R2.64] ;  /* 0x0000002402007981 */ /* 0x000ea4000c1e1500 */
[----:B--2---:R-:W-:Y:S01]  /*2800*/  HADD2.F32 R0, -RZ, R0.H0_H0 ;  /* 0x20000000ff007230 */ /* 0x004fe20000004100 */
[----:B------:R-:W-:Y:S06]  /*2810*/  BRA `(.L_x_1867) ;  /* 0x0000000800c47947 */ /* 0x000fec0003800000 */
.L_x_1870:
        /* <DEDUP_REMOVED lines=8> */
.L_x_1873:
[----:B------:R-:W2:Y:S02]  /*28a0*/  LDG.E.U16 R0, desc[UR36][R2.64] ;  /* 0x0000002402007981 */ /* 0x000ea4000c1e1500 */
[----:B--2---:R-:W-:Y:S01]  /*28b0*/  HADD2.F32 R0, -RZ, R0.H0_H0 ;  /* 0x20000000ff007230 */ /* 0x004fe20000004100 */
[----:B------:R-:W-:Y:S06]  /*28c0*/  BRA `(.L_x_1867) ;  /* 0x0000000800987947 */ /* 0x000fec0003800000 */
.L_x_1872:
[----:B------:R-:W2:Y:S01]  /*28d0*/  LDG.E.64 R2, desc[UR36][R2.64] ;  /* 0x0000002402027981 */ /* 0x000ea2000c1e1b00 */
[----:B------:R-:W-:Y:S01]  /*28e0*/  UMOV UR4, 0xf0000000 ;  /* 0xf000000000047882 */ /* 0x000fe20000000000 */
[----:B------:R-:W-:Y:S01]  /*28f0*/  UMOV UR5, 0x380fffff ;  /* 0x380fffff00057882 */ /* 0x000fe20000000000 */
[----:B--2---:R-:W0:Y:S01]  /*2900*/  F2F.F32.F64 R0, R2 ;  /* 0x0000000200007310 */ /* 0x004e220000301000 */
[----:B------:R-:W-:-:S14]  /*2910*/  DSETP.GEU.AND P0, PT, |R2|, UR4, PT ;  /* 0x0000000402007e2a */ /* 0x000fdc000bf0e200 */
[----:B0-----:R-:W-:Y:S01]  /*2920*/  @!P0 FMUL R0, R0, 1.175494350822287508e-38 ;  /* 0x0080000000008820 */ /* 0x001fe20000400000 */
[----:B------:R-:W-:Y:S06]  /*2930*/  BRA `(.L_x_1867) ;  /* 0x00000008007c7947 */ /* 0x000fec0003800000 */
.L_x_1862:
        /* <DEDUP_REMOVED lines=12> */
.L_x_1876:
[----:B------:R-:W2:Y:S01]  /*2a00*/  LDG.E.64 R2, desc[UR36][R2.64] ;  /* 0x0000002402027981 */ /* 0x000ea2000c1e1b00 */
[----:B------:R-:W-:Y:S01]  /*2a10*/  UMOV UR4, 0xf0000000 ;  /* 0xf000000000047882 */ /* 0x000fe20000000000 */
[----:B------:R-:W-:Y:S01]  /*2a20*/  UMOV UR5, 0x380fffff ;  /* 0x380fffff00057882 */ /* 0x000fe20000000000 */
[----:B--2---:R-:W0:Y:S01]  /*2a30*/  F2F.F32.F64 R0, R2 ;  /* 0x0000000200007310 */ /* 0x004e220000301000 */
[----:B------:R-:W-:-:S14]  /*2a40*/  DSETP.GEU.AND P0, PT, |R2|, UR4, PT ;  /* 0x0000000402007e2a */ /* 0x000fdc000bf0e200 */
[----:B0-----:R-:W-:Y:S01]  /*2a50*/  @!P0 FMUL R0, R0, 1.175494350822287508e-38 ;  /* 0x0080000000008820 */ /* 0x001fe20000400000 */
[----:B------:R-:W-:Y:S06]  /*2a60*/  BRA `(.L_x_1867) ;  /* 0x0000000800307947 */ /* 0x000fec0003800000 */
.L_x_1875:
        /* <DEDUP_REMOVED lines=24> */
[----:B------:R-:W-:Y:S01]  /*2bf0*/  LOP3.LUT R0, R5, 0x80000000, R0, 0xf8, !PT ;  /* 0x8000000005007812 */ /* 0x000fe200078ef800 */
[----:B------:R-:W-:Y:S06]  /*2c00*/  BRA `(.L_x_1867) ;  /* 0x0000000400c87947 */ /* 0x000fec0003800000 */
.L_x_1878:
        /* <DEDUP_REMOVED lines=11> */
[----:B------:R-:W-:Y:S01]  /*2cc0*/  LOP3.LUT R0, R4, 0x80000000, R5, 0xf8, !PT ;  /* 0x8000000004007812 */ /* 0x000fe200078ef805 */
[----:B------:R-:W-:Y:S06]  /*2cd0*/  BRA `(.L_x_1867) ;  /* 0x0000000400947947 */ /* 0x000fec0003800000 */
.L_x_1877:
[----:B------:R-:W2:Y:S02]  /*2ce0*/  LDG.E.U16 R0, desc[UR36][R2.64] ;  /* 0x0000002402007981 */ /* 0x000ea4000c1e1500 */
[----:B--2---:R-:W-:Y:S01]  /*2cf0*/  IMAD.U32 R0, R0, 0x10000, RZ ;  /* 0x0001000000007824 */ /* 0x004fe200078e00ff */
[----:B------:R-:W-:Y:S06]  /*2d00*/  BRA `(.L_x_1867) ;  /* 0x0000000400887947 */ /* 0x000fec0003800000 */
.L_x_1874:
        /* <DEDUP_REMOVED lines=11> */
.L_x_1881:
        /* <DEDUP_REMOVED lines=20> */
.L_x_1883:
[----:B------:R-:W-:Y:S05]  /*2f00*/  BSYNC B0 ;  /* 0x0000000000007941 */ /* 0x000fea0003800000 */
.L_x_1882:
[----:B------:R-:W-:Y:S01]  /*2f10*/  LEA R3, R0, 0x3b800000, 0x17 ;  /* 0x3b80000000037811 */ /* 0x000fe200078eb8ff */
[----:B------:R-:W-:-:S05]  /*2f20*/  IMAD.SHL.U32 R0, R2, 0x100000, RZ ;  /* 0x0010000002007824 */ /* 0x000fca00078e00ff */
[----:B------:R-:W-:Y:S01]  /*2f30*/  LOP3.LUT R0, R3, R0, R4, 0xfe, !PT ;  /* 0x0000000003007212 */ /* 0x000fe200078efe04 */
[----:B------:R-:W-:Y:S06]  /*2f40*/  BRA `(.L_x_1867) ;  /* 0x0000000000f87947 */ /* 0x000fec0003800000 */
.L_x_1880:
        /* <DEDUP_REMOVED lines=20> */
.L_x_1885:
[----:B------:R-:W-:Y:S05]  /*3090*/  BSYNC B0 ;  /* 0x0000000000007941 */ /* 0x000fea0003800000 */
.L_x_1884:
[----:B------:R-:W-:Y:S01]  /*30a0*/  LEA R3, R0, 0x37800000, 0x17 ;  /* 0x3780000000037811 */ /* 0x000fe200078eb8ff */
[----:B------:R-:W-:-:S05]  /*30b0*/  IMAD.SHL.U32 R0, R2, 0x200000, RZ ;  /* 0x0020000002007824 */ /* 0x000fca00078e00ff */
[----:B------:R-:W-:Y:S01]  /*30c0*/  LOP3.LUT R0, R3, R0, R4, 0xfe, !PT ;  /* 0x0000000003007212 */ /* 0x000fe200078efe04 */
[----:B------:R-:W-:Y:S06]  /*30d0*/  BRA `(.L_x_1867) ;  /* 0x0000000000947947 */ /* 0x000fec0003800000 */
.L_x_1879:
        /* <DEDUP_REMOVED lines=14> */
.L_x_1866:
        /* <DEDUP_REMOVED lines=16> */
.L_x_1888:
[----:B------:R-:W-:Y:S01]  /*32c0*/  IMAD.MOV.U32 R0, RZ, RZ, RZ ;  /* 0x000000ffff007224 */ /* 0x000fe200078e00ff */
[----:B------:R-:W-:Y:S06]  /*32d0*/  BRA `(.L_x_1867) ;  /* 0x0000000000147947 */ /* 0x000fec0003800000 */
.L_x_1887:
[----:B------:R-:W2:Y:S02]  /*32e0*/  LDG.E.64 R2, desc[UR36][R2.64] ;  /* 0x0000002402027981 */ /* 0x000ea4000c1e1b00 */
[----:B--2---:R0:W1:Y:S01]  /*32f0*/  I2F.U64 R0, R2 ;  /* 0x0000000200007312 */ /* 0x0040620000301000 */
[----:B------:R-:W-:Y:S05]  /*3300*/  BRA `(.L_x_1867) ;  /* 0x0000000000087947 */ /* 0x000fea0003800000 */
.L_x_1886:
[----:B------:R-:W2:Y:S02]  /*3310*/  LDG.E R0, desc[UR36][R2.64] ;  /* 0x0000002402007981 */ /* 0x000ea4000c1e1900 */
[----:B--2---:R-:W-:-:S07]  /*3320*/  I2FP.F32.U32 R0, R0 ;  /* 0x0000000000007245 */ /* 0x004fce0000201000 */
.L_x_1867:
[----:B------:R-:W-:Y:S05]  /*3330*/  BSYNC B6 ;  /* 0x0000000000067941 */ /* 0x000fea0003800000 */
.L_x_1861:
[----:B------:R-:W2:Y:S01]  /*3340*/  LDC.U8 R6, c[0x0][0x4a0] ;  /* 0x00012800ff067b82 */ /* 0x000ea20000000000 */
[----:B01--45:R-:W-:-:S07]  /*3350*/  FADD.FTZ R4, R0, -R19 ;  /* 0x8000001300047221 */ /* 0x033fce0000010000 */
[----:B--23--:R-:W0:Y:S01]  /*3360*/  LDC R3, c[0x0][0x490] ;  /* 0x00012400ff037b82 */ /* 0x00ce220000000800 */
[----:B------:R-:W-:-:S04]  /*3370*/  PRMT R5, R6, 0x9910, RZ ;  /* 0x0000991006057816 */ /* 0x000fc800000000ff */
[----:B------:R-:W-:Y:S02]  /*3380*/  ISETP.GT.AND P1, PT, R5, 0x9, PT ;  /* 0x000000090500780c */ /* 0x000fe40003f24270 */
[C---:B0-----:R-:W-:Y:S01]  /*3390*/  FSETP.GEU.FTZ.AND P0, PT, |R3|.reuse, 0.5, PT ;  /* 0x3f0000000300780b */ /* 0x041fe20003f1e200 */
[----:B------:R-:W-:Y:S01]  /*33a0*/  FFMA.FTZ R2, R4, R3, R19 ;  /* 0x0000000304027223 */ /* 0x000fe20000010013 */
[----:B------:R-:W-:-:S11]  /*33b0*/  FADD.FTZ R3, -R3, 1 ;  /* 0x3f80000003037421 */ /* 0x000fd60000010100 */
[----:B------:R-:W-:Y:S01]  /*33c0*/  @P0 FFMA.FTZ R2, -R4, R3, R0 ;  /* 0x0000000304020223 */ /* 0x000fe20000010100 */
        /* <DEDUP_REMOVED lines=9> */
[----:B------:R-:W0:Y:S02]  /*3460*/  F2I.FTZ.TRUNC.NTZ R3, R2 ;  /* 0x0000000200037305 */ /* 0x000e24000021f100 */
[----:B0-----:R0:W-:Y:S01]  /*3470*/  STG.E.U8 desc[UR36][R16.64], R3 ;  /* 0x0000000310007986 */ /* 0x0011e2000c101124 */
[----:B------:R-:W-:Y:S05]  /*3480*/  BRA `(.L_x_1894) ;  /* 0x0000000c00507947 */ /* 0x000fea0003800000 */
.L_x_1892:
[----:B------:R-:W0:Y:S02]  /*3490*/  F2I.S64.TRUNC R2, R2 ;  /* 0x0000000200027311 */ /* 0x000e24000020d900 */
[----:B0-----:R-:W-:-:S05]  /*34a0*/  IMAD.MOV.U32 R5, RZ, RZ, R2 ;  /* 0x000000ffff057224 */ /* 0x001fca00078e0002 */
[----:B------:R0:W-:Y:S01]  /*34b0*/  STG.E.U8 desc[UR36][R16.64], R5 ;  /* 0x0000000510007986 */ /* 0x0001e2000c101124 */
[----:B------:R-:W-:Y:S05]  /*34c0*/  BRA `(.L_x_1894) ;  /* 0x0000000c00407947 */ /* 0x000fea0003800000 */
.L_x_1891:
[----:B------:R-:W-:-:S13]  /*34d0*/  ISETP.NE.AND P0, PT, R5, 0x2, PT ;  /* 0x000000020500780c */ /* 0x000fda0003f05270 */
[----:B------:R-:W-:Y:S05]  /*34e0*/  @!P0 BRA `(.L_x_1895) ;  /* 0x0000000000288947 */ /* 0x000fea0003800000 */
[----:B------:R-:W-:-:S13]  /*34f0*/  ISETP.NE.AND P0, PT, R5, 0x3, PT ;  /* 0x000000030500780c */ /* 0x000fda0003f05270 */
[----:B------:R-:W-:Y:S05]  /*3500*/  @!P0 BRA `(.L_x_1896) ;  /* 0x0000000000148947 */ /* 0x000fea0003800000 */
[----:B------:R-:W-:-:S13]  /*3510*/  ISETP.NE.AND P0, PT, R5, 0x4, PT ;  /* 0x000000040500780c */ /* 0x000fda0003f05270 */
[----:B------:R-:W-:Y:S05]  /*3520*/  @P0 BRA `(.L_x_1893) ;  /* 0x0000000800d00947 */ /* 0x000fea0003800000 */
[----:B------:R-:W0:Y:S02]  /*3530*/  F2I.S64.TRUNC R2, R2 ;  /* 0x0000000200027311 */ /* 0x000e24000020d900 */
[----:B0-----:R0:W-:Y:S01]  /*3540*/  STG.E.64 desc[UR36][R16.64], R2 ;  /* 0x0000000210007986 */ /* 0x0011e2000c101b24 */
[----:B------:R-:W-:Y:S05]  /*3550*/  BRA `(.L_x_1894) ;  /* 0x0000000c001c7947 */ /* 0x000fea0003800000 */
.L_x_1896:
[----:B------:R-:W0:Y:S02]  /*3560*/  F2I.FTZ.TRUNC.NTZ R3, R2 ;  /* 0x0000000200037305 */ /* 0x000e24000021f100 */
[----:B0-----:R0:W-:Y:S01]  /*3570*/  STG.E desc[UR36][R16.64], R3 ;  /* 0x0000000310007986 */ /* 0x0011e2000c101924 */
[----:B------:R-:W-:Y:S05]  /*3580*/  BRA `(.L_x_1894) ;  /* 0x0000000c00107947 */ /* 0x000fea0003800000 */
.L_x_1895:
[----:B------:R-:W0:Y:S02]  /*3590*/  F2I.FTZ.TRUNC.NTZ R3, R2 ;  /* 0x0000000200037305 */ /* 0x000e24000021f100 */
[----:B0-----:R0:W-:Y:S01]  /*35a0*/  STG.E.U16 desc[UR36][R16.64], R3 ;  /* 0x0000000310007986 */ /* 0x0011e2000c101524 */
[----:B------:R-:W-:Y:S05]  /*35b0*/  BRA `(.L_x_1894) ;  /* 0x0000000c00047947 */ /* 0x000fea0003800000 */
.L_x_1890:
[----:B------:R-:W-:-:S13]  /*35c0*/  ISETP.GT.AND P0, PT, R5, 0x6, PT ;  /* 0x000000060500780c */ /* 0x000fda0003f04270 */
[----:B------:R-:W-:Y:S05]  /*35d0*/  @P0 BRA `(.L_x_1897) ;  /* 0x0000000000240947 */ /* 0x000fea0003800000 */
[----:B------:R-:W-:-:S13]  /*35e0*/  ISETP.NE.AND P0, PT, R5, 0x5, PT ;  /* 0x000000050500780c */ /* 0x000fda0003f05270 */
[----:B------:R-:W-:Y:S05]  /*35f0*/  @!P0 BRA `(.L_x_1898) ;  /* 0x0000000000108947 */ /* 0x000fea0003800000 */
[----:B------:R-:W-:-:S13]  /*3600*/  ISETP.NE.AND P0, PT, R5, 0x6, PT ;  /* 0x000000060500780c */ /* 0x000fda0003f05270 */
[----:B------:R-:W-:Y:S05]  /*3610*/  @P0 BRA `(.L_x_1893) ;  /* 0x0000000800940947 */ /* 0x000fea0003800000 */
[----:B------:R1:W-:Y:S01]  /*3620*/  STG.E desc[UR36][R16.64], R2 ;  /* 0x0000000210007986 */ /* 0x0003e2000c101924 */
[----:B------:R-:W-:Y:S05]  /*3630*/  BRA `(.L_x_1894) ;  /* 0x0000000800e47947 */ /* 0x000fea0003800000 */
.L_x_1898:
[----:B------:R-:W-:-:S05]  /*3640*/  F2FP.F16.F32.PACK_AB R2, RZ, R2 ;  /* 0x00000002ff02723e */ /* 0x000fca00000000ff */
[----:B------:R0:W-:Y:S01]  /*3650*/  STG.E.U16 desc[UR36][R16.64], R2 ;  /* 0x0000000210007986 */ /* 0x0001e2000c101524 */
[----:B------:R-:W-:Y:S05]  /*3660*/  BRA `(.L_x_1894) ;  /* 0x0000000800d87947 */ /* 0x000fea0003800000 */
.L_x_1897:
[----:B------:R-:W-:-:S13]  /*3670*/  ISETP.NE.AND P0, PT, R5, 0x7, PT ;  /* 0x000000070500780c */ /* 0x000fda0003f05270 */
[----:B------:R-:W-:Y:S05]  /*3680*/  @!P0 BRA `(.L_x_1899) ;  /* 0x00000000002c8947 */ /* 0x000fea0003800000 */
[----:B------:R-:W-:-:S13]  /*3690*/  ISETP.NE.AND P0, PT, R5, 0x8, PT ;  /* 0x000000080500780c */ /* 0x000fda0003f05270 */
[----:B------:R-:W-:Y:S05]  /*36a0*/  @!P0 BRA `(.L_x_1900) ;  /* 0x0000000000148947 */ /* 0x000fea0003800000 */
[----:B------:R-:W-:-:S13]  /*36b0*/  ISETP.NE.AND P0, PT, R5, 0x9, PT ;  /* 0x000000090500780c */ /* 0x000fda0003f05270 */
[----:B------:R-:W-:Y:S05]  /*36c0*/  @P0 BRA `(.L_x_1893) ;  /* 0x0000000800680947 */ /* 0x000fea0003800000 */
[----:B------:R-:W-:-:S05]  /*36d0*/  IMAD.MOV.U32 R3, RZ, RZ, RZ ;  /* 0x000000ffff037224 */ /* 0x000fca00078e00ff */
[----:B------:R3:W-:Y:S01]  /*36e0*/  STG.E.64 desc[UR36][R16.64], R2 ;  /* 0x0000000210007986 */ /* 0x0007e2000c101b24 */
[----:B------:R-:W-:Y:S05]  /*36f0*/  BRA `(.L_x_1894) ;  /* 0x0000000800b47947 */ /* 0x000fea0003800000 */
.L_x_1900:
[----:B------:R-:W-:-:S04]  /*3700*/  F2FP.F16.F32.PACK_AB R3, RZ, R2 ;  /* 0x00000002ff03723e */ /* 0x000fc800000000ff */
[----:B------:R-:W-:-:S05]  /*3710*/  PRMT R3, R3, 0x5410, RZ ;  /* 0x0000541003037816 */ /* 0x000fca00000000ff */
[----:B------:R2:W-:Y:S01]  /*3720*/  STG.E desc[UR36][R16.64], R3 ;  /* 0x0000000310007986 */ /* 0x0005e2000c101924 */
[----:B------:R-:W-:Y:S05]  /*3730*/  BRA `(.L_x_1894) ;  /* 0x0000000800a47947 */ /* 0x000fea0003800000 */
.L_x_1899:
[----:B------:R-:W-:-:S06]  /*3740*/  FMUL.FTZ R2, R2, 1 ;  /* 0x3f80000002027820 */ /* 0x000fcc0000410000 */
[----:B------:R-:W0:Y:S02]  /*3750*/  F2F.F64.F32 R2, R2 ;  /* 0x0000000200027310 */ /* 0x000e240000201800 */
[----:B0-----:R4:W-:Y:S01]  /*3760*/  STG.E.64 desc[UR36][R16.64], R2 ;  /* 0x0000000210007986 */ /* 0x0019e2000c101b24 */
[----:B------:R-:W-:Y:S05]  /*3770*/  BRA `(.L_x_1894) ;  /* 0x0000000800947947 */ /* 0x000fea0003800000 */
.L_x_1889:
        /* <DEDUP_REMOVED lines=8> */
[----:B------:R-:W-:-:S04]  /*3800*/  FSETP.NEU.FTZ.AND P0, PT, R2, RZ, PT ;  /* 0x000000ff0200720b */ /* 0x000fc80003f1d000 */
[----:B------:R-:W-:-:S05]  /*3810*/  SEL R3, RZ, 0x1, !P0 ;  /* 0x00000001ff037807 */ /* 0x000fca0004000000 */
[----:B------:R0:W-:Y:S01]  /*3820*/  STG.E.U8 desc[UR36][R16.64], R3 ;  /* 0x0000000310007986 */ /* 0x0001e2000c101124 */
[----:B------:R-:W-:Y:S05]  /*3830*/  BRA `(.L_x_1894) ;  /* 0x0000000800647947 */ /* 0x000fea0003800000 */
.L_x_1903:
[----:B------:R-:W-:Y:S01]  /*3840*/  FMUL.FTZ R4, R2, 1 ;  /* 0x3f80000002047820 */ /* 0x000fe20000410000 */
[----:B------:R-:W-:-:S05]  /*3850*/  CS2R R6, SRZ ;  /* 0x0000000000067805 */ /* 0x000fca000001ff00 */
[----:B------:R-:W0:Y:S02]  /*3860*/  F2F.F64.F32 R4, R4 ;  /* 0x0000000400047310 */ /* 0x000e240000201800 */
[----:B0-----:R0:W-:Y:S01]  /*3870*/  STG.E.128 desc[UR36][R16.64], R4 ;  /* 0x0000000410007986 */ /* 0x0011e2000c101d24 */
[----:B------:R-:W-:Y:S05]  /*3880*/  BRA `(.L_x_1894) ;  /* 0x0000000800507947 */ /* 0x000fea0003800000 */
.L_x_1902:
[----:B------:R-:W-:-:S13]  /*3890*/  ISETP.NE.AND P0, PT, R5, 0xf, PT ;  /* 0x0000000f0500780c */ /* 0x000fda0003f05270 */
[----:B------:R-:W-:Y:S05]  /*38a0*/  @!P0 BRA `(.L_x_1904) ;  /* 0x0000000000ac8947 */ /* 0x000fea0003800000 */
[----:B------:R-:W-:-:S13]  /*38b0*/  ISETP.NE.AND P0, PT, R5, 0x17, PT ;  /* 0x000000170500780c */ /* 0x000fda0003f05270 */
[----:B------:R-:W-:Y:S05]  /*38c0*/  @!P0 BRA `(.L_x_1905) ;  /* 0x0000000000508947 */ /* 0x000fea0003800000 */
[----:B------:R-:W-:-:S13]  /*38d0*/  ISETP.NE.AND P0, PT, R5, 0x18, PT ;  /* 0x000000180500780c */ /* 0x000fda0003f05270 */
[----:B------:R-:W-:Y:S05]  /*38e0*/  @P0 BRA `(.L_x_1893) ;  /* 0x0000000400e00947 */ /* 0x000fea0003800000 */
[C---:B------:R-:W-:Y:S01]  /*38f0*/  LOP3.LUT R4, R2.reuse, 0x7fffffff, RZ, 0xc0, !PT ;  /* 0x7fffffff02047812 */ /* 0x040fe200078ec0ff */
[----:B------:R-:W-:Y:S01]  /*3900*/  BSSY B0, `(.L_x_1906) ;  /* 0x000000d000007945 */ /* 0x000fe20003800000 */
[----:B------:R-:W-:Y:S02]  /*3910*/  LOP3.LUT R0, R2, 0x80000000, RZ, 0xc0, !PT ;  /* 0x8000000002007812 */ /* 0x000fe400078ec0ff */
[----:B------:R-:W-:Y:S02]  /*3920*/  ISETP.GT.U32.AND P0, PT, R4, 0x43efffff, PT ;  /* 0x43efffff0400780c */ /* 0x000fe40003f04070 */
[----:B------:R-:W-:Y:S01]  /*3930*/  SHF.R.U32.HI R5, RZ, 0x18, R0 ;  /* 0x00000018ff057819 */ /* 0x000fe20000011600 */
[----:B------:R-:W-:-:S10]  /*3940*/  IMAD.MOV.U32 R0, RZ, RZ, 0x7f ;  /* 0x0000007fff007424 */ /* 0x000fd400078e00ff */
[----:B------:R-:W-:Y:S05]  /*3950*/  @P0 BRA `(.L_x_1907) ;  /* 0x00000000001c0947 */ /* 0x000fea0003800000 */
[----:B------:R-:W-:-:S13]  /*3960*/  ISETP.GE.U32.AND P0, PT, R4, 0x3c800000, PT ;  /* 0x3c8000000400780c */ /* 0x000fda0003f06070 */
[----:B------:R-:W-:-:S04]  /*3970*/  @P0 SHF.R.U32.HI R0, RZ, 0x14, R2 ;  /* 0x00000014ff000819 */ /* 0x000fc80000011602 */
[----:B------:R-:W-:-:S04]  /*3980*/  @P0 LOP3.LUT R3, R0, 0x1, RZ, 0xc0, !PT ;  /* 0x0000000100030812 */ /* 0x000fc800078ec0ff */
[----:B------:R-:W-:Y:S01]  /*3990*/  @P0 IADD3 R3, R2, 0x407ffff, R3 ;  /* 0x0407ffff02030810 */ /* 0x000fe20007ffe003 */
[----:B------:R-:W-:-:S03]  /*39a0*/  @!P0 FADD.FTZ R2, R4, 16384 ;  /* 0x4680000004028421 */ /* 0x000fc60000010000 */
[----:B------:R-:W-:Y:S01]  /*39b0*/  @P0 SHF.R.U32.HI R0, RZ, 0x14, R3 ;  /* 0x00000014ff000819 */ /* 0x000fe20000011603 */
[----:B------:R-:W-:-:S07]  /*39c0*/  @!P0 VIADD R0, R2, 0xb9800000 ;  /* 0xb980000002008836 */ /* 0x000fce0000000000 */
.L_x_1907:
[----:B------:R-:W-:Y:S05]  /*39d0*/  BSYNC B0 ;  /* 0x0000000000007941 */ /* 0x000fea0003800000 */
.L_x_1906:
[----:B------:R-:W-:-:S05]  /*39e0*/  LOP3.LUT R5, R0, R5, RZ, 0xfc, !PT ;  /* 0x0000000500057212 */ /* 0x000fca00078efcff */
[----:B------:R0:W-:Y:S01]  /*39f0*/  STG.E.U8 desc[UR36][R16.64], R5 ;  /* 0x0000000510007986 */ /* 0x0001e2000c101124 */
[----:B------:R-:W-:Y:S05]  /*3a00*/  BRA `(.L_x_1894) ;  /* 0x0000000400f07947 */ /* 0x000fea0003800000 */
.L_x_1905:
[----:B------:R-:W-:Y:S01]  /*3a10*/  LOP3.LUT R4, R2, 0x7fffffff, RZ, 0xc0, !PT ;  /* 0x7fffffff02047812 */ /* 0x000fe200078ec0ff */
[----:B------:R-:W-:Y:S03]  /*3a20*/  BSSY B0, `(.L_x_1908) ;  /* 0x000000e000007945 */ /* 0x000fe60003800000 */
[----:B------:R-:W-:-:S13]  /*3a30*/  ISETP.GT.U32.AND P0, PT, R4, 0x477fffff, PT ;  /* 0x477fffff0400780c */ /* 0x000fda0003f04070 */
[----:B------:R-:W-:Y:S05]  /*3a40*/  @P0 BRA `(.L_x_1909) ;  /* 0x0000000000200947 */ /* 0x000fea0003800000 */
[----:B------:R-:W-:-:S13]  /*3a50*/  ISETP.GE.U32.AND P0, PT, R4, 0x38800000, PT ;  /* 0x388000000400780c */ /* 0x000fda0003f06070 */
[----:B------:R-:W-:-:S04]  /*3a60*/  @P0 SHF.R.U32.HI R0, RZ, 0x15, R2 ;  /* 0x00000015ff000819 */ /* 0x000fc80000011602 */
[----:B------:R-:W-:-:S04]  /*3a70*/  @P0 LOP3.LUT R3, R0, 0x1, RZ, 0xc0, !PT ;  /* 0x0000000100030812 */ /* 0x000fc800078ec0ff */
[----:B------:R-:W-:Y:S01]  /*3a80*/  @P0 IADD3 R0, R2, 0x80fffff, R3 ;  /* 0x080fffff02000810 */ /* 0x000fe20007ffe003 */
[----:B------:R-:W-:-:S03]  /*3a90*/  @!P0 FADD.FTZ R3, R4, 128 ;  /* 0x4300000004038421 */ /* 0x000fc60000010000 */
[----:B------:R-:W-:Y:S01]  /*3aa0*/  @P0 SHF.R.U32.HI R0, RZ, 0x15, R0 ;  /* 0x00000015ff000819 */ /* 0x000fe20000011600 */
[----:B------:R-:W-:Y:S01]  /*3ab0*/  @!P0 VIADD R0, R3, 0xbd000000 ;  /* 0xbd00000003008836 */ /* 0x000fe20000000000 */
[----:B------:R-:W-:Y:S06]  /*3ac0*/  BRA `(.L_x_1910) ;  /* 0x00000000000c7947 */ /* 0x000fec0003800000 */
.L_x_1909:
[----:B------:R-:W-:Y:S01]  /*3ad0*/  IMAD.MOV.U32 R0, RZ, RZ, 0x7f ;  /* 0x0000007fff007424 */ /* 0x000fe200078e00ff */
[----:B------:R-:W-:-:S04]  /*3ae0*/  ISETP.GT.U32.AND P0, PT, R4, 0x7f800000, PT ;  /* 0x7f8000000400780c */ /* 0x000fc80003f04070 */
[----:B------:R-:W-:-:S09]  /*3af0*/  SEL R0, R0, 0x7c, P0 ;  /* 0x0000007c00007807 */ /* 0x000fd20000000000 */
.L_x_1910:
[----:B------:R-:W-:Y:S05]  /*3b00*/  BSYNC B0 ;  /* 0x0000000000007941 */ /* 0x000fea0003800000 */
.L_x_1908:
[----:B------:R-:W-:-:S04]  /*3b10*/  LOP3.LUT R2, R2, 0x80000000, RZ, 0xc0, !PT ;  /* 0x8000000002027812 */ /* 0x000fc800078ec0ff */
[----:B------:R-:W-:-:S04]  /*3b20*/  SHF.R.U32.HI R3, RZ, 0x18, R2 ;  /* 0x00000018ff037819 */ /* 0x000fc80000011602 */
[----:B------:R-:W-:-:S05]  /*3b30*/  LOP3.LUT R3, R0, R3, RZ, 0xfc, !PT ;  /* 0x0000000300037212 */ /* 0x000fca00078efcff */
[----:B------:R0:W-:Y:S01]  /*3b40*/  STG.E.U8 desc[UR36][R16.64], R3 ;  /* 0x0000000310007986 */ /* 0x0001e2000c101124 */
[----:B------:R-:W-:Y:S05]  /*3b50*/  BRA `(.L_x_1894) ;  /* 0x00000004009c7947 */ /* 0x000fea0003800000 */
.L_x_1904:
[----:B------:R-:W-:-:S05]  /*3b60*/  F2FP.BF16.F32.PACK_AB R2, RZ, R2 ;  /* 0x00000002ff02723e */ /* 0x000fca00000010ff */
[----:B------:R0:W-:Y:S01]  /*3b70*/  STG.E.U16 desc[UR36][R16.64], R2 ;  /* 0x0000000210007986 */ /* 0x0001e2000c101524 */
[----:B------:R-:W-:Y:S05]  /*3b80*/  BRA `(.L_x_1894) ;  /* 0x0000000400907947 */ /* 0x000fea0003800000 */
.L_x_1901:
        /* <DEDUP_REMOVED lines=8> */
[----:B------:R-:W0:Y:S02]  /*3c10*/  F2I.FTZ.U32.TRUNC.NTZ R3, R2 ;  /* 0x0000000200037305 */ /* 0x000e24000021f000 */
[----:B0-----:R0:W-:Y:S01]  /*3c20*/  STG.E.U16 desc[UR36][R16.64], R3 ;  /* 0x0000000310007986 */ /* 0x0011e2000c101524 */
[----:B------:R-:W-:Y:S05]  /*3c30*/  BRA `(.L_x_1894) ;  /* 0x0000000400647947 */ /* 0x000fea0003800000 */
.L_x_1913:
[----:B------:R-:W-:Y:S01]  /*3c40*/  LOP3.LUT R3, R2, 0x7fffffff, RZ, 0xc0, !PT ;  /* 0x7fffffff02037812 */ /* 0x000fe200078ec0ff */
[----:B------:R-:W-:Y:S01]  /*3c50*/  BSSY B0, `(.L_x_1914) ;  /* 0x0000013000007945 */ /* 0x000fe20003800000 */
[----:B------:R-:W-:Y:S02]  /*3c60*/  IMAD.MOV.U32 R8, RZ, RZ, 0x80 ;  /* 0x00000080ff087424 */ /* 0x000fe400078e00ff */
        /* <DEDUP_REMOVED lines=13> */
.L_x_1916:
[----:B------:R-:W-:-:S04]  /*3d40*/  LOP3.LUT R2, R2, 0x80000000, RZ, 0xc0, !PT ;  /* 0x8000000002027812 */ /* 0x000fc800078ec0ff */
[----:B------:R-:W-:-:S04]  /*3d50*/  SHF.R.U32.HI R3, RZ, 0x18, R2 ;  /* 0x00000018ff037819 */ /* 0x000fc80000011602 */
[----:B------:R-:W-:-:S04]  /*3d60*/  LOP3.LUT R0, R0, R3, RZ, 0xfc, !PT ;  /* 0x0000000300007212 */ /* 0x000fc800078efcff */
[----:B------:R-:W-:-:S07]  /*3d70*/  PRMT R8, R0, 0x7610, R8 ;  /* 0x0000761000087816 */ /* 0x000fce0000000008 */
.L_x_1915:
[----:B------:R-:W-:Y:S05]  /*3d80*/  BSYNC B0 ;  /* 0x0000000000007941 */ /* 0x000fea0003800000 */
.L_x_1914:
[----:B------:R0:W-:Y:S01]  /*3d90*/  STG.E.U8 desc[UR36][R16.64], R8 ;  /* 0x0000000810007986 */ /* 0x0001e2000c101124 */
[----:B------:R-:W-:Y:S05]  /*3da0*/  BRA `(.L_x_1894) ;  /* 0x0000000400087947 */ /* 0x000fea0003800000 */
.L_x_1912:
        /* <DEDUP_REMOVED lines=16> */
.L_x_1919:
[----:B------:R-:W-:-:S04]  /*3eb0*/  LOP3.LUT R2, R2, 0x80000000, RZ, 0xc0, !PT ;  /* 0x8000000002027812 */ /* 0x000fc800078ec0ff */
[----:B------:R-:W-:-:S04]  /*3ec0*/  SHF.R.U32.HI R3, RZ, 0x18, R2 ;  /* 0x00000018ff037819 */ /* 0x000fc80000011602 */
[----:B------:R-:W-:-:S04]  /*3ed0*/  LOP3.LUT R0, R0, R3, RZ, 0xfc, !PT ;  /* 0x0000000300007212 */ /* 0x000fc800078efcff */
[----:B------:R-:W-:-:S07]  /*3ee0*/  PRMT R8, R0, 0x7610, R8 ;  /* 0x0000761000087816 */ /* 0x000fce0000000008 */
.L_x_1918:
[----:B------:R-:W-:Y:S05]  /*3ef0*/  BSYNC B0 ;  /* 0x0000000000007941 */ /* 0x000fea0003800000 */
.L_x_1917:
[----:B------:R0:W-:Y:S01]  /*3f00*/  STG.E.U8 desc[UR36][R16.64], R8 ;  /* 0x0000000810007986 */ /* 0x0001e2000c101124 */
[----:B------:R-:W-:Y:S05]  /*3f10*/  BRA `(.L_x_1894) ;  /* 0x0000000000ac7947 */ /* 0x000fea0003800000 */
.L_x_1911:
[----:B------:R-:W-:-:S13]  /*3f20*/  ISETP.NE.AND P0, PT, R5, 0x1c, PT ;  /* 0x0000001c0500780c */ /* 0x000fda0003f05270 */
[----:B------:R-:W-:Y:S05]  /*3f30*/  @!P0 BRA `(.L_x_1920) ;  /* 0x00000000009c8947 */ /* 0x000fea0003800000 */
[----:B------:R-:W-:-:S13]  /*3f40*/  ISETP.NE.AND P0, PT, R5, 0x1d, PT ;  /* 0x0000001d0500780c */ /* 0x000fda0003f05270 */
[----:B------:R-:W-:Y:S05]  /*3f50*/  @!P0 BRA `(.L_x_1921) ;  /* 0x0000000000888947 */ /* 0x000fea0003800000 */
[----:B------:R-:W-:-:S13]  /*3f60*/  ISETP.NE.AND P0, PT, R5, 0x2c, PT ;  /* 0x0000002c0500780c */ /* 0x000fda0003f05270 */
[----:B------:R-:W-:Y:S05]  /*3f70*/  @P0 BRA `(.L_x_1893) ;  /* 0x00000000003c0947 */ /* 0x000fea0003800000 */
        /* <DEDUP_REMOVED lines=15> */
.L_x_1893:
        /* <DEDUP_REMOVED lines=16> */
.L_x_1922:
[----:B------:R-:W-:Y:S05]  /*4170*/  BRA `(.L_x_1894) ;  /* 0x0000000000147947 */ /* 0x000fea0003800000 */
.L_x_1921:
[----:B------:R-:W0:Y:S02]  /*4180*/  F2I.U64.TRUNC R2, R2 ;  /* 0x0000000200027311 */ /* 0x000e24000020d800 */
[----:B0-----:R0:W-:Y:S01]  /*4190*/  STG.E.64 desc[UR36][R16.64], R2 ;  /* 0x0000000210007986 */ /* 0x0011e2000c101b24 */
[----:B------:R-:W-:Y:S05]  /*41a0*/  BRA `(.L_x_1894) ;  /* 0x0000000000087947 */ /* 0x000fea0003800000 */
.L_x_1920:
[----:B------:R-:W0:Y:S02]  /*41b0*/  F2I.FTZ.U32.TRUNC.NTZ R3, R2 ;  /* 0x0000000200037305 */ /* 0x000e24000021f000 */
[----:B0-----:R0:W-:Y:S02]  /*41c0*/  STG.E desc[UR36][R16.64], R3 ;  /* 0x0000000310007986 */ /* 0x0011e4000c101924 */
.L_x_1894:
[----:B------:R-:W-:-:S04]  /*41d0*/  IMAD R18, R18, 0x200, R23 ;  /* 0x0000020012127824 */ /* 0x000fc800078e0217 */
[----:B------:R-:W-:-:S07]  /*41e0*/  VIADD R19, R18, 0x80 ;  /* 0x0000008012137836 */ /* 0x000fce0000000000 */
.L_x_1831:
[----:B------:R-:W-:Y:S05]  /*41f0*/  BSYNC B7 ;  /* 0x0000000000077941 */ /* 0x000fea0003800000 */
.L_x_1830:
        /* <DEDUP_REMOVED lines=358> */
.L_x_1925:
        /* <DEDUP_REMOVED lines=20> */
[----:B--2---:R4:W0:Y:S01]  /*59a0*/  I2F.S16 R22, R2 ;  /* 0x0000000200167306 */ /* 0x0048220000101400 */
[----:B------:R-:W-:Y:S05]  /*59b0*/  BRA `(.L_x_1932) ;  /* 0x0000000c00387947 */ /* 0x000fea0003800000 */
.L_x_1930:
[----:B------:R-:W2:Y:S02]  /*59c0*/  LDG.E.U8 R2, desc[UR36][R2.64] ;  /* 0x0000002402027981 */ /* 0x000ea4000c1e1100 */
[----:B--2---:R-:W-:Y:S01]  /*59d0*/  I2FP.F32.U32 R22, R2 ;  /* 0x0000000200167245 */ /* 0x004fe20000201000 */
[----:B------:R-:W-:Y:S06]  /*59e0*/  BRA `(.L_x_1932) ;  /* 0x0000000c002c7947 */ /* 0x000fec0003800000 */
.L_x_1929:
[----:B------:R-:W-:-:S13]  /*59f0*/  ISETP.NE.AND P0, PT, R4, 0x2, PT ;  /* 0x000000020400780c */ /* 0x000fda0003f05270 */
[----:B------:R-:W-:Y:S05]  /*5a00*/  @!P0 BRA `(.L_x_1933) ;  /* 0x0000000000288947 */ /* 0x000fea0003800000 */
[----:B------:R-:W-:-:S13]  /*5a10*/  ISETP.NE.AND P0, PT, R4, 0x3, PT ;  /* 0x000000030400780c */ /* 0x000fda0003f05270 */
[----:B------:R-:W-:Y:S05]  /*5a20*/  @!P0 BRA `(.L_x_1934) ;  /* 0x0000000000148947 */ /* 0x000fea0003800000 */
[----:B------:R-:W-:-:S13]  /*5a30*/  ISETP.NE.AND P0, PT, R4, 0x4, PT ;  /* 0x000000040400780c */ /* 0x000fda0003f05270 */
[----:B------:R-:W-:Y:S05]  /*5a40*/  @P0 BRA `(.L_x_1931) ;  /* 0x0000000800b80947 */ /* 0x000fea0003800000 */
[----:B------:R-:W2:Y:S02]  /*5a50*/  LDG.E.64 R22, desc[UR36][R2.64] ;  /* 0x0000002402167981 */ /* 0x000ea4000c1e1b00 */
[----:B--2---:R2:W3:Y:S01]  /*5a60*/  I2F.S64 R22, R22 ;  /* 0x0000001600167312 */ /* 0x0044e20000301400 */
[----:B------:R-:W-:Y:S05]  /*5a70*/  BRA `(.L_x_1932) ;  /* 0x0000000c00087947 */ /* 0x000fea0003800000 */
.L_x_1934:
[----:B------:R-:W2:Y:S02]  /*5a80*/  LDG.E R2, desc[UR36][R2.64] ;  /* 0x0000002402027981 */ /* 0x000ea4000c1e1900 */
[----:B--2---:R-:W-:Y:S01]  /*5a90*/  I2FP.F32.S32 R22, R2 ;  /* 0x0000000200167245 */ /* 0x004fe20000201400 */
[----:B------:R-:W-:Y:S06]  /*5aa0*/  BRA `(.L_x_1932) ;  /* 0x0000000800fc7947 */ /* 0x000fec0003800000 */
.L_x_1933:
[----:B------:R-:W2:Y:S02]  /*5ab0*/  LDG.E.U16 R2, desc[UR36][R2.64] ;  /* 0x0000002402027981 */ /* 0x000ea4000c1e1500 */
[----:B--2---:R0:W1:Y:S01]  /*5ac0*/  I2F.S16 R22, R2 ;  /* 0x0000000200167306 */ /* 0x0040620000101400 */
[----:B------:R-:W-:Y:S05]  /*5ad0*/  BRA `(.L_x_1932) ;  /* 0x0000000800f07947 */ /* 0x000fea0003800000 */
.L_x_1928:
        /* <DEDUP_REMOVED lines=8> */
.L_x_1936:
[----:B------:R-:W2:Y:S02]  /*5b60*/  LDG.E.U16 R2, desc[UR36][R2.64] ;  /* 0x0000002402027981 */ /* 0x000ea4000c1e1500 */
[----:B--2---:R-:W-:Y:S01]  /*5b70*/  HADD2.F32 R22, -RZ, R2.H0_H0 ;  /* 0x20000002ff167230 */ /* 0x004fe20000004100 */
[----:B------:R-:W-:Y:S06]  /*5b80*/  BRA `(.L_x_1932) ;  /* 0x0000000800c47947 */ /* 0x000fec0003800000 */
.L_x_1935:
        /* <DEDUP_REMOVED lines=8> */
.L_x_1938:
[----:B------:R-:W2:Y:S02]  /*5c10*/  LDG.E.U16 R2, desc[UR36][R2.64] ;  /* 0x0000002402027981 */ /* 0x000ea4000c1e1500 */
[----:B--2---:R-:W-:Y:S01]  /*5c20*/  HADD2.F32 R22, -RZ, R2.H0_H0 ;  /* 0x20000002ff167230 */ /* 0x004fe20000004100 */
[----:B------:R-:W-:Y:S06]  /*5c30*/  BRA `(.L_x_1932) ;  /* 0x0000000800987947 */ /* 0x000fec0003800000 */
.L_x_1937:
[----:B------:R-:W2:Y:S01]  /*5c40*/  LDG.E.64 R2, desc[UR36][R2.64] ;  /* 0x0000002402027981 */ /* 0x000ea2000c1e1b00 */
[----:B------:R-:W-:Y:S01]  /*5c50*/  UMOV UR4, 0xf0000000 ;  /* 0xf000000000047882 */ /* 0x000fe20000000000 */
[----:B------:R-:W-:Y:S01]  /*5c60*/  UMOV UR5, 0x380fffff ;  /* 0x380fffff00057882 */ /* 0x000fe20000000000 */
[----:B--2---:R-:W0:Y:S01]  /*5c70*/  F2F.F32.F64 R22, R2 ;  /* 0x0000000200167310 */ /* 0x004e220000301000 */
[----:B------:R-:W-:-:S14]  /*5c80*/  DSETP.GEU.AND P0, PT, |R2|, UR4, PT ;  /* 0x0000000402007e2a */ /* 0x000fdc000bf0e200 */
[----:B0-----:R-:W-:Y:S01]  /*5c90*/  @!P0 FMUL R22, R22, 1.175494350822287508e-38 ;  /* 0x0080000016168820 */ /* 0x001fe20000400000 */
[----:B------:R-:W-:Y:S06]  /*5ca0*/  BRA `(.L_x_1932) ;  /* 0x00000008007c7947 */ /* 0x000fec0003800000 */
.L_x_1927:
        /* <DEDUP_REMOVED lines=12> */
.L_x_1941:
[----:B------:R-:W2:Y:S01]  /*5d70*/  LDG.E.64 R2, desc[UR36][R2.64] ;  /* 0x0000002402027981 */ /* 0x000ea2000c1e1b00 */
[----:B------:R-:W-:Y:S01]  /*5d80*/  UMOV UR4, 0xf0000000 ;  /* 0xf000000000047882 */ /* 0x000fe20000000000 */
[----:B------:R-:W-:Y:S01]  /*5d90*/  UMOV UR5, 0x380fffff ;  /* 0x380fffff00057882 */ /* 0x000fe20000000000 */
[----:B--2---:R-:W0:Y:S01]  /*5da0*/  F2F.F32.F64 R22, R2 ;  /* 0x0000000200167310 */ /* 0x004e220000301000 */
[----:B------:R-:W-:-:S14]  /*5db0*/  DSETP.GEU.AND P0, PT, |R2|, UR4, PT ;  /* 0x0000000402007e2a */ /* 0x000fdc000bf0e200 */
[----:B0-----:R-:W-:Y:S01]  /*5dc0*/  @!P0 FMUL R22, R22, 1.175494350822287508e-38 ;  /* 0x0080000016168820 */ /* 0x001fe20000400000 */
[----:B------:R-:W-:Y:S06]  /*5dd0*/  BRA `(.L_x_1932) ;  /* 0x0000000800307947 */ /* 0x000fec0003800000 */
.L_x_1940:
        /* <DEDUP_REMOVED lines=26> */
.L_x_1943:
        /* <DEDUP_REMOVED lines=13> */
.L_x_1942:
[----:B------:R-:W2:Y:S02]  /*6050*/  LDG.E.U16 R2, desc[UR36][R2.64] ;  /* 0x0000002402027981 */ /* 0x000ea4000c1e1500 */
[----:B--2---:R-:W-:Y:S01]  /*6060*/  IMAD.U32 R22, R2, 0x10000, RZ ;  /* 0x0001000002167824 */ /* 0x004fe200078e00ff */
[----:B------:R-:W-:Y:S06]  /*6070*/  BRA `(.L_x_1932) ;  /* 0x0000000400887947 */ /* 0x000fec0003800000 */
.L_x_1939:
        /* <DEDUP_REMOVED lines=11> */
.L_x_1946:
        /* <DEDUP_REMOVED lines=20> */
.L_x_1948:
[----:B------:R-:W-:Y:S05]  /*6270*/  BSYNC B0 ;  /* 0x0000000000007941 */ /* 0x000fea0003800000 */
.L_x_1947:
[----:B------:R-:W-:Y:S01]  /*6280*/  IMAD.SHL.U32 R2, R2, 0x100000, RZ ;  /* 0x0010000002027824 */ /* 0x000fe200078e00ff */
[----:B------:R-:W-:-:S04]  /*6290*/  LEA R3, R0, 0x3b800000, 0x17 ;  /* 0x3b80000000037811 */ /* 0x000fc800078eb8ff */
[----:B------:R-:W-:Y:S01]  /*62a0*/  LOP3.LUT R22, R3, R2, R22, 0xfe, !PT ;  /* 0x0000000203167212 */ /* 0x000fe200078efe16 */
[----:B------:R-:W-:Y:S06]  /*62b0*/  BRA `(.L_x_1932) ;  /* 0x0000000000f87947 */ /* 0x000fec0003800000 */
.L_x_1945:
        /* <DEDUP_REMOVED lines=20> */
.L_x_1950:
[----:B------:R-:W-:Y:S05]  /*6400*/  BSYNC B0 ;  /* 0x0000000000007941 */ /* 0x000fea0003800000 */
.L_x_1949:
[----:B------:R-:W-:Y:S01]  /*6410*/  IMAD.SHL.U32 R2, R2, 0x200000, RZ ;  /* 0x0020000002027824 */ /* 0x000fe200078e00ff */
[----:B------:R-:W-:-:S04]  /*6420*/  LEA R3, R0, 0x37800000, 0x17 ;  /* 0x3780000000037811 */ /* 0x000fc800078eb8ff */
[----:B------:R-:W-:Y:S01]  /*6430*/  LOP3.LUT R22, R3, R2, R22, 0xfe, !PT ;  /* 0x0000000203167212 */ /* 0x000fe200078efe16 */
[----:B------:R-:W-:Y:S06]  /*6440*/  BRA `(.L_x_1932) ;  /* 0x0000000000947947 */ /* 0x000fec0003800000 */
.L_x_1944:
        /* <DEDUP_REMOVED lines=14> */
.L_x_1931:
        /* <DEDUP_REMOVED lines=16> */
.L_x_1953:
[----:B------:R-:W-:Y:S01]  /*6630*/  IMAD.MOV.U32 R22, RZ, RZ, RZ ;  /* 0x000000ffff167224 */ /* 0x000fe200078e00ff */
[----:B------:R-:W-:Y:S06]  /*6640*/  BRA `(.L_x_1932) ;  /* 0x0000000000147947 */ /* 0x000fec0003800000 */
.L_x_1952:
[----:B------:R-:W2:Y:S02]  /*6650*/  LDG.E.64 R22, desc[UR36][R2.64] ;  /* 0x0000002402167981 */ /* 0x000ea4000c1e1b00 */
[----:B--2---:R0:W1:Y:S01]  /*6660*/  I2F.U64 R22, R22 ;  /* 0x0000001600167312 */ /* 0x0040620000301000 */
[----:B------:R-:W-:Y:S05]  /*6670*/  BRA `(.L_x_1932) ;  /* 0x0000000000087947 */ /* 0x000fea0003800000 */
.L_x_1951:
[----:B------:R-:W2:Y:S02]  /*6680*/  LDG.E R2, desc[UR36][R2.64] ;  /* 0x0000002402027981 */ /* 0x000ea4000c1e1900 */
[----:B--2---:R-:W-:-:S07]  /*6690*/  I2FP.F32.U32 R22, R2 ;  /* 0x0000000200167245 */ /* 0x004fce0000201000 */
.L_x_1932:
[----:B------:R-:W-:Y:S05]  /*66a0*/  BSYNC B6 ;  /* 0x0000000000067941 */ /* 0x000fea0003800000 */
.L_x_1926:
[----:B------:R-:W2:Y:S01]  /*66b0*/  LDC.U8 R4, c[0x0][0x4a2] ;  /* 0x00012880ff047b82 */ /* 0x000ea20000000000 */
[----:B------:R-:W-:Y:S01]  /*66c0*/  ULDC.64 UR4, c[0x0][0x488] ;  /* 0x0001220000047ab9 */ /* 0x000fe20000000a00 */
[----:B------:R-:W-:Y:S01]  /*66d0*/  BSSY B6, `(.L_x_1954) ;  /* 0x00000df000067945 */ /* 0x000fe20003800000 */
[----:B0---4-:R-:W-:-:S05]  /*66e0*/  IADD3 R2, P0, R18, UR4, RZ ;  /* 0x0000000412027c10 */ /* 0x011fca000ff1e0ff */
        /* <DEDUP_REMOVED lines=15> */
.L_x_1958:
[----:B------:R-:W2:Y:S02]  /*67e0*/  LDG.E.U8 R2, desc[UR36][R2.64] ;  /* 0x0000002402027981 */ /* 0x000ea4000c1e1100 */
[----:B--2---:R-:W-:Y:S01]  /*67f0*/  I2FP.F32.U32 R5, R2 ;  /* 0x0000000200057245 */ /* 0x004fe20000201000 */
[----:B------:R-:W-:Y:S06]  /*6800*/  BRA `(.L_x_1960) ;  /* 0x0000000c002c7947 */ /* 0x000fec0003800000 */
.L_x_1957:
[----:B------:R-:W-:-:S13]  /*6810*/  ISETP.NE.AND P0, PT, R0, 0x2, PT ;  /* 0x000000020000780c */ /* 0x000fda0003f05270 */
[----:B------:R-:W-:Y:S05]  /*6820*/  @!P0 BRA `(.L_x_1961) ;  /* 0x0000000000288947 */ /* 0x000fea0003800000 */
[----:B------:R-:W-:-:S13]  /*6830*/  ISETP.NE.AND P0, PT, R0, 0x3, PT ;  /* 0x000000030000780c */ /* 0x000fda0003f05270 */
[----:B------:R-:W-:Y:S05]  /*6840*/  @!P0 BRA `(.L_x_1962) ;  /* 0x0000000000148947 */ /* 0x000fea0003800000 */
[----:B------:R-:W-:-:S13]  /*6850*/  ISETP.NE.AND P0, PT, R0, 0x4, PT ;  /* 0x000000040000780c */ /* 0x000fda0003f05270 */
[----:B------:R-:W-:Y:S05]  /*6860*/  @P0 BRA `(.L_x_1959) ;  /* 0x0000000800b80947 */ /* 0x000fea0003800000 */
[----:B------:R-:W2:Y:S02]  /*6870*/  LDG.E.64 R2, desc[UR36][R2.64] ;  /* 0x0000002402027981 */ /* 0x000ea4000c1e1b00 */
[----:B--2---:R0:W2:Y:S01]  /*6880*/  I2F.S64 R5, R2 ;  /* 0x0000000200057312 */ /* 0x0040a20000301400 */
[----:B------:R-:W-:Y:S05]  /*6890*/  BRA `(.L_x_1960) ;  /* 0x0000000c00087947 */ /* 0x000fea0003800000 */
.L_x_1962:
[----:B------:R-:W2:Y:S02]  /*68a0*/  LDG.E R2, desc[UR36][R2.64] ;  /* 0x0000002402027981 */ /* 0x000ea4000c1e1900 */
[----:B--2---:R-:W-:Y:S01]  /*68b0*/  I2FP.F32.S32 R5, R2 ;  /* 0x0000000200057245 */ /* 0x004fe20000201400 */
[----:B------:R-:W-:Y:S06]  /*68c0*/  BRA `(.L_x_1960) ;  /* 0x0000000800fc7947 */ /* 0x000fec0003800000 */
.L_x_1961:
[----:B------:R-:W2:Y:S02]  /*68d0*/  LDG.E.U16 R2, desc[UR36][R2.64] ;  /* 0x0000002402027981 */ /* 0x000ea4000c1e1500 */
[----:B--2---:R0:W2:Y:S01]  /*68e0*/  I2F.S16 R5, R2 ;  /* 0x0000000200057306 */ /* 0x0040a20000101400 */
[----:B------:R-:W-:Y:S05]  /*68f0*/  BRA `(.L_x_1960) ;  /* 0x0000000800f07947 */ /* 0x000fea0003800000 */
.L_x_1956:
        /* <DEDUP_REMOVED lines=8> */
.L_x_1964:
[----:B------:R-:W2:Y:S02]  /*6980*/  LDG.E.U16 R2, desc[UR36][R2.64] ;  /* 0x0000002402027981 */ /* 0x000ea4000c1e1500 */
[----:B--2---:R-:W-:Y:S01]  /*6990*/  HADD2.F32 R5, -RZ, R2.H0_H0 ;  /* 0x20000002ff057230 */ /* 0x004fe20000004100 */
[----:B------:R-:W-:Y:S06]  /*69a0*/  BRA `(.L_x_1960) ;  /* 0x0000000800c47947 */ /* 0x000fec0003800000 */
.L_x_1963:
        /* <DEDUP_REMOVED lines=8> */
.L_x_1966:
[----:B------:R-:W2:Y:S02]  /*6a30*/  LDG.E.U16 R2, desc[UR36][R2.64] ;  /* 0x0000002402027981 */ /* 0x000ea4000c1e1500 */
[----:B--2---:R-:W-:Y:S01]  /*6a40*/  HADD2.F32 R5, -RZ, R2.H0_H0 ;  /* 0x20000002ff057230 */ /* 0x004fe20000004100 */
[----:B------:R-:W-:Y:S06]  /*6a50*/  BRA `(.L_x_1960) ;  /* 0x0000000800987947 */ /* 0x000fec0003800000 */
.L_x_1965:
[----:B------:R-:W2:Y:S01]  /*6a60*/  LDG.E.64 R2, desc[UR36][R2.64] ;  /* 0x0000002402027981 */ /* 0x000ea2000c1e1b00 */
[----:B------:R-:W-:Y:S01]  /*6a70*/  UMOV UR4, 0xf0000000 ;  /* 0xf000000000047882 */ /* 0x000fe20000000000 */
[----:B------:R-:W-:Y:S01]  /*6a80*/  UMOV UR5, 0x380fffff ;  /* 0x380fffff00057882 */ /* 0x000fe20000000000 */
[----:B--2---:R-:W0:Y:S01]  /*6a90*/  F2F.F32.F64 R5, R2 ;  /* 0x0000000200057310 */ /* 0x004e220000301000 */
[----:B------:R-:W-:-:S14]  /*6aa0*/  DSETP.GEU.AND P0, PT, |R2|, UR4, PT ;  /* 0x0000000402007e2a */ /* 0x000fdc000bf0e200 */
[----:B0-----:R-:W-:Y:S01]  /*6ab0*/  @!P0 FMUL R5, R5, 1.175494350822287508e-38 ;  /* 0x0080000005058820 */ /* 0x001fe20000400000 */
[----:B------:R-:W-:Y:S06]  /*6ac0*/  BRA `(.L_x_1960) ;  /* 0x00000008007c7947 */ /* 0x000fec0003800000 */
.L_x_1955:
        /* <DEDUP_REMOVED lines=12> */
.L_x_1969:
[----:B------:R-:W2:Y:S01]  /*6b90*/  LDG.E.64 R2, desc[UR36][R2.64] ;  /* 0x0000002402027981 */ /* 0x000ea2000c1e1b00 */
[----:B------:R-:W-:Y:S01]  /*6ba0*/  UMOV UR4, 0xf0000000 ;  /* 0xf000000000047882 */ /* 0x000fe20000000000 */
[----:B------:R-:W-:Y:S01]  /*6bb0*/  UMOV UR5, 0x380fffff ;  /* 0x380fffff00057882 */ /* 0x000fe20000000000 */
[----:B--2---:R-:W0:Y:S01]  /*6bc0*/  F2F.F32.F64 R5, R2 ;  /* 0x0000000200057310 */ /* 0x004e220000301000 */
[----:B------:R-:W-:-:S14]  /*6bd0*/  DSETP.GEU.AND P0, PT, |R2|, UR4, PT ;  /* 0x0000000402007e2a */ /* 0x000fdc000bf0e200 */
[----:B0-----:R-:W-:Y:S01]  /*6be0*/  @!P0 FMUL R5, R5, 1.175494350822287508e-38 ;  /* 0x0080000005058820 */ /* 0x001fe20000400000 */
[----:B------:R-:W-:Y:S06]  /*6bf0*/  BRA `(.L_x_1960) ;  /* 0x0000000800307947 */ /* 0x000fec0003800000 */
.L_x_1968:
        /* <DEDUP_REMOVED lines=26> */
.L_x_1971:
        /* <DEDUP_REMOVED lines=13> */
.L_x_1970:
[----:B------:R-:W2:Y:S02]  /*6e70*/  LDG.E.U16 R2, desc[UR36][R2.64] ;  /* 0x0000002402027981 */ /* 0x000ea4000c1e1500 */
[----:B--2---:R-:W-:Y:S01]  /*6e80*/  IMAD.U32 R5, R2, 0x10000, RZ ;  /* 0x0001000002057824 */ /* 0x004fe200078e00ff */
[----:B------:R-:W-:Y:S06]  /*6e90*/  BRA `(.L_x_1960) ;  /* 0x0000000400887947 */ /* 0x000fec0003800000 */
.L_x_1967:
        /* <DEDUP_REMOVED lines=11> */
.L_x_1974:
        /* <DEDUP_REMOVED lines=20> */
.L_x_1976:
[----:B------:R-:W-:Y:S05]  /*7090*/  BSYNC B0 ;  /* 0x0000000000007941 */ /* 0x000fea0003800000 */
.L_x_1975:
[----:B------:R-:W-:Y:S01]  /*70a0*/  IMAD.SHL.U32 R2, R2, 0x100000, RZ ;  /* 0x0010000002027824 */ /* 0x000fe200078e00ff */
[----:B------:R-:W-:-:S04]  /*70b0*/  LEA R5, R0, 0x3b800000, 0x17 ;  /* 0x3b80000000057811 */ /* 0x000fc800078eb8ff */
[----:B------:R-:W-:Y:S01]  /*70c0*/  LOP3.LUT R5, R5, R2, R4, 0xfe, !PT ;  /* 0x0000000205057212 */ /* 0x000fe200078efe04 */
[----:B------:R-:W-:Y:S06]  /*70d0*/  BRA `(.L_x_1960) ;  /* 0x0000000000f87947 */ /* 0x000fec0003800000 */
.L_x_1973:
        /* <DEDUP_REMOVED lines=20> */
.L_x_1978:
[----:B------:R-:W-:Y:S05]  /*7220*/  BSYNC B0 ;  /* 0x0000000000007941 */ /* 0x000fea0003800000 */
.L_x_1977:
[----:B------:R-:W-:Y:S01]  /*7230*/  IMAD.SHL.U32 R2, R2, 0x200000, RZ ;  /* 0x0020000002027824 */ /* 0x000fe200078e00ff */
[----:B------:R-:W-:-:S04]  /*7240*/  LEA R5, R0, 0x37800000, 0x17 ;  /* 0x3780000000057811 */ /* 0x000fc800078eb8ff */
[----:B------:R-:W-:Y:S01]  /*7250*/  LOP3.LUT R5, R5, R2, R4, 0xfe, !PT ;  /* 0x0000000205057212 */ /* 0x000fe200078efe04 */
[----:B------:R-:W-:Y:S06]  /*7260*/  BRA `(.L_x_1960) ;  /* 0x0000000000947947 */ /* 0x000fec0003800000 */
.L_x_1972:
        /* <DEDUP_REMOVED lines=14> */
.L_x_1959:
        /* <DEDUP_REMOVED lines=15> */
[----:B01-3-5:R-:W-:Y:S05]  /*7440*/  CALL.ABS.NOINC R2 ;  /* 0x0000000002007343 */ /* 0x02bfea0003c00000 */
.L_x_1981:
[----:B------:R-:W-:Y:S01]  /*7450*/  IMAD.MOV.U32 R5, RZ, RZ, RZ ;  /* 0x000000ffff057224 */ /* 0x000fe200078e00ff */
[----:B------:R-:W-:Y:S06]  /*7460*/  BRA `(.L_x_1960) ;  /* 0x0000000000147947 */ /* 0x000fec0003800000 */
.L_x_1980:
[----:B------:R-:W2:Y:S02]  /*7470*/  LDG.E.64 R2, desc[UR36][R2.64] ;  /* 0x0000002402027981 */ /* 0x000ea4000c1e1b00 */
[----:B--2---:R0:W2:Y:S01]  /*7480*/  I2F.U64 R5, R2 ;  /* 0x0000000200057312 */ /* 0x0040a20000301000 */
[----:B------:R-:W-:Y:S05]  /*7490*/  BRA `(.L_x_1960) ;  /* 0x0000000000087947 */ /* 0x000fea0003800000 */
.L_x_1979:
[----:B------:R-:W2:Y:S02]  /*74a0*/  LDG.E R2, desc[UR36][R2.64] ;  /* 0x0000002402027981 */ /* 0x000ea4000c1e1900 */
[----:B--2---:R-:W-:-:S07]  /*74b0*/  I2FP.F32.U32 R5, R2 ;  /* 0x0000000200057245 */ /* 0x004fce0000201000 */
.L_x_1960:
[----:B------:R-:W-:Y:S05]  /*74c0*/  BSYNC B6 ;  /* 0x0000000000067941 */ /* 0x000fea0003800000 */
.L_x_1954:
[----:B------:R-:W4:Y:S01]  /*74d0*/  LDC.U8 R4, c[0x0][0x4a0] ;  /* 0x00012800ff047b82 */ /* 0x000f220000000000 */
[----:B0123-5:R-:W-:-:S07]  /*74e0*/  FADD.FTZ R3, R5, -R22 ;  /* 0x8000001605037221 */ /* 0x02ffce0000010000 */
[----:B------:R-:W0:Y:S01]  /*74f0*/  LDC R0, c[0x0][0x490] ;  /* 0x00012400ff007b82 */ /* 0x000e220000000800 */
[----:B----4-:R-:W-:-:S04]  /*7500*/  PRMT R2, R4, 0x9910, RZ ;  /* 0x0000991004027816 */ /* 0x010fc800000000ff */
[----:B------:R-:W-:Y:S02]  /*7510*/  ISETP.GT.AND P1, PT, R2, 0x9, PT ;  /* 0x000000090200780c */ /* 0x000fe40003f24270 */
[C---:B0-----:R-:W-:Y:S01]  /*7520*/  FSETP.GEU.FTZ.AND P0, PT, |R0|.reuse, 0.5, PT ;  /* 0x3f0000000000780b */ /* 0x041fe20003f1e200 */
[----:B------:R-:W-:Y:S01]  /*7530*/  FFMA.FTZ R22, R3, R0, R22 ;  /* 0x0000000003167223 */ /* 0x000fe20000010016 */
[----:B------:R-:W-:-:S11]  /*7540*/  FADD.FTZ R0, -R0, 1 ;  /* 0x3f80000000007421 */ /* 0x000fd60000010100 */
[----:B------:R-:W-:Y:S01]  /*7550*/  @P0 FFMA.FTZ R22, R0, -R3, R5 ;  /* 0x8000000300160223 */ /* 0x000fe20000010005 */
        /* <DEDUP_REMOVED lines=12> */
.L_x_1985:
[----:B------:R-:W0:Y:S02]  /*7620*/  F2I.S64.TRUNC R22, R22 ;  /* 0x0000001600167311 */ /* 0x000e24000020d900 */
[----:B0-----:R-:W-:-:S05]  /*7630*/  IMAD.MOV.U32 R3, RZ, RZ, R22 ;  /* 0x000000ffff037224 */ /* 0x001fca00078e0016 */
[----:B------:R0:W-:Y:S01]  /*7640*/  STG.E.U8 desc[UR36][R16.64], R3 ;  /* 0x0000000310007986 */ /* 0x0001e2000c101124 */
[----:B------:R-:W-:Y:S05]  /*7650*/  BRA `(.L_x_1987) ;  /* 0x0000000c00407947 */ /* 0x000fea0003800000 */
.L_x_1984:
        /* <DEDUP_REMOVED lines=9> */
.L_x_1989:
[----:B------:R-:W0:Y:S02]  /*76f0*/  F2I.FTZ.TRUNC.NTZ R3, R22 ;  /* 0x0000001600037305 */ /* 0x000e24000021f100 */
[----:B0-----:R0:W-:Y:S01]  /*7700*/  STG.E desc[UR36][R16.64], R3 ;  /* 0x0000000310007986 */ /* 0x0011e2000c101924 */
[----:B------:R-:W-:Y:S05]  /*7710*/  BRA `(.L_x_1987) ;  /* 0x0000000c00107947 */ /* 0x000fea0003800000 */
.L_x_1988:
[----:B------:R-:W0:Y:S02]  /*7720*/  F2I.FTZ.TRUNC.NTZ R3, R22 ;  /* 0x0000001600037305 */ /* 0x000e24000021f100 */
[----:B0-----:R0:W-:Y:S01]  /*7730*/  STG.E.U16 desc[UR36][R16.64], R3 ;  /* 0x0000000310007986 */ /* 0x0011e2000c101524 */
[----:B------:R-:W-:Y:S05]  /*7740*/  BRA `(.L_x_1987) ;  /* 0x0000000c00047947 */ /* 0x000fea0003800000 */
.L_x_1983:
        /* <DEDUP_REMOVED lines=8> */
.L_x_1991:
[----:B------:R-:W-:-:S05]  /*77d0*/  F2FP.F16.F32.PACK_AB R22, RZ, R22 ;  /* 0x00000016ff16723e */ /* 0x000fca00000000ff */
[----:B------:R0:W-:Y:S01]  /*77e0*/  STG.E.U16 desc[UR36][R16.64], R22 ;  /* 0x0000001610007986 */ /* 0x0001e2000c101524 */
[----:B------:R-:W-:Y:S05]  /*77f0*/  BRA `(.L_x_1987) ;  /* 0x0000000800d87947 */ /* 0x000fea0003800000 */
.L_x_1990:
        /* <DEDUP_REMOVED lines=9> */
.L_x_1993:
[----:B------:R-:W-:-:S04]  /*7890*/  F2FP.F16.F32.PACK_AB R3, RZ, R22 ;  /* 0x00000016ff03723e */ /* 0x000fc800000000ff */
[----:B------:R-:W-:-:S05]  /*78a0*/  PRMT R3, R3, 0x5410, RZ ;  /* 0x0000541003037816 */ /* 0x000fca00000000ff */
[----:B------:R0:W-:Y:S01]  /*78b0*/  STG.E desc[UR36][R16.64], R3 ;  /* 0x0000000310007986 */ /* 0x0001e2000c101924 */
[----:B------:R-:W-:Y:S05]  /*78c0*/  BRA `(.L_x_1987) ;  /* 0x0000000800a47947 */ /* 0x000fea0003800000 */
.L_x_1992:
[----:B------:R-:W-:-:S06]  /*78d0*/  FMUL.FTZ R2, R22, 1 ;  /* 0x3f80000016027820 */ /* 0x000fcc0000410000 */
[----:B------:R-:W0:Y:S02]  /*78e0*/  F2F.F64.F32 R2, R2 ;  /* 0x0000000200027310 */ /* 0x000e240000201800 */
[----:B0-----:R0:W-:Y:S01]  /*78f0*/  STG.E.64 desc[UR36][R16.64], R2 ;  /* 0x0000000210007986 */ /* 0x0011e2000c101b24 */
[----:B------:R-:W-:Y:S05]  /*7900*/  BRA `(.L_x_1987) ;  /* 0x0000000800947947 */ /* 0x000fea0003800000 */
.L_x_1982:
        /* <DEDUP_REMOVED lines=12> */
.L_x_1996:
[----:B------:R-:W-:Y:S01]  /*79d0*/  FMUL.FTZ R4, R22, 1 ;  /* 0x3f80000016047820 */ /* 0x000fe20000410000 */
[----:B------:R-:W-:-:S05]  /*79e0*/  CS2R R6, SRZ ;  /* 0x0000000000067805 */ /* 0x000fca000001ff00 */
[----:B------:R-:W0:Y:S02]  /*79f0*/  F2F.F64.F32 R4, R4 ;  /* 0x0000000400047310 */ /* 0x000e240000201800 */
[----:B0-----:R0:W-:Y:S01]  /*7a00*/  STG.E.128 desc[UR36][R16.64], R4 ;  /* 0x0000000410007986 */ /* 0x0011e2000c101d24 */
[----:B------:R-:W-:Y:S05]  /*7a10*/  BRA `(.L_x_1987) ;  /* 0x0000000800507947 */ /* 0x000fea0003800000 */
.L_x_1995:
        /* <DEDUP_REMOVED lines=20> */
.L_x_2000:
[----:B------:R-:W-:Y:S05]  /*7b60*/  BSYNC B0 ;  /* 0x0000000000007941 */ /* 0x000fea0003800000 */
.L_x_1999:
[----:B------:R-:W-:-:S05]  /*7b70*/  LOP3.LUT R5, R0, R5, RZ, 0xfc, !PT ;  /* 0x0000000500057212 */ /* 0x000fca00078efcff */
[----:B------:R0:W-:Y:S01]  /*7b80*/  STG.E.U8 desc[UR36][R16.64], R5 ;  /* 0x0000000510007986 */ /* 0x0001e2000c101124 */
[----:B------:R-:W-:Y:S05]  /*7b90*/  BRA `(.L_x_1987) ;  /* 0x0000000400f07947 */ /* 0x000fea0003800000 */
.L_x_1998:
[----:B------:R-:W-:Y:S01]  /*7ba0*/  LOP3.LUT R2, R22, 0x7fffffff, RZ, 0xc0, !PT ;  /* 0x7fffffff16027812 */ /* 0x000fe200078ec0ff */
[----:B------:R-:W-:Y:S03]  /*7bb0*/  BSSY B0, `(.L_x_2001) ;  /* 0x000000e000007945 */ /* 0x000fe60003800000 */
        /* <DEDUP_REMOVED lines=10> */
.L_x_2002:
[----:B------:R-:W-:Y:S01]  /*7c60*/  IMAD.MOV.U32 R0, RZ, RZ, 0x7f ;  /* 0x0000007fff007424 */ /* 0x000fe200078e00ff */
[----:B------:R-:W-:-:S04]  /*7c70*/  ISETP.GT.U32.AND P0, PT, R2, 0x7f800000, PT ;  /* 0x7f8000000200780c */ /* 0x000fc80003f04070 */
[----:B------:R-:W-:-:S09]  /*7c80*/  SEL R0, R0, 0x7c, P0 ;  /* 0x0000007c00007807 */ /* 0x000fd20000000000 */
.L_x_2003:
[----:B------:R-:W-:Y:S05]  /*7c90*/  BSYNC B0 ;  /* 0x0000000000007941 */ /* 0x000fea0003800000 */
.L_x_2001:
[----:B------:R-:W-:-:S04]  /*7ca0*/  LOP3.LUT R22, R22, 0x80000000, RZ, 0xc0, !PT ;  /* 0x8000000016167812 */ /* 0x000fc800078ec0ff */
[----:B------:R-:W-:-:S04]  /*7cb0*/  SHF.R.U32.HI R3, RZ, 0x18, R22 ;  /* 0x00000018ff037819 */ /* 0x000fc80000011616 */
[----:B------:R-:W-:-:S05]  /*7cc0*/  LOP3.LUT R3, R0, R3, RZ, 0xfc, !PT ;  /* 0x0000000300037212 */ /* 0x000fca00078efcff */
[----:B------:R0:W-:Y:S01]  /*7cd0*/  STG.E.U8 desc[UR36][R16.64], R3 ;  /* 0x0000000310007986 */ /* 0x0001e2000c101124 */
[----:B------:R-:W-:Y:S05]  /*7ce0*/  BRA `(.L_x_1987) ;  /* 0x00000004009c7947 */ /* 0x000fea0003800000 */
.L_x_1997:
[----:B------:R-:W-:-:S05]  /*7cf0*/  F2FP.BF16.F32.PACK_AB R22, RZ, R22 ;  /* 0x00000016ff16723e */ /* 0x000fca00000010ff */
[----:B------:R0:W-:Y:S01]  /*7d00*/  STG.E.U16 desc[UR36][R16.64], R22 ;  /* 0x0000001610007986 */ /* 0x0001e2000c101524 */
[----:B------:R-:W-:Y:S05]  /*7d10*/  BRA `(.L_x_1987) ;  /* 0x0000000400907947 */ /* 0x000fea0003800000 */
.L_x_1994:
        /* <DEDUP_REMOVED lines=11> */
.L_x_2006:
        /* <DEDUP_REMOVED lines=16> */
.L_x_2009:
[----:B------:R-:W-:-:S04]  /*7ed0*/  LOP3.LUT R22, R22, 0x80000000, RZ, 0xc0, !PT ;  /* 0x8000000016167812 */ /* 0x000fc800078ec0ff */
[----:B------:R-:W-:-:S04]  /*7ee0*/  SHF.R.U32.HI R3, RZ, 0x18, R22 ;  /* 0x00000018ff037819 */ /* 0x000fc80000011616 */
[----:B------:R-:W-:-:S04]  /*7ef0*/  LOP3.LUT R0, R0, R3, RZ, 0xfc, !PT ;  /* 0x0000000300007212 */ /* 0x000fc800078efcff */
[----:B------:R-:W-:-:S07]  /*7f00*/  PRMT R8, R0, 0x7610, R8 ;  /* 0x0000761000087816 */ /* 0x000fce0000000008 */
.L_x_2008:
[----:B------:R-:W-:Y:S05]  /*7f10*/  BSYNC B0 ;  /* 0x0000000000007941 */ /* 0x000fea0003800000 */
.L_x_2007:
[----:B------:R3:W-:Y:S01]  /*7f20*/  STG.E.U8 desc[UR36][R16.64], R8 ;  /* 0x0000000810007986 */ /* 0x0007e2000c101124 */
[----:B------:R-:W-:Y:S05]  /*7f30*/  BRA `(.L_x_1987) ;  /* 0x0000000400087947 */ /* 0x000fea0003800000 */
.L_x_2005:
        /* <DEDUP_REMOVED lines=16> */
.L_x_2012:
[----:B------:R-:W-:-:S04]  /*8040*/  LOP3.LUT R22, R22, 0x80000000, RZ, 0xc0, !PT ;  /* 0x8000000016167812 */ /* 0x000fc800078ec0ff */
[----:B------:R-:W-:-:S04]  /*8050*/  SHF.R.U32.HI R3, RZ, 0x18, R22 ;  /* 0x00000018ff037819 */ /* 0x000fc80000011616 */
[----:B------:R-:W-:-:S04]  /*8060*/  LOP3.LUT R0, R0, R3, RZ, 0xfc, !PT ;  /* 0x0000000300007212 */ /* 0x000fc800078efcff */
[----:B------:R-:W-:-:S07]  /*8070*/  PRMT R8, R0, 0x7610, R8 ;  /* 0x0000761000087816 */ /* 0x000fce0000000008 */
.L_x_2011:
[----:B------:R-:W-:Y:S05]  /*8080*/  BSYNC B0 ;  /* 0x0000000000007941 */ /* 0x000fea0003800000 */
.L_x_2010:
[----:B------:R0:W-:Y:S01]  /*8090*/  STG.E.U8 desc[UR36][R16.64], R8 ;  /* 0x0000000810007986 */ /* 0x0001e2000c101124 */
[----:B------:R-:W-:Y:S05]  /*80a0*/  BRA `(.L_x_1987) ;  /* 0x0000000000ac7947 */ /* 0x000fea0003800000 */
.L_x_2004:
        /* <DEDUP_REMOVED lines=21> */
.L_x_1986:
        /* <DEDUP_REMOVED lines=16> */
.L_x_2015:
[----:B------:R-:W-:Y:S05]  /*8300*/  BRA `(.L_x_1987) ;  /* 0x0000000000147947 */ /* 0x000fea0003800000 */
.L_x_2014:
[----:B------:R-:W0:Y:S02]  /*8310*/  F2I.U64.TRUNC R22, R22 ;  /* 0x0000001600167311 */ /* 0x000e24000020d800 */
[----:B0-----:R2:W-:Y:S01]  /*8320*/  STG.E.64 desc[UR36][R16.64], R22 ;  /* 0x0000001610007986 */ /* 0x0015e2000c101b24 */
[----:B------:R-:W-:Y:S05]  /*8330*/  BRA `(.L_x_1987) ;  /* 0x0000000000087947 */ /* 0x000fea0003800000 */
.L_x_2013:
[----:B------:R-:W0:Y:S02]  /*8340*/  F2I.FTZ.U32.TRUNC.NTZ R3, R22 ;  /* 0x0000001600037305 */ /* 0x000e24000021f000 */
[----:B0-----:R0:W-:Y:S02]  /*8350*/  STG.E desc[UR36][R16.64], R3 ;  /* 0x0000000310007986 */ /* 0x0011e4000c101924 */
.L_x_1987:
[----:B------:R-:W-:-:S07]  /*8360*/  VIADD R19, R19, 0x80 ;  /* 0x0000008013137836 */ /* 0x000fce0000000000 */
.L_x_1924:
[----:B------:R-:W-:Y:S05]  /*8370*/  BSYNC B7 ;  /* 0x0000000000077941 */ /* 0x000fea0003800000 */
.L_x_1923:
        /* <DEDUP_REMOVED lines=358> */
.L_x_2018:
        /* <DEDUP_REMOVED lines=22> */
.L_x_2023:
[----:B------:R-:W2:Y:S02]  /*9b40*/  LDG.E.U8 R2, desc[UR36][R2.64] ;  /* 0x0000002402027981 */ /* 0x000ea4000c1e1100 */
[----:B--2---:R-:W-:Y:S01]  /*9b50*/  I2FP.F32.U32 R22, R2 ;  /* 0x0000000200167245 */ /* 0x004fe20000201000 */
[----:B------:R-:W-:Y:S06]  /*9b60*/  BRA `(.L_x_2025) ;  /* 0x0000000c002c7947 */ /* 0x000fec0003800000 */
.L_x_2022:
        /* <DEDUP_REMOVED lines=9> */
.L_x_2027:
[----:B------:R-:W2:Y:S02]  /*9c00*/  LDG.E R2, desc[UR36][R2.64] ;  /* 0x0000002402027981 */ /* 0x000ea4000c1e1900 */
[----:B--2---:R-:W-:Y:S01]  /*9c10*/  I2FP.F32.S32 R22, R2 ;  /* 0x0000000200167245 */ /* 0x004fe20000201400 */
[----:B------:R-:W-:Y:S06]  /*9c20*/  BRA `(.L_x_2025) ;  /* 0x0000000800fc7947 */ /* 0x000fec0003800000 */
.L_x_2026:
[----:B------:R-:W2:Y:S02]  /*9c30*/  LDG.E.U16 R2, desc[UR36][R2.64] ;  /* 0x0000002402027981 */ /* 0x000ea4000c1e1500 */
[----:B--2---:R2:W3:Y:S01]  /*9c40*/  I2F.S16 R22, R2 ;  /* 0x0000000200167306 */ /* 0x0044e20000101400 */
[----:B------:R-:W-:Y:S05]  /*9c50*/  BRA `(.L_x_2025) ;  /* 0x0000000800f07947 */ /* 0x000fea0003800000 */
.L_x_2021:
        /* <DEDUP_REMOVED lines=8> */
.L_x_2029:
[----:B------:R-:W2:Y:S02]  /*9ce0*/  LDG.E.U16 R2, desc[UR36][R2.64] ;  /* 0x0000002402027981 */ /* 0x000ea4000c1e1500 */
[----:B--2---:R-:W-:Y:S01]  /*9cf0*/  HADD2.F32 R22, -RZ, R2.H0_H0 ;  /* 0x20000002ff167230 */ /* 0x004fe20000004100 */
[----:B------:R-:W-:Y:S06]  /*9d00*/  BRA `(.L_x_2025) ;  /* 0x0000000800c47947 */ /* 0x000fec0003800000 */
.L_x_2028:
        /* <DEDUP_REMOVED lines=8> */
.L_x_2031:
[----:B------:R-:W2:Y:S02]  /*9d90*/  LDG.E.U16 R2, desc[UR36][R2.64] ;  /* 0x0000002402027981 */ /* 0x000ea4000c1e1500 */
[----:B--2---:R-:W-:Y:S01]  /*9da0*/  HADD2.F32 R22, -RZ, R2.H0_H0 ;  /* 0x20000002ff167230 */ /* 0x004fe20000004100 */
[----:B------:R-:W-:Y:S06]  /*9db0*/  BRA `(.L_x_2025) ;  /* 0x0000000800987947 */ /* 0x000fec0003800000 */
.L_x_2030:
[----:B------:R-:W2:Y:S01]  /*9dc0*/  LDG.E.64 R2, desc[UR36][R2.64] ;  /* 0x0000002402027981 */ /* 0x000ea2000c1e1b00 */
[----:B------:R-:W-:Y:S01]  /*9dd0*/  UMOV UR4, 0xf0000000 ;  /* 0xf000000000047882 */ /* 0x000fe20000000000 */
[----:B------:R-:W-:Y:S01]  /*9de0*/  UMOV UR5, 0x380fffff ;  /* 0x380fffff00057882 */ /* 0x000fe20000000000 */
[----:B--2---:R-:W0:Y:S01]  /*9df0*/  F2F.F32.F64 R22, R2 ;  /* 0x0000000200167310 */ /* 0x004e220000301000 */
[----:B------:R-:W-:-:S14]  /*9e00*/  DSETP.GEU.AND P0, PT, |R2|, UR4, PT ;  /* 0x0000000402007e2a */ /* 0x000fdc000bf0e200 */
[----:B0-----:R-:W-:Y:S01]  /*9e10*/  @!P0 FMUL R22, R22, 1.175494350822287508e-38 ;  /* 0x0080000016168820 */ /* 0x001fe20000400000 */
[----:B------:R-:W-:Y:S06]  /*9e20*/  BRA `(.L_x_2025) ;  /* 0x00000008007c7947 */ /* 0x000fec0003800000 */
.L_x_2020:
        /* <DEDUP_REMOVED lines=12> */
.L_x_2034:
[----:B------:R-:W2:Y:S01]  /*9ef0*/  LDG.E.64 R2, desc[UR36][R2.64] ;  /* 0x0000002402027981 */ /* 0x000ea2000c1e1b00 */
[----:B------:R-:W-:Y:S01]  /*9f00*/  UMOV UR4, 0xf0000000 ;  /* 0xf000000000047882 */ /* 0x000fe20000000000 */
[----:B------:R-:W-:Y:S01]  /*9f10*/  UMOV UR5, 0x380fffff ;  /* 0x380fffff00057882 */ /* 0x000fe20000000000 */
[----:B--2---:R-:W0:Y:S01]  /*9f20*/  F2F.F32.F64 R22, R2 ;  /* 0x0000000200167310 */ /* 0x004e220000301000 */
[----:B------:R-:W-:-:S14]  /*9f30*/  DSETP.GEU.AND P0, PT, |R2|, UR4, PT ;  /* 0x0000000402007e2a */ /* 0x000fdc000bf0e200 */
[----:B0-----:R-:W-:Y:S01]  /*9f40*/  @!P0 FMUL R22, R22, 1.175494350822287508e-38 ;  /* 0x0080000016168820 */ /* 0x001fe20000400000 */
[----:B------:R-:W-:Y:S06]  /*9f50*/  BRA `(.L_x_2025) ;  /* 0x0000000800307947 */ /* 0x000fec0003800000 */
.L_x_2033:
        /* <DEDUP_REMOVED lines=26> */
.L_x_2036:
        /* <DEDUP_REMOVED lines=13> */
.L_x_2035:
[----:B------:R-:W2:Y:S02]  /*a1d0*/  LDG.E.U16 R2, desc[UR36][R2.64] ;  /* 0x0000002402027981 */ /* 0x000ea4000c1e1500 */
[----:B--2---:R-:W-:Y:S01]  /*a1e0*/  IMAD.U32 R22, R2, 0x10000, RZ ;  /* 0x0001000002167824 */ /* 0x004fe200078e00ff */
[----:B------:R-:W-:Y:S06]  /*a1f0*/  BRA `(.L_x_2025) ;  /* 0x0000000400887947 */ /* 0x000fec0003800000 */
.L_x_2032:
        /* <DEDUP_REMOVED lines=11> */
.L_x_2039:
        /* <DEDUP_REMOVED lines=20> */
.L_x_2041:
[----:B------:R-:W-:Y:S05]  /*a3f0*/  BSYNC B0 ;  /* 0x0000000000007941 */ /* 0x000fea0003800000 */
.L_x_2040:
[----:B------:R-:W-:Y:S01]  /*a400*/  IMAD.SHL.U32 R2, R2, 0x100000, RZ ;  /* 0x0010000002027824 */ /* 0x000fe200078e00ff */
[----:B------:R-:W-:-:S04]  /*a410*/  LEA R3, R0, 0x3b800000, 0x17 ;  /* 0x3b80000000037811 */ /* 0x000fc800078eb8ff */
[----:B------:R-:W-:Y:S01]  /*a420*/  LOP3.LUT R22, R3, R2, R22, 0xfe, !PT ;  /* 0x0000000203167212 */ /* 0x000fe200078efe16 */
[----:B------:R-:W-:Y:S06]  /*a430*/  BRA `(.L_x_2025) ;  /* 0x0000000000f87947 */ /* 0x000fec0003800000 */
.L_x_2038:
        /* <DEDUP_REMOVED lines=20> */
.L_x_2043:
[----:B------:R-:W-:Y:S05]  /*a580*/  BSYNC B0 ;  /* 0x0000000000007941 */ /* 0x000fea0003800000 */
.L_x_2042:
[----:B------:R-:W-:Y:S01]  /*a590*/  IMAD.SHL.U32 R2, R2, 0x200000, RZ ;  /* 0x0020000002027824 */ /* 0x000fe200078e00ff */
[----:B------:R-:W-:-:S04]  /*a5a0*/  LEA R3, R0, 0x37800000, 0x17 ;  /* 0x3780000000037811 */ /* 0x000fc800078eb8ff */
[----:B------:R-:W-:Y:S01]  /*a5b0*/  LOP3.LUT R22, R3, R2, R22, 0xfe, !PT ;  /* 0x0000000203167212 */ /* 0x000fe200078efe16 */
[----:B------:R-:W-:Y:S06]  /*a5c0*/  BRA `(.L_x_2025) ;  /* 0x0000000000947947 */ /* 0x000fec0003800000 */
.L_x_2037:
        /* <DEDUP_REMOVED lines=14> */
.L_x_2024:
        /* <DEDUP_REMOVED lines=16> */
.L_x_2046:
[----:B------:R-:W-:Y:S01]  /*a7b0*/  IMAD.MOV.U32 R22, RZ, RZ, RZ ;  /* 0x000000ffff167224 */ /* 0x000fe200078e00ff */
[----:B------:R-:W-:Y:S06]  /*a7c0*/  BRA `(.L_x_2025) ;  /* 0x0000000000147947 */ /* 0x000fec0003800000 */
.L_x_2045:
[----:B------:R-:W2:Y:S02]  /*a7d0*/  LDG.E.64 R22, desc[UR36][R2.64] ;  /* 0x0000002402167981 */ /* 0x000ea4000c1e1b00 */
[----:B--2---:R0:W1:Y:S01]  /*a7e0*/  I2F.U64 R22, R22 ;  /* 0x0000001600167312 */ /* 0x0040620000301000 */
[----:B------:R-:W-:Y:S05]  /*a7f0*/  BRA `(.L_x_2025) ;  /* 0x0000000000087947 */ /* 0x000fea0003800000 */
.L_x_2044:
[----:B------:R-:W2:Y:S02]  /*a800*/  LDG.E R2, desc[UR36][R2.64] ;  /* 0x0000002402027981 */ /* 0x000ea4000c1e1900 */
[----:B--2---:R-:W-:-:S07]  /*a810*/  I2FP.F32.U32 R22, R2 ;  /* 0x0000000200167245 */ /* 0x004fce0000201000 */
.L_x_2025:
[----:B------:R-:W-:Y:S05]  /*a820*/  BSYNC B6 ;  /* 0x0000000000067941 */ /* 0x000fea0003800000 */
.L_x_2019:
[----:B------:R-:W4:Y:S01]  /*a830*/  LDC.U8 R4, c[0x0][0x4a2] ;  /* 0x00012880ff047b82 */ /* 0x000f220000000000 */
[----:B------:R-:W-:Y:S01]  /*a840*/  ULDC.64 UR4, c[0x0][0x488] ;  /* 0x0001220000047ab9 */ /* 0x000fe20000000a00 */
[----:B------:R-:W-:Y:S01]  /*a850*/  BSSY B6, `(.L_x_2047) ;  /* 0x00000df000067945 */ /* 0x000fe20003800000 */
[----:B0-2---:R-:W-:-:S05]  /*a860*/  IADD3 R2, P0, R18, UR4, RZ ;  /* 0x0000000412027c10 */ /* 0x005fca000ff1e0ff */
[----:B------:R-:W-:Y:S01]  /*a870*/  IMAD.X R3, RZ, RZ, UR5, P0 ;  /* 0x00000005ff037e24 */ /* 0x000fe200080e06ff */
[----:B----4-:R-:W-:-:S04]  /*a880*/  PRMT R0, R4, 0x9910, RZ ;  /* 0x0000991004007816 */ /* 0x010fc800000000ff */
        /* <DEDUP_REMOVED lines=11> */
[----:B--2---:R0:W2:Y:S01]  /*a940*/  I2F.S16 R5, R2 ;  /* 0x0000000200057306 */ /* 0x0040a20000101400 */
[----:B------:R-:W-:Y:S05]  /*a950*/  BRA `(.L_x_2053) ;  /* 0x0000000c00387947 */ /* 0x000fea0003800000 */
.L_x_2051:
[----:B------:R-:W2:Y:S02]  /*a960*/  LDG.E.U8 R2, desc[UR36][R2.64] ;  /* 0x0000002402027981 */ /* 0x000ea4000c1e1100 */
[----:B--2---:R-:W-:Y:S01]  /*a970*/  I2FP.F32.U32 R5, R2 ;  /* 0x0000000200057245 */ /* 0x004fe20000201000 */
[----:B------:R-:W-:Y:S06]  /*a980*/  BRA `(.L_x_2053) ;  /* 0x0000000c002c7947 */ /* 0x000fec0003800000 */
.L_x_2050:
        /* <DEDUP_REMOVED lines=9> */
.L_x_2055:
[----:B------:R-:W2:Y:S02]  /*aa20*/  LDG.E R2, desc[UR36][R2.64] ;  /* 0x0000002402027981 */ /* 0x000ea4000c1e1900 */
[----:B--2---:R-:W-:Y:S01]  /*aa30*/  I2FP.F32.S32 R5, R2 ;  /* 0x0000000200057245 */ /* 0x004fe20000201400 */
[----:B------:R-:W-:Y:S06]  /*aa40*/  BRA `(.L_x_2053) ;  /* 0x0000000800fc7947 */ /* 0x000fec0003800000 */
.L_x_2054:
[----:B------:R-:W2:Y:S02]  /*aa50*/  LDG.E.U16 R2, desc[UR36][R2.64] ;  /* 0x0000002402027981 */ /* 0x000ea4000c1e1500 */
[----:B--2---:R0:W2:Y:S01]  /*aa60*/  I2F.S16 R5, R2 ;  /* 0x0000000200057306 */ /* 0x0040a20000101400 */
[----:B------:R-:W-:Y:S05]  /*aa70*/  BRA `(.L_x_2053) ;  /* 0x0000000800f07947 */ /* 0x000fea0003800000 */
.L_x_2049:
        /* <DEDUP_REMOVED lines=8> */
.L_x_2057:
[----:B------:R-:W2:Y:S02]  /*ab00*/  LDG.E.U16 R2, desc[UR36][R2.64] ;  /* 0x0000002402027981 */ /* 0x000ea4000c1e1500 */
[----:B--2---:R-:W-:Y:S01]  /*ab10*/  HADD2.F32 R5, -RZ, R2.H0_H0 ;  /* 0x20000002ff057230 */ /* 0x004fe20000004100 */
[----:B------:R-:W-:Y:S06]  /*ab20*/  BRA `(.L_x_2053) ;  /* 0x0000000800c47947 */ /* 0x000fec0003800000 */
.L_x_2056:
        /* <DEDUP_REMOVED lines=8> */
.L_x_2059:
[----:B------:R-:W2:Y:S02]  /*abb0*/  LDG.E.U16 R2, desc[UR36][R2.64] ;  /* 0x0000002402027981 */ /* 0x000ea4000c1e1500 */
[----:B--2---:R-:W-:Y:S01]  /*abc0*/  HADD2.F32 R5, -RZ, R2.H0_H0 ;  /* 0x20000002ff057230 */ /* 0x004fe20000004100 */
[----:B------:R-:W-:Y:S06]  /*abd0*/  BRA `(.L_x_2053) ;  /* 0x0000000800987947 */ /* 0x000fec0003800000 */
.L_x_2058:
[----:B------:R-:W2:Y:S01]  /*abe0*/  LDG.E.64 R2, desc[UR36][R2.64] ;  /* 0x0000002402027981 */ /* 0x000ea2000c1e1b00 */
[----:B------:R-:W-:Y:S01]  /*abf0*/  UMOV UR4, 0xf0000000 ;  /* 0xf000000000047882 */ /* 0x000fe20000000000 */
[----:B------:R-:W-:Y:S01]  /*ac00*/  UMOV UR5, 0x380fffff ;  /* 0x380fffff00057882 */ /* 0x000fe20000000000 */
[----:B--2---:R-:W0:Y:S01]  /*ac10*/  F2F.F32.F64 R5, R2 ;  /* 0x0000000200057310 */ /* 0x004e220000301000 */
[----:B------:R-:W-:-:S14]  /*ac20*/  DSETP.GEU.AND P0, PT, |R2|, UR4, PT ;  /* 0x0000000402007e2a */ /* 0x000fdc000bf0e200 */
[----:B0-----:R-:W-:Y:S01]  /*ac30*/  @!P0 FMUL R5, R5, 1.175494350822287508e-38 ;  /* 0x0080000005058820 */ /* 0x001fe20000400000 */
[----:B------:R-:W-:Y:S06]  /*ac40*/  BRA `(.L_x_2053) ;  /* 0x00000008007c7947 */ /* 0x000fec0003800000 */
.L_x_2048:
        /* <DEDUP_REMOVED lines=12> */
.L_x_2062:
[----:B------:R-:W2:Y:S01]  /*ad10*/  LDG.E.64 R2, desc[UR36][R2.64] ;  /* 0x0000002402027981 */ /* 0x000ea2000c1e1b00 */
[----:B------:R-:W-:Y:S01]  /*ad20*/  UMOV UR4, 0xf0000000 ;  /* 0xf000000000047882 */ /* 0x000fe20000000000 */
[----:B------:R-:W-:Y:S01]  /*ad30*/  UMOV UR5, 0x380fffff ;  /* 0x380fffff00057882 */ /* 0x000fe20000000000 */
[----:B--2---:R-:W0:Y:S01]  /*ad40*/  F2F.F32.F64 R5, R2 ;  /* 0x0000000200057310 */ /* 0x004e220000301000 */
[----:B------:R-:W-:-:S14]  /*ad50*/  DSETP.GEU.AND P0, PT, |R2|, UR4, PT ;  /* 0x0000000402007e2a */ /* 0x000fdc000bf0e200 */
[----:B0-----:R-:W-:Y:S01]  /*ad60*/  @!P0 FMUL R5, R5, 1.175494350822287508e-38 ;  /* 0x0080000005058820 */ /* 0x001fe20000400000 */
[----:B------:R-:W-:Y:S06]  /*ad70*/  BRA `(.L_x_2053) ;  /* 0x0000000800307947 */ /* 0x000fec0003800000 */
.L_x_2061:
        /* <DEDUP_REMOVED lines=26> */
.L_x_2064:
        /* <DEDUP_REMOVED lines=13> */
.L_x_2063:
[----:B------:R-:W2:Y:S02]  /*aff0*/  LDG.E.U16 R2, desc[UR36][R2.64] ;  /* 0x0000002402027981 */ /* 0x000ea4000c1e1500 */
[----:B--2---:R-:W-:Y:S01]  /*b000*/  IMAD.U32 R5, R2, 0x10000, RZ ;  /* 0x0001000002057824 */ /* 0x004fe200078e00ff */
[----:B------:R-:W-:Y:S06]  /*b010*/  BRA `(.L_x_2053) ;  /* 0x0000000400887947 */ /* 0x000fec0003800000 */
.L_x_2060:
        /* <DEDUP_REMOVED lines=11> */
.L_x_2067:
        /* <DEDUP_REMOVED lines=20> */
.L_x_2069:
[----:B------:R-:W-:Y:S05]  /*b210*/  BSYNC B0 ;  /* 0x0000000000007941 */ /* 0x000fea0003800000 */
.L_x_2068:
[----:B------:R-:W-:Y:S01]  /*b220*/  IMAD.SHL.U32 R2, R2, 0x100000, RZ ;  /* 0x0010000002027824 */ /* 0x000fe200078e00ff */
[----:B------:R-:W-:-:S04]  /*b230*/  LEA R5, R0, 0x3b800000, 0x17 ;  /* 0x3b80000000057811 */ /* 0x000fc800078eb8ff */
[----:B------:R-:W-:Y:S01]  /*b240*/  LOP3.LUT R5, R5, R2, R4, 0xfe, !PT ;  /* 0x0000000205057212 */ /* 0x000fe200078efe04 */
[----:B------:R-:W-:Y:S06]  /*b250*/  BRA `(.L_x_2053) ;  /* 0x0000000000f87947 */ /* 0x000fec0003800000 */
.L_x_2066:
        /* <DEDUP_REMOVED lines=20> */
.L_x_2071:
[----:B------:R-:W-:Y:S05]  /*b3a0*/  BSYNC B0 ;  /* 0x0000000000007941 */ /* 0x000fea0003800000 */
.L_x_2070:
[----:B------:R-:W-:Y:S01]  /*b3b0*/  IMAD.SHL.U32 R2, R2, 0x200000, RZ ;  /* 0x0020000002027824 */ /* 0x000fe200078e00ff */
[----:B------:R-:W-:-:S04]  /*b3c0*/  LEA R5, R0, 0x37800000, 0x17 ;  /* 0x3780000000057811 */ /* 0x000fc800078eb8ff */
[----:B------:R-:W-:Y:S01]  /*b3d0*/  LOP3.LUT R5, R5, R2, R4, 0xfe, !PT ;  /* 0x0000000205057212 */ /* 0x000fe200078efe04 */
[----:B------:R-:W-:Y:S06]  /*b3e0*/  BRA `(.L_x_2053) ;  /* 0x0000000000947947 */ /* 0x000fec0003800000 */
.L_x_2065:
        /* <DEDUP_REMOVED lines=14> */
.L_x_2052:
        /* <DEDUP_REMOVED lines=16> */
.L_x_2074:
[----:B------:R-:W-:Y:S01]  /*b5d0*/  IMAD.MOV.U32 R5, RZ, RZ, RZ ;  /* 0x000000ffff057224 */ /* 0x000fe200078e00ff */
[----:B------:R-:W-:Y:S06]  /*b5e0*/  BRA `(.L_x_2053) ;  /* 0x0000000000147947 */ /* 0x000fec0003800000 */
.L_x_2073:
[----:B------:R-:W2:Y:S02]  /*b5f0*/  LDG.E.64 R2, desc[UR36][R2.64] ;  /* 0x0000002402027981 */ /* 0x000ea4000c1e1b00 */
[----:B--2---:R0:W2:Y:S01]  /*b600*/  I2F.U64 R5, R2 ;  /* 0x0000000200057312 */ /* 0x0040a20000301000 */
[----:B------:R-:W-:Y:S05]  /*b610*/  BRA `(.L_x_2053) ;  /* 0x0000000000087947 */ /* 0x000fea0003800000 */
.L_x_2072:
[----:B------:R-:W2:Y:S02]  /*b620*/  LDG.E R2, desc[UR36][R2.64] ;  /* 0x0000002402027981 */ /* 0x000ea4000c1e1900 */
[----:B--2---:R-:W-:-:S07]  /*b630*/  I2FP.F32.U32 R5, R2 ;  /* 0x0000000200057245 */ /* 0x004fce0000201000 */
.L_x_2053:
[----:B------:R-:W-:Y:S05]  /*b640*/  BSYNC B6 ;  /* 0x0000000000067941 */ /* 0x000fea0003800000 */
.L_x_2047:
[----:B------:R-:W0:Y:S02]  /*b650*/  LDC.U8 R4, c[0x0][0x4a0] ;  /* 0x00012800ff047b82 */ /* 0x000e240000000000 */
[----:B012345:R-:W-:-:S06]  /*b660*/  FADD.FTZ R3, R5, -R22 ;  /* 0x8000001605037221 */ /* 0x03ffcc0000010000 */
[----:B------:R-:W0:Y:S01]  /*b670*/  LDC R0, c[0x0][0x490] ;  /* 0x00012400ff007b82 */ /* 0x000e220000000800 */
[----:B------:R-:W-:-:S04]  /*b680*/  PRMT R2, R4, 0x9910, RZ ;  /* 0x0000991004027816 */ /* 0x000fc800000000ff */
        /* <DEDUP_REMOVED lines=17> */
.L_x_2078:
[----:B------:R-:W0:Y:S02]  /*b7a0*/  F2I.S64.TRUNC R22, R22 ;  /* 0x0000001600167311 */ /* 0x000e24000020d900 */
[----:B0-----:R-:W-:-:S05]  /*b7b0*/  IMAD.MOV.U32 R3, RZ, RZ, R22 ;  /* 0x000000ffff037224 */ /* 0x001fca00078e0016 */
[----:B------:R0:W-:Y:S01]  /*b7c0*/  STG.E.U8 desc[UR36][R16.64], R3 ;  /* 0x0000000310007986 */ /* 0x0001e2000c101124 */
[----:B------:R-:W-:Y:S05]  /*b7d0*/  BRA `(.L_x_2080) ;  /* 0x0000000c00407947 */ /* 0x000fea0003800000 */
.L_x_2077:
        /* <DEDUP_REMOVED lines=9> */
.L_x_2082:
[----:B------:R-:W0:Y:S02]  /*b870*/  F2I.FTZ.TRUNC.NTZ R3, R22 ;  /* 0x0000001600037305 */ /* 0x000e24000021f100 */
[----:B0-----:R0:W-:Y:S01]  /*b880*/  STG.E desc[UR36][R16.64], R3 ;  /* 0x0000000310007986 */ /* 0x0011e2000c101924 */
[----:B------:R-:W-:Y:S05]  /*b890*/  BRA `(.L_x_2080) ;  /* 0x0000000c00107947 */ /* 0x000fea0003800000 */
.L_x_2081:
[----:B------:R-:W0:Y:S02]  /*b8a0*/  F2I.FTZ.TRUNC.NTZ R3, R22 ;  /* 0x0000001600037305 */ /* 0x000e24000021f100 */
[----:B0-----:R0:W-:Y:S01]  /*b8b0*/  STG.E.U16 desc[UR36][R16.64], R3 ;  /* 0x0000000310007986 */ /* 0x0011e2000c101524 */
[----:B------:R-:W-:Y:S05]  /*b8c0*/  BRA `(.L_x_2080) ;  /* 0x0000000c00047947 */ /* 0x000fea0003800000 */
.L_x_2076:
        /* <DEDUP_REMOVED lines=8> */
.L_x_2084:
[----:B------:R-:W-:-:S05]  /*b950*/  F2FP.F16.F32.PACK_AB R22, RZ, R22 ;  /* 0x00000016ff16723e */ /* 0x000fca00000000ff */
[----:B------:R0:W-:Y:S01]  /*b960*/  STG.E.U16 desc[UR36][R16.64], R22 ;  /* 0x0000001610007986 */ /* 0x0001e2000c101524 */
[----:B------:R-:W-:Y:S05]  /*b970*/  BRA `(.L_x_2080) ;  /* 0x0000000800d87947 */ /* 0x000fea0003800000 */
.L_x_2083:
        /* <DEDUP_REMOVED lines=9> */
.L_x_2086:
[----:B------:R-:W-:-:S04]  /*ba10*/  F2FP.F16.F32.PACK_AB R3, RZ, R22 ;  /* 0x00000016ff03723e */ /* 0x000fc800000000ff */
[----:B------:R-:W-:-:S05]  /*ba20*/  PRMT R3, R3, 0x5410, RZ ;  /* 0x0000541003037816 */ /* 0x000fca00000000ff */
[----:B------:R2:W-:Y:S01]  /*ba30*/  STG.E desc[UR36][R16.64], R3 ;  /* 0x0000000310007986 */ /* 0x0005e2000c101924 */
[----:B------:R-:W-:Y:S05]  /*ba40*/  BRA `(.L_x_2080) ;  /* 0x0000000800a47947 */ /* 0x000fea0003800000 */
.L_x_2085:
[----:B------:R-:W-:-:S06]  /*ba50*/  FMUL.FTZ R2, R22, 1 ;  /* 0x3f80000016027820 */ /* 0x000fcc0000410000 */
[----:B------:R-:W0:Y:S02]  /*ba60*/  F2F.F64.F32 R2, R2 ;  /* 0x0000000200027310 */ /* 0x000e240000201800 */
[----:B0-----:R4:W-:Y:S01]  /*ba70*/  STG.E.64 desc[UR36][R16.64], R2 ;  /* 0x0000000210007986 */ /* 0x0019e2000c101b24 */
[----:B------:R-:W-:Y:S05]  /*ba80*/  BRA `(.L_x_2080) ;  /* 0x0000000800947947 */ /* 0x000fea0003800000 */
.L_x_2075:
        /* <DEDUP_REMOVED lines=12> */
.L_x_2089:
[----:B------:R-:W-:Y:S01]  /*bb50*/  FMUL.FTZ R4, R22, 1 ;  /* 0x3f80000016047820 */ /* 0x000fe20000410000 */
[----:B------:R-:W-:-:S05]  /*bb60*/  CS2R R6, SRZ ;  /* 0x0000000000067805 */ /* 0x000fca000001ff00 */
[----:B------:R-:W0:Y:S02]  /*bb70*/  F2F.F64.F32 R4, R4 ;  /* 0x0000000400047310 */ /* 0x000e240000201800 */
[----:B0-----:R0:W-:Y:S01]  /*bb80*/  STG.E.128 desc[UR36][R16.64], R4 ;  /* 0x0000000410007986 */ /* 0x0011e2000c101d24 */
[----:B------:R-:W-:Y:S05]  /*bb90*/  BRA `(.L_x_2080) ;  /* 0x0000000800507947 */ /* 0x000fea0003800000 */
.L_x_2088:
        /* <DEDUP_REMOVED lines=20> */
.L_x_2093:
[----:B------:R-:W-:Y:S05]  /*bce0*/  BSYNC B0 ;  /* 0x0000000000007941 */ /* 0x000fea0003800000 */
.L_x_2092:
[----:B------:R-:W-:-:S05]  /*bcf0*/  LOP3.LUT R5, R0, R5, RZ, 0xfc, !PT ;  /* 0x0000000500057212 */ /* 0x000fca00078efcff */
[----:B------:R0:W-:Y:S01]  /*bd00*/  STG.E.U8 desc[UR36][R16.64], R5 ;  /* 0x0000000510007986 */ /* 0x0001e2000c101124 */
[----:B------:R-:W-:Y:S05]  /*bd10*/  BRA `(.L_x_2080) ;  /* 0x0000000400f07947 */ /* 0x000fea0003800000 */
.L_x_2091:
        /* <DEDUP_REMOVED lines=12> */
.L_x_2095:
[----:B------:R-:W-:Y:S01]  /*bde0*/  IMAD.MOV.U32 R0, RZ, RZ, 0x7f ;  /* 0x0000007fff007424 */ /* 0x000fe200078e00ff */
[----:B------:R-:W-:-:S04]  /*bdf0*/  ISETP.GT.U32.AND P0, PT, R2, 0x7f800000, PT ;  /* 0x7f8000000200780c */ /* 0x000fc80003f04070 */
[----:B------:R-:W-:-:S09]  /*be00*/  SEL R0, R0, 0x7c, P0 ;  /* 0x0000007c00007807 */ /* 0x000fd20000000000 */
.L_x_2096:
[----:B------:R-:W-:Y:S05]  /*be10*/  BSYNC B0 ;  /* 0x0000000000007941 */ /* 0x000fea0003800000 */
.L_x_2094:
[----:B------:R-:W-:-:S04]  /*be20*/  LOP3.LUT R22, R22, 0x80000000, RZ, 0xc0, !PT ;  /* 0x8000000016167812 */ /* 0x000fc800078ec0ff */
[----:B------:R-:W-:-:S04]  /*be30*/  SHF.R.U32.HI R3, RZ, 0x18, R22 ;  /* 0x00000018ff037819 */ /* 0x000fc80000011616 */
[----:B------:R-:W-:-:S05]  /*be40*/  LOP3.LUT R3, R0, R3, RZ, 0xfc, !PT ;  /* 0x0000000300037212 */ /* 0x000fca00078efcff */
[----:B------:R0:W-:Y:S01]  /*be50*/  STG.E.U8 desc[UR36][R16.64], R3 ;  /* 0x0000000310007986 */ /* 0x0001e2000c101124 */
[----:B------:R-:W-:Y:S05]  /*be60*/  BRA `(.L_x_2080) ;  /* 0x00000004009c7947 */ /* 0x000fea0003800000 */
.L_x_2090:
[----:B------:R-:W-:-:S05]  /*be70*/  F2FP.BF16.F32.PACK_AB R22, RZ, R22 ;  /* 0x00000016ff16723e */ /* 0x000fca00000010ff */
[----:B------:R0:W-:Y:S01]  /*be80*/  STG.E.U16 desc[UR36][R16.64], R22 ;  /* 0x0000001610007986 */ /* 0x0001e2000c101524 */
[----:B------:R-:W-:Y:S05]  /*be90*/  BRA `(.L_x_2080) ;  /* 0x0000000400907947 */ /* 0x000fea0003800000 */
.L_x_2087:
        /* <DEDUP_REMOVED lines=11> */
.L_x_2099:
        /* <DEDUP_REMOVED lines=16> */
.L_x_2102:
[----:B------:R-:W-:-:S04]  /*c050*/  LOP3.LUT R22, R22, 0x80000000, RZ, 0xc0, !PT ;  /* 0x8000000016167812 */ /* 0x000fc800078ec0ff */
[----:B------:R-:W-:-:S04]  /*c060*/  SHF.R.U32.HI R3, RZ, 0x18, R22 ;  /* 0x00000018ff037819 */ /* 0x000fc80000011616 */
[----:B------:R-:W-:-:S04]  /*c070*/  LOP3.LUT R0, R0, R3, RZ, 0xfc, !PT ;  /* 0x0000000300007212 */ /* 0x000fc800078efcff */
[----:B------:R-:W-:-:S07]  /*c080*/  PRMT R8, R0, 0x7610, R8 ;  /* 0x0000761000087816 */ /* 0x000fce0000000008 */
.L_x_2101:
[----:B------:R-:W-:Y:S05]  /*c090*/  BSYNC B0 ;  /* 0x0000000000007941 */ /* 0x000fea0003800000 */
.L_x_2100:
[----:B------:R0:W-:Y:S01]  /*c0a0*/  STG.E.U8 desc[UR36][R16.64], R8 ;  /* 0x0000000810007986 */ /* 0x0001e2000c101124 */
[----:B------:R-:W-:Y:S05]  /*c0b0*/  BRA `(.L_x_2080) ;  /* 0x0000000400087947 */ /* 0x000fea0003800000 */
.L_x_2098:
        /* <DEDUP_REMOVED lines=16> */
.L_x_2105:
[----:B------:R-:W-:-:S04]  /*c1c0*/  LOP3.LUT R22, R22, 0x80000000, RZ, 0xc0, !PT ;  /* 0x8000000016167812 */ /* 0x000fc800078ec0ff */
[----:B------:R-:W-:-:S04]  /*c1d0*/  SHF.R.U32.HI R3, RZ, 0x18, R22 ;  /* 0x00000018ff037819 */ /* 0x000fc80000011616 */
[----:B------:R-:W-:-:S04]  /*c1e0*/  LOP3.LUT R0, R0, R3, RZ, 0xfc, !PT ;  /* 0x0000000300007212 */ /* 0x000fc800078efcff */
[----:B------:R-:W-:-:S07]  /*c1f0*/  PRMT R8, R0, 0x7610, R8 ;  /* 0x0000761000087816 */ /* 0x000fce0000000008 */
.L_x_2104:
[----:B------:R-:W-:Y:S05]  /*c200*/  BSYNC B0 ;  /* 0x0000000000007941 */ /* 0x000fea0003800000 */
.L_x_2103:
[----:B------:R0:W-:Y:S01]  /*c210*/  STG.E.U8 desc[UR36][R16.64], R8 ;  /* 0x0000000810007986 */ /* 0x0001e2000c101124 */
[----:B------:R-:W-:Y:S05]  /*c220*/  BRA `(.L_x_2080) ;  /* 0x0000000000ac7947 */ /* 0x000fea0003800000 */
.L_x_2097:
        /* <DEDUP_REMOVED lines=21> */
.L_x_2079:
        /* <DEDUP_REMOVED lines=16> */
.L_x_2108:
[----:B------:R-:W-:Y:S05]  /*c480*/  BRA `(.L_x_2080) ;  /* 0x0000000000147947 */ /* 0x000fea0003800000 */
.L_x_2107:
[----:B------:R-:W0:Y:S02]  /*c490*/  F2I.U64.TRUNC R22, R22 ;  /* 0x0000001600167311 */ /* 0x000e24000020d800 */
[----:B0-----:R0:W-:Y:S01]  /*c4a0*/  STG.E.64 desc[UR36][R16.64], R22 ;  /* 0x0000001610007986 */ /* 0x0011e2000c101b24 */
[----:B------:R-:W-:Y:S05]  /*c4b0*/  BRA `(.L_x_2080) ;  /* 0x0000000000087947 */ /* 0x000fea0003800000 */
.L_x_2106:
[----:B------:R-:W0:Y:S02]  /*c4c0*/  F2I.FTZ.U32.TRUNC.NTZ R3, R22 ;  /* 0x0000001600037305 */ /* 0x000e24000021f000 */
[----:B0-----:R0:W-:Y:S02]  /*c4d0*/  STG.E desc[UR36][R16.64], R3 ;  /* 0x0000000310007986 */ /* 0x0011e4000c101924 */
.L_x_2080:
[----:B------:R-:W-:-:S07]  /*c4e0*/  VIADD R19, R19, 0x80 ;  /* 0x0000008013137836 */ /* 0x000fce0000000000 */
.L_x_2017:
[----:B------:R-:W-:Y:S05]  /*c4f0*/  BSYNC B7 ;  /* 0x0000000000077941 */ /* 0x000fea0003800000 */
.L_x_2016:
        /* <DEDUP_REMOVED lines=357> */
.L_x_2109:
        /* <DEDUP_REMOVED lines=22> */
.L_x_2114:
[----:B------:R-:W2:Y:S02]  /*dcb0*/  LDG.E.U8 R2, desc[UR36][R2.64] ;  /* 0x0000002402027981 */ /* 0x000ea4000c1e1100 */
[----:B--2---:R-:W-:Y:S01]  /*dcc0*/  I2FP.F32.U32 R19, R2 ;  /* 0x0000000200137245 */ /* 0x004fe20000201000 */
[----:B------:R-:W-:Y:S06]  /*dcd0*/  BRA `(.L_x_2116) ;  /* 0x0000000c002c7947 */ /* 0x000fec0003800000 */
.L_x_2113:
        /* <DEDUP_REMOVED lines=9> */
.L_x_2118:
[----:B------:R-:W2:Y:S02]  /*dd70*/  LDG.E R2, desc[UR36][R2.64] ;  /* 0x0000002402027981 */ /* 0x000ea4000c1e1900 */
[----:B--2---:R-:W-:Y:S01]  /*dd80*/  I2FP.F32.S32 R19, R2 ;  /* 0x0000000200137245 */ /* 0x004fe20000201400 */
[----:B------:R-:W-:Y:S06]  /*dd90*/  BRA `(.L_x_2116) ;  /* 0x0000000800fc7947 */ /* 0x000fec0003800000 */
.L_x_2117:
[----:B------:R-:W2:Y:S02]  /*dda0*/  LDG.E.U16 R2, desc[UR36][R2.64] ;  /* 0x0000002402027981 */ /* 0x000ea4000c1e1500 */
[----:B--2---:R0:W1:Y:S01]  /*ddb0*/  I2F.S16 R19, R2 ;  /* 0x0000000200137306 */ /* 0x0040620000101400 */
[----:B------:R-:W-:Y:S05]  /*ddc0*/  BRA `(.L_x_2116) ;  /* 0x0000000800f07947 */ /* 0x000fea0003800000 */
.L_x_2112:
        /* <DEDUP_REMOVED lines=8> */
.L_x_2120:
[----:B------:R-:W2:Y:S02]  /*de50*/  LDG.E.U16 R2, desc[UR36][R2.64] ;  /* 0x0000002402027981 */ /* 0x000ea4000c1e1500 */
[----:B--2---:R-:W-:Y:S01]  /*de60*/  HADD2.F32 R19, -RZ, R2.H0_H0 ;  /* 0x20000002ff137230 */ /* 0x004fe20000004100 */
[----:B------:R-:W-:Y:S06]  /*de70*/  BRA `(.L_x_2116) ;  /* 0x0000000800c47947 */ /* 0x000fec0003800000 */
.L_x_2119:
        /* <DEDUP_REMOVED lines=8> */
.L_x_2122:
[----:B------:R-:W2:Y:S02]  /*df00*/  LDG.E.U16 R2, desc[UR36][R2.64] ;  /* 0x0000002402027981 */ /* 0x000ea4000c1e1500 */
[----:B--2---:R-:W-:Y:S01]  /*df10*/  HADD2.F32 R19, -RZ, R2.H0_H0 ;  /* 0x20000002ff137230 */ /* 0x004fe20000004100 */
[----:B------:R-:W-:Y:S06]  /*df20*/  BRA `(.L_x_2116) ;  /* 0x0000000800987947 */ /* 0x000fec0003800000 */
.L_x_2121:
[----:B------:R-:W2:Y:S01]  /*df30*/  LDG.E.64 R2, desc[UR36][R2.64] ;  /* 0x0000002402027981 */ /* 0x000ea2000c1e1b00 */
[----:B------:R-:W-:Y:S01]  /*df40*/  UMOV UR4, 0xf0000000 ;  /* 0xf000000000047882 */ /* 0x000fe20000000000 */
[----:B------:R-:W-:Y:S01]  /*df50*/  UMOV UR5, 0x380fffff ;  /* 0x380fffff00057882 */ /* 0x000fe20000000000 */
[----:B--2---:R-:W0:Y:S01]  /*df60*/  F2F.F32.F64 R19, R2 ;  /* 0x0000000200137310 */ /* 0x004e220000301000 */
[----:B------:R-:W-:-:S14]  /*df70*/  DSETP.GEU.AND P0, PT, |R2|, UR4, PT ;  /* 0x0000000402007e2a */ /* 0x000fdc000bf0e200 */
[----:B0-----:R-:W-:Y:S01]  /*df80*/  @!P0 FMUL R19, R19, 1.175494350822287508e-38 ;  /* 0x0080000013138820 */ /* 0x001fe20000400000 */
[----:B------:R-:W-:Y:S06]  /*df90*/  BRA `(.L_x_2116) ;  /* 0x00000008007c7947 */ /* 0x000fec0003800000 */
.L_x_2111:
        /* <DEDUP_REMOVED lines=12> */
.L_x_2125:
[----:B------:R-:W2:Y:S01]  /*e060*/  LDG.E.64 R2, desc[UR36][R2.64] ;  /* 0x0000002402027981 */ /* 0x000ea2000c1e1b00 */
[----:B------:R-:W-:Y:S01]  /*e070*/  UMOV UR4, 0xf0000000 ;  /* 0xf000000000047882 */ /* 0x000fe20000000000 */
[----:B------:R-:W-:Y:S01]  /*e080*/  UMOV UR5, 0x380fffff ;  /* 0x380fffff00057882 */ /* 0x000fe20000000000 */
[----:B--2---:R-:W0:Y:S01]  /*e090*/  F2F.F32.F64 R19, R2 ;  /* 0x0000000200137310 */ /* 0x004e220000301000 */
[----:B------:R-:W-:-:S14]  /*e0a0*/  DSETP.GEU.AND P0, PT, |R2|, UR4, PT ;  /* 0x0000000402007e2a */ /* 0x000fdc000bf0e200 */
[----:B0-----:R-:W-:Y:S01]  /*e0b0*/  @!P0 FMUL R19, R19, 1.175494350822287508e-38 ;  /* 0x0080000013138820 */ /* 0x001fe20000400000 */
[----:B------:R-:W-:Y:S06]  /*e0c0*/  BRA `(.L_x_2116) ;  /* 0x0000000800307947 */ /* 0x000fec0003800000 */
.L_x_2124:
        /* <DEDUP_REMOVED lines=26> */
.L_x_2127:
        /* <DEDUP_REMOVED lines=13> */
.L_x_2126:
[----:B------:R-:W2:Y:S02]  /*e340*/  LDG.E.U16 R2, desc[UR36][R2.64] ;  /* 0x0000002402027981 */ /* 0x000ea4000c1e1500 */
[----:B--2---:R-:W-:Y:S01]  /*e350*/  IMAD.U32 R19, R2, 0x10000, RZ ;  /* 0x0001000002137824 */ /* 0x004fe200078e00ff */
[----:B------:R-:W-:Y:S06]  /*e360*/  BRA `(.L_x_2116) ;  /* 0x0000000400887947 */ /* 0x000fec0003800000 */
.L_x_2123:
        /* <DEDUP_REMOVED lines=11> */
.L_x_2130:
        /* <DEDUP_REMOVED lines=20> */
.L_x_2132:
[----:B------:R-:W-:Y:S05]  /*e560*/  BSYNC B0 ;  /* 0x0000000000007941 */ /* 0x000fea0003800000 */
.L_x_2131:
[----:B------:R-:W-:Y:S01]  /*e570*/  IMAD.SHL.U32 R2, R2, 0x100000, RZ ;  /* 0x0010000002027824 */ /* 0x000fe200078e00ff */
[----:B------:R-:W-:-:S04]  /*e580*/  LEA R0, R0, 0x3b800000, 0x17 ;  /* 0x3b80000000007811 */ /* 0x000fc800078eb8ff */
[----:B------:R-:W-:Y:S01]  /*e590*/  LOP3.LUT R19, R0, R2, R19, 0xfe, !PT ;  /* 0x0000000200137212 */ /* 0x000fe200078efe13 */
[----:B------:R-:W-:Y:S06]  /*e5a0*/  BRA `(.L_x_2116) ;  /* 0x0000000000f87947 */ /* 0x000fec0003800000 */
.L_x_2129:
        /* <DEDUP_REMOVED lines=20> */
.L_x_2134:
[----:B------:R-:W-:Y:S05]  /*e6f0*/  BSYNC B0 ;  /* 0x0000000000007941 */ /* 0x000fea0003800000 */
.L_x_2133:
[----:B------:R-:W-:Y:S01]  /*e700*/  IMAD.SHL.U32 R2, R2, 0x200000, RZ ;  /* 0x0020000002027824 */ /* 0x000fe200078e00ff */
[----:B------:R-:W-:-:S04]  /*e710*/  LEA R0, R0, 0x37800000, 0x17 ;  /* 0x3780000000007811 */ /* 0x000fc800078eb8ff */
[----:B------:R-:W-:Y:S01]  /*e720*/  LOP3.LUT R19, R0, R2, R19, 0xfe, !PT ;  /* 0x0000000200137212 */ /* 0x000fe200078efe13 */
[----:B------:R-:W-:Y:S06]  /*e730*/  BRA `(.L_x_2116) ;  /* 0x0000000000947947 */ /* 0x000fec0003800000 */
.L_x_2128:
        /* <DEDUP_REMOVED lines=14> */
.L_x_2115:
        /* <DEDUP_REMOVED lines=16> */
.L_x_2137:
[----:B------:R-:W-:Y:S01]  /*e920*/  IMAD.MOV.U32 R19, RZ, RZ, RZ ;  /* 0x000000ffff137224 */ /* 0x000fe200078e00ff */
[----:B------:R-:W-:Y:S06]  /*e930*/  BRA `(.L_x_2116) ;  /* 0x0000000000147947 */ /* 0x000fec0003800000 */
.L_x_2136:
[----:B------:R-:W2:Y:S02]  /*e940*/  LDG.E.64 R2, desc[UR36][R2.64] ;  /* 0x0000002402027981 */ /* 0x000ea4000c1e1b00 */
[----:B--2---:R0:W1:Y:S01]  /*e950*/  I2F.U64 R19, R2 ;  /* 0x0000000200137312 */ /* 0x0040620000301000 */
[----:B------:R-:W-:Y:S05]  /*e960*/  BRA `(.L_x_2116) ;  /* 0x0000000000087947 */ /* 0x000fea0003800000 */
.L_x_2135:
[----:B------:R-:W2:Y:S02]  /*e970*/  LDG.E R2, desc[UR36][R2.64] ;  /* 0x0000002402027981 */ /* 0x000ea4000c1e1900 */
[----:B--2---:R-:W-:-:S07]  /*e980*/  I2FP.F32.U32 R19, R2 ;  /* 0x0000000200137245 */ /* 0x004fce0000201000 */
.L_x_2116:
[----:B------:R-:W-:Y:S05]  /*e990*/  BSYNC B6 ;  /* 0x0000000000067941 */ /* 0x000fea0003800000 */
.L_x_2110:
        /* <DEDUP_REMOVED lines=17> */
[----:B--2---:R-:W4:Y:S01]  /*eab0*/  I2F.S16 R0, R0 ;  /* 0x0000000000007306 */ /* 0x004f220000101400 */
[----:B------:R-:W-:Y:S05]  /*eac0*/  BRA `(.L_x_2144) ;  /* 0x0000000c00387947 */ /* 0x000fea0003800000 */
.L_x_2142:
[----:B------:R-:W2:Y:S02]  /*ead0*/  LDG.E.U8 R0, desc[UR36][R2.64] ;  /* 0x0000002402007981 */ /* 0x000ea4000c1e1100 */
[----:B--2---:R-:W-:Y:S01]  /*eae0*/  I2FP.F32.U32 R0, R0 ;  /* 0x0000000000007245 */ /* 0x004fe20000201000 */
[----:B------:R-:W-:Y:S06]  /*eaf0*/  BRA `(.L_x_2144) ;  /* 0x0000000c002c7947 */ /* 0x000fec0003800000 */
.L_x_2141:
        /* <DEDUP_REMOVED lines=9> */
.L_x_2146:
[----:B------:R-:W2:Y:S02]  /*eb90*/  LDG.E R0, desc[UR36][R2.64] ;  /* 0x0000002402007981 */ /* 0x000ea4000c1e1900 */
[----:B--2---:R-:W-:Y:S01]  /*eba0*/  I2FP.F32.S32 R0, R0 ;  /* 0x0000000000007245 */ /* 0x004fe20000201400 */
[----:B------:R-:W-:Y:S06]  /*ebb0*/  BRA `(.L_x_2144) ;  /* 0x0000000800fc7947 */ /* 0x000fec0003800000 */
.L_x_2145:
[----:B------:R-:W2:Y:S02]  /*ebc0*/  LDG.E.U16 R0, desc[UR36][R2.64] ;  /* 0x0000002402007981 */ /* 0x000ea4000c1e1500 */
[----:B--2---:R-:W0:Y:S01]  /*ebd0*/  I2F.S16 R0, R0 ;  /* 0x0000000000007306 */ /* 0x004e220000101400 */
[----:B------:R-:W-:Y:S05]  /*ebe0*/  BRA `(.L_x_2144) ;  /* 0x0000000800f07947 */ /* 0x000fea0003800000 */
.L_x_2140:
        /* <DEDUP_REMOVED lines=8> */
.L_x_2148:
[----:B------:R-:W2:Y:S02]  /*ec70*/  LDG.E.U16 R0, desc[UR36][R2.64] ;  /* 0x0000002402007981 */ /* 0x000ea4000c1e1500 */
[----:B--2---:R-:W-:Y:S01]  /*ec80*/  HADD2.F32 R0, -RZ, R0.H0_H0 ;  /* 0x20000000ff007230 */ /* 0x004fe20000004100 */
[----:B------:R-:W-:Y:S06]  /*ec90*/  BRA `(.L_x_2144) ;  /* 0x0000000800c47947 */ /* 0x000fec0003800000 */
.L_x_2147:
        /* <DEDUP_REMOVED lines=8> */
.L_x_2150:
[----:B------:R-:W2:Y:S02]  /*ed20*/  LDG.E.U16 R0, desc[UR36][R2.64] ;  /* 0x0000002402007981 */ /* 0x000ea4000c1e1500 */
[----:B--2---:R-:W-:Y:S01]  /*ed30*/  HADD2.F32 R0, -RZ, R0.H0_H0 ;  /* 0x20000000ff007230 */ /* 0x004fe20000004100 */
[----:B------:R-:W-:Y:S06]  /*ed40*/  BRA `(.L_x_2144) ;  /* 0x0000000800987947 */ /* 0x000fec0003800000 */
.L_x_2149:
[----:B------:R-:W2:Y:S01]  /*ed50*/  LDG.E.64 R2, desc[UR36][R2.64] ;  /* 0x0000002402027981 */ /* 0x000ea2000c1e1b00 */
[----:B------:R-:W-:Y:S01]  /*ed60*/  UMOV UR4, 0xf0000000 ;  /* 0xf000000000047882 */ /* 0x000fe20000000000 */
[----:B------:R-:W-:Y:S01]  /*ed70*/  UMOV UR5, 0x380fffff ;  /* 0x380fffff00057882 */ /* 0x000fe20000000000 */
[----:B--2---:R-:W0:Y:S01]  /*ed80*/  F2F.F32.F64 R0, R2 ;  /* 0x0000000200007310 */ /* 0x004e220000301000 */
[----:B------:R-:W-:-:S14]  /*ed90*/  DSETP.GEU.AND P0, PT, |R2|, UR4, PT ;  /* 0x0000000402007e2a */ /* 0x000fdc000bf0e200 */
[----:B0-----:R-:W-:Y:S01]  /*eda0*/  @!P0 FMUL R0, R0, 1.175494350822287508e-38 ;  /* 0x0080000000008820 */ /* 0x001fe20000400000 */
[----:B------:R-:W-:Y:S06]  /*edb0*/  BRA `(.L_x_2144) ;  /* 0x00000008007c7947 */ /* 0x000fec0003800000 */
.L_x_2139:
        /* <DEDUP_REMOVED lines=12> */
.L_x_2153:
[----:B------:R-:W2:Y:S01]  /*ee80*/  LDG.E.64 R2, desc[UR36][R2.64] ;  /* 0x0000002402027981 */ /* 0x000ea2000c1e1b00 */
[----:B------:R-:W-:Y:S01]  /*ee90*/  UMOV UR4, 0xf0000000 ;  /* 0xf000000000047882 */ /* 0x000fe20000000000 */
[----:B------:R-:W-:Y:S01]  /*eea0*/  UMOV UR5, 0x380fffff ;  /* 0x380fffff00057882 */ /* 0x000fe20000000000 */
[----:B--2---:R-:W0:Y:S01]  /*eeb0*/  F2F.F32.F64 R0, R2 ;  /* 0x0000000200007310 */ /* 0x004e220000301000 */
[----:B------:R-:W-:-:S14]  /*eec0*/  DSETP.GEU.AND P0, PT, |R2|, UR4, PT ;  /* 0x0000000402007e2a */ /* 0x000fdc000bf0e200 */
[----:B0-----:R-:W-:Y:S01]  /*eed0*/  @!P0 FMUL R0, R0, 1.175494350822287508e-38 ;  /* 0x0080000000008820 */ /* 0x001fe20000400000 */
[----:B------:R-:W-:Y:S06]  /*eee0*/  BRA `(.L_x_2144) ;  /* 0x0000000800307947 */ /* 0x000fec0003800000 */
.L_x_2152:
        /* <DEDUP_REMOVED lines=26> */
.L_x_2155:
        /* <DEDUP_REMOVED lines=13> */
.L_x_2154:
[----:B------:R-:W2:Y:S02]  /*f160*/  LDG.E.U16 R0, desc[UR36][R2.64] ;  /* 0x0000002402007981 */ /* 0x000ea4000c1e1500 */
[----:B--2---:R-:W-:Y:S01]  /*f170*/  IMAD.U32 R0, R0, 0x10000, RZ ;  /* 0x0001000000007824 */ /* 0x004fe200078e00ff */
[----:B------:R-:W-:Y:S06]  /*f180*/  BRA `(.L_x_2144) ;  /* 0x0000000400887947 */ /* 0x000fec0003800000 */
.L_x_2151:
        /* <DEDUP_REMOVED lines=11> */
.L_x_2158:
        /* <DEDUP_REMOVED lines=20> */
.L_x_2160:
[----:B------:R-:W-:Y:S05]  /*f380*/  BSYNC B0 ;  /* 0x0000000000007941 */ /* 0x000fea0003800000 */
.L_x_2159:
[----:B------:R-:W-:Y:S01]  /*f390*/  LEA R3, R0, 0x3b800000, 0x17 ;  /* 0x3b80000000037811 */ /* 0x000fe200078eb8ff */
[----:B------:R-:W-:-:S05]  /*f3a0*/  IMAD.SHL.U32 R0, R2, 0x100000, RZ ;  /* 0x0010000002007824 */ /* 0x000fca00078e00ff */
[----:B------:R-:W-:Y:S01]  /*f3b0*/  LOP3.LUT R0, R3, R0, R4, 0xfe, !PT ;  /* 0x0000000003007212 */ /* 0x000fe200078efe04 */
[----:B------:R-:W-:Y:S06]  /*f3c0*/  BRA `(.L_x_2144) ;  /* 0x0000000000f87947 */ /* 0x000fec0003800000 */
.L_x_2157:
        /* <DEDUP_REMOVED lines=20> */
.L_x_2162:
[----:B------:R-:W-:Y:S05]  /*f510*/  BSYNC B0 ;  /* 0x0000000000007941 */ /* 0x000fea0003800000 */
.L_x_2161:
[----:B------:R-:W-:Y:S01]  /*f520*/  LEA R3, R0, 0x37800000, 0x17 ;  /* 0x3780000000037811 */ /* 0x000fe200078eb8ff */
[----:B------:R-:W-:-:S05]  /*f530*/  IMAD.SHL.U32 R0, R2, 0x200000, RZ ;  /* 0x0020000002007824 */ /* 0x000fca00078e00ff */
[----:B------:R-:W-:Y:S01]  /*f540*/  LOP3.LUT R0, R3, R0, R4, 0xfe, !PT ;  /* 0x0000000003007212 */ /* 0x000fe200078efe04 */
[----:B------:R-:W-:Y:S06]  /*f550*/  BRA `(.L_x_2144) ;  /* 0x0000000000947947 */ /* 0x000fec0003800000 */
.L_x_2156:
        /* <DEDUP_REMOVED lines=14> */
.L_x_2143:
        /* <DEDUP_REMOVED lines=16> */
.L_x_2165:
[----:B------:R-:W-:Y:S01]  /*f740*/  IMAD.MOV.U32 R0, RZ, RZ, RZ ;  /* 0x000000ffff007224 */ /* 0x000fe200078e00ff */
[----:B------:R-:W-:Y:S06]  /*f750*/  BRA `(.L_x_2144) ;  /* 0x0000000000147947 */ /* 0x000fec0003800000 */
.L_x_2164:
[----:B------:R-:W2:Y:S02]  /*f760*/  LDG.E.64 R2, desc[UR36][R2.64] ;  /* 0x0000002402027981 */ /* 0x000ea4000c1e1b00 */
[----:B--2---:R0:W1:Y:S01]  /*f770*/  I2F.U64 R0, R2 ;  /* 0x0000000200007312 */ /* 0x0040620000301000 */
[----:B------:R-:W-:Y:S05]  /*f780*/  BRA `(.L_x_2144) ;  /* 0x0000000000087947 */ /* 0x000fea0003800000 */
.L_x_2163:
[----:B------:R-:W2:Y:S02]  /*f790*/  LDG.E R0, desc[UR36][R2.64] ;  /* 0x0000002402007981 */ /* 0x000ea4000c1e1900 */
[----:B--2---:R-:W-:-:S07]  /*f7a0*/  I2FP.F32.U32 R0, R0 ;  /* 0x0000000000007245 */ /* 0x004fce0000201000 */
.L_x_2144:
[----:B------:R-:W-:Y:S05]  /*f7b0*/  BSYNC B6 ;  /* 0x0000000000067941 */ /* 0x000fea0003800000 */
.L_x_2138:
        /* <DEDUP_REMOVED lines=19> */
[----:B0-----:R-:W-:Y:S01]  /*f8f0*/  STG.E.U8 desc[UR36][R16.64], R3 ;  /* 0x0000000310007986 */ /* 0x001fe2000c101124 */
[----:B------:R-:W-:Y:S05]  /*f900*/  EXIT ;  /* 0x000000000000794d */ /* 0x000fea0003800000 */
.L_x_2169:
[----:B------:R-:W0:Y:S02]  /*f910*/  F2I.S64.TRUNC R2, R2 ;  /* 0x0000000200027311 */ /* 0x000e24000020d900 */
[----:B0-----:R-:W-:-:S05]  /*f920*/  IMAD.MOV.U32 R5, RZ, RZ, R2 ;  /* 0x000000ffff057224 */ /* 0x001fca00078e0002 */
[----:B------:R-:W-:Y:S01]  /*f930*/  STG.E.U8 desc[UR36][R16.64], R5 ;  /* 0x0000000510007986 */ /* 0x000fe2000c101124 */
[----:B------:R-:W-:Y:S05]  /*f940*/  EXIT ;  /* 0x000000000000794d */ /* 0x000fea0003800000 */
.L_x_2168:
[----:B------:R-:W-:-:S13]  /*f950*/  ISETP.NE.AND P0, PT, R5, 0x2, PT ;  /* 0x000000020500780c */ /* 0x000fda0003f05270 */
[----:B------:R-:W-:Y:S05]  /*f960*/  @!P0 BRA `(.L_x_2171) ;  /* 0x0000000000288947 */ /* 0x000fea0003800000 */
[----:B------:R-:W-:-:S13]  /*f970*/  ISETP.NE.AND P0, PT, R5, 0x3, PT ;  /* 0x000000030500780c */ /* 0x000fda0003f05270 */
[----:B------:R-:W-:Y:S05]  /*f980*/  @!P0 BRA `(.L_x_2172) ;  /* 0x0000000000148947 */ /* 0x000fea0003800000 */
[----:B------:R-:W-:-:S13]  /*f990*/  ISETP.NE.AND P0, PT, R5, 0x4, PT ;  /* 0x000000040500780c */ /* 0x000fda0003f05270 */
[----:B------:R-:W-:Y:S05]  /*f9a0*/  @P0 BRA `(.L_x_2170) ;  /* 0x0000000800d00947 */ /* 0x000fea0003800000 */
[----:B------:R-:W0:Y:S02]  /*f9b0*/  F2I.S64.TRUNC R2, R2 ;  /* 0x0000000200027311 */ /* 0x000e24000020d900 */
[----:B0-----:R-:W-:Y:S01]  /*f9c0*/  STG.E.64 desc[UR36][R16.64], R2 ;  /* 0x0000000210007986 */ /* 0x001fe2000c101b24 */
[----:B------:R-:W-:Y:S05]  /*f9d0*/  EXIT ;  /* 0x000000000000794d */ /* 0x000fea0003800000 */
.L_x_2172:
[----:B------:R-:W0:Y:S02]  /*f9e0*/  F2I.FTZ.TRUNC.NTZ R3, R2 ;  /* 0x0000000200037305 */ /* 0x000e24000021f100 */
[----:B0-----:R-:W-:Y:S01]  /*f9f0*/  STG.E desc[UR36][R16.64], R3 ;  /* 0x0000000310007986 */ /* 0x001fe2000c101924 */
[----:B------:R-:W-:Y:S05]  /*fa00*/  EXIT ;  /* 0x000000000000794d */ /* 0x000fea0003800000 */
.L_x_2171:
[----:B------:R-:W0:Y:S02]  /*fa10*/  F2I.FTZ.TRUNC.NTZ R3, R2 ;  /* 0x0000000200037305 */ /* 0x000e24000021f100 */
[----:B0-----:R-:W-:Y:S01]  /*fa20*/  STG.E.U16 desc[UR36][R16.64], R3 ;  /* 0x0000000310007986 */ /* 0x001fe2000c101524 */
[----:B------:R-:W-:Y:S05]  /*fa30*/  EXIT ;  /* 0x000000000000794d */ /* 0x000fea0003800000 */
.L_x_2167:
[----:B------:R-:W-:-:S13]  /*fa40*/  ISETP.GT.AND P0, PT, R5, 0x6, PT ;  /* 0x000000060500780c */ /* 0x000fda0003f04270 */
[----:B------:R-:W-:Y:S05]  /*fa50*/  @P0 BRA `(.L_x_2173) ;  /* 0x0000000000240947 */ /* 0x000fea0003800000 */
[----:B------:R-:W-:-:S13]  /*fa60*/  ISETP.NE.AND P0, PT, R5, 0x5, PT ;  /* 0x000000050500780c */ /* 0x000fda0003f05270 */
[----:B------:R-:W-:Y:S05]  /*fa70*/  @!P0 BRA `(.L_x_2174) ;  /* 0x0000000000108947 */ /* 0x000fea0003800000 */
[----:B------:R-:W-:-:S13]  /*fa80*/  ISETP.NE.AND P0, PT, R5, 0x6, PT ;  /* 0x000000060500780c */ /* 0x000fda0003f05270 */
[----:B------:R-:W-:Y:S05]  /*fa90*/  @P0 BRA `(.L_x_2170) ;  /* 0x0000000800940947 */ /* 0x000fea0003800000 */
[----:B------:R-:W-:Y:S01]  /*faa0*/  STG.E desc[UR36][R16.64], R2 ;  /* 0x0000000210007986 */ /* 0x000fe2000c101924 */
[----:B------:R-:W-:Y:S05]  /*fab0*/  EXIT ;  /* 0x000000000000794d */ /* 0x000fea0003800000 */
.L_x_2174:
[----:B------:R-:W-:-:S05]  /*fac0*/  F2FP.F16.F32.PACK_AB R2, RZ, R2 ;  /* 0x00000002ff02723e */ /* 0x000fca00000000ff */
[----:B------:R-:W-:Y:S01]  /*fad0*/  STG.E.U16 desc[UR36][R16.64], R2 ;  /* 0x0000000210007986 */ /* 0x000fe2000c101524 */
[----:B------:R-:W-:Y:S05]  /*fae0*/  EXIT ;  /* 0x000000000000794d */ /* 0x000fea0003800000 */
.L_x_2173:
[----:B------:R-:W-:-:S13]  /*faf0*/  ISETP.NE.AND P0, PT, R5, 0x7, PT ;  /* 0x000000070500780c */ /* 0x000fda0003f05270 */
[----:B------:R-:W-:Y:S05]  /*fb00*/  @!P0 BRA `(.L_x_2175) ;  /* 0x00000000002c8947 */ /* 0x000fea0003800000 */
[----:B------:R-:W-:-:S13]  /*fb10*/  ISETP.NE.AND P0, PT, R5, 0x8, PT ;  /* 0x000000080500780c */ /* 0x000fda0003f05270 */
[----:B------:R-:W-:Y:S05]  /*fb20*/  @!P0 BRA `(.L_x_2176) ;  /* 0x0000000000148947 */ /* 0x000fea0003800000 */
[----:B------:R-:W-:-:S13]  /*fb30*/  ISETP.NE.AND P0, PT, R5, 0x9, PT ;  /* 0x000000090500780c */ /* 0x000fda0003f05270 */
[----:B------:R-:W-:Y:S05]  /*fb40*/  @P0 BRA `(.L_x_2170) ;  /* 0x0000000800680947 */ /* 0x000fea0003800000 */
[----:B------:R-:W-:-:S05]  /*fb50*/  IMAD.MOV.U32 R3, RZ, RZ, RZ ;  /* 0x000000ffff037224 */ /* 0x000fca00078e00ff */
[----:B------:R-:W-:Y:S01]  /*fb60*/  STG.E.64 desc[UR36][R16.64], R2 ;  /* 0x0000000210007986 */ /* 0x000fe2000c101b24 */
[----:B------:R-:W-:Y:S05]  /*fb70*/  EXIT ;  /* 0x000000000000794d */ /* 0x000fea0003800000 */
.L_x_2176:
[----:B------:R-:W-:-:S04]  /*fb80*/  F2FP.F16.F32.PACK_AB R3, RZ, R2 ;  /* 0x00000002ff03723e */ /* 0x000fc800000000ff */
[----:B------:R-:W-:-:S05]  /*fb90*/  PRMT R3, R3, 0x5410, RZ ;  /* 0x0000541003037816 */ /* 0x000fca00000000ff */
[----:B------:R-:W-:Y:S01]  /*fba0*/  STG.E desc[UR36][R16.64], R3 ;  /* 0x0000000310007986 */ /* 0x000fe2000c101924 */
[----:B------:R-:W-:Y:S05]  /*fbb0*/  EXIT ;  /* 0x000000000000794d */ /* 0x000fea0003800000 */
.L_x_2175:
[----:B------:R-:W-:-:S06]  /*fbc0*/  FMUL.FTZ R2, R2, 1 ;  /* 0x3f80000002027820 */ /* 0x000fcc0000410000 */
[----:B------:R-:W0:Y:S02]  /*fbd0*/  F2F.F64.F32 R2, R2 ;  /* 0x0000000200027310 */ /* 0x000e240000201800 */
[----:B0-----:R-:W-:Y:S01]  /*fbe0*/  STG.E.64 desc[UR36][R16.64], R2 ;  /* 0x0000000210007986 */ /* 0x001fe2000c101b24 */
[----:B------:R-:W-:Y:S05]  /*fbf0*/  EXIT ;  /* 0x000000000000794d */ /* 0x000fea0003800000 */
.L_x_2166:
        /* <DEDUP_REMOVED lines=10> */
[----:B------:R-:W-:Y:S01]  /*fca0*/  STG.E.U8 desc[UR36][R16.64], R3 ;  /* 0x0000000310007986 */ /* 0x000fe2000c101124 */
[----:B------:R-:W-:Y:S05]  /*fcb0*/  EXIT ;  /* 0x000000000000794d */ /* 0x000fea0003800000 */
.L_x_2179:
[----:B------:R-:W-:Y:S01]  /*fcc0*/  FMUL.FTZ R4, R2, 1 ;  /* 0x3f80000002047820 */ /* 0x000fe20000410000 */
[----:B------:R-:W-:-:S05]  /*fcd0*/  CS2R R6, SRZ ;  /* 0x0000000000067805 */ /* 0x000fca000001ff00 */
[----:B------:R-:W0:Y:S02]  /*fce0*/  F2F.F64.F32 R4, R4 ;  /* 0x0000000400047310 */ /* 0x000e240000201800 */
[----:B0-----:R-:W-:Y:S01]  /*fcf0*/  STG.E.128 desc[UR36][R16.64], R4 ;  /* 0x0000000410007986 */ /* 0x001fe2000c101d24 */
[----:B------:R-:W-:Y:S05]  /*fd00*/  EXIT ;  /* 0x000000000000794d */ /* 0x000fea0003800000 */
.L_x_2178:
        /* <DEDUP_REMOVED lines=20> */
.L_x_2183:
[----:B------:R-:W-:Y:S05]  /*fe50*/  BSYNC B0 ;  /* 0x0000000000007941 */ /* 0x000fea0003800000 */
.L_x_2182:
[----:B------:R-:W-:-:S05]  /*fe60*/  LOP3.LUT R5, R0, R5, RZ, 0xfc, !PT ;  /* 0x0000000500057212 */ /* 0x000fca00078efcff */
[----:B------:R-:W-:Y:S01]  /*fe70*/  STG.E.U8 desc[UR36][R16.64], R5 ;  /* 0x0000000510007986 */ /* 0x000fe2000c101124 */
[----:B------:R-:W-:Y:S05]  /*fe80*/  EXIT ;  /* 0x000000000000794d */ /* 0x000fea0003800000 */
.L_x_2181:
        /* <DEDUP_REMOVED lines=12> */
.L_x_2185:
[----:B------:R-:W-:Y:S01]  /*ff50*/  IMAD.MOV.U32 R0, RZ, RZ, 0x7f ;  /* 0x0000007fff007424 */ /* 0x000fe200078e00ff */
[----:B------:R-:W-:-:S04]  /*ff60*/  ISETP.GT.U32.AND P0, PT, R4, 0x7f800000, PT ;  /* 0x7f8000000400780c */ /* 0x000fc80003f04070 */
[----:B------:R-:W-:-:S09]  /*ff70*/  SEL R0, R0, 0x7c, P0 ;  /* 0x0000007c00007807 */ /* 0x000fd20000000000 */
.L_x_2186:
[----:B------:R-:W-:Y:S05]  /*ff80*/  BSYNC B0 ;  /* 0x0000000000007941 */ /* 0x000fea0003800000 */
.L_x_2184:
[----:B------:R-:W-:-:S04]  /*ff90*/  LOP3.LUT R2, R2, 0x80000000, RZ, 0xc0, !PT ;  /* 0x8000000002027812 */ /* 0x000fc800078ec0ff */
[----:B------:R-:W-:-:S04]  /*ffa0*/  SHF.R.U32.HI R3, RZ, 0x18, R2 ;  /* 0x00000018ff037819 */ /* 0x000fc80000011602 */
[----:B------:R-:W-:-:S05]  /*ffb0*/  LOP3.LUT R3, R0, R3, RZ, 0xfc, !PT ;  /* 0x0000000300037212 */ /* 0x000fca00078efcff */
[----:B------:R-:W-:Y:S01]  /*ffc0*/  STG.E.U8 desc[UR36][R16.64], R3 ;  /* 0x0000000310007986 */ /* 0x000fe2000c101124 */
[----:B------:R-:W-:Y:S05]  /*ffd0*/  EXIT ;  /* 0x000000000000794d */ /* 0x000fea0003800000 */
.L_x_2180:
[----:B------:R-:W-:-:S05]  /*ffe0*/  F2FP.BF16.F32.PACK_AB R2, RZ, R2 ;  /* 0x00000002ff02723e */ /* 0x000fca00000010ff */
[----:B------:R-:W-:Y:S01]  /*fff0*/  STG.E.U16 desc[UR36][R16.64], R2 ;  /* 0x0000000210007986 */ /* 0x000fe2000c101524 */
[----:B------:R-:W-:Y:S05]  /*10000*/  EXIT ;  /* 0x000000000000794d */ /* 0x000fea0003800000 */
.L_x_2177:
        /* <DEDUP_REMOVED lines=9> */
[----:B0-----:R-:W-:Y:S01]  /*100a0*/  STG.E.U16 desc[UR36][R16.64], R3 ;  /* 0x0000000310007986 */ /* 0x001fe2000c101524 */
[----:B------:R-:W-:Y:S05]  /*100b0*/  EXIT ;  /* 0x000000000000794d */ /* 0x000fea0003800000 */
.L_x_2189:
        /* <DEDUP_REMOVED lines=16> */
.L_x_2192:
[----:B------:R-:W-:-:S04]  /*101c0*/  LOP3.LUT R2, R2, 0x80000000, RZ, 0xc0, !PT ;  /* 0x8000000002027812 */ /* 0x000fc800078ec0ff */
[----:B------:R-:W-:-:S04]  /*101d0*/  SHF.R.U32.HI R3, RZ, 0x18, R2 ;  /* 0x00000018ff037819 */ /* 0x000fc80000011602 */
[----:B------:R-:W-:-:S04]  /*101e0*/  LOP3.LUT R0, R0, R3, RZ, 0xfc, !PT ;  /* 0x0000000300007212 */ /* 0x000fc800078efcff */
[----:B------:R-:W-:-:S07]  /*101f0*/  PRMT R8, R0, 0x7610, R8 ;  /* 0x0000761000087816 */ /* 0x000fce0000000008 */
.L_x_2191:
[----:B------:R-:W-:Y:S05]  /*10200*/  BSYNC B0 ;  /* 0x0000000000007941 */ /* 0x000fea0003800000 */
.L_x_2190:
[----:B------:R-:W-:Y:S01]  /*10210*/  STG.E.U8 desc[UR36][R16.64], R8 ;  /* 0x0000000810007986 */ /* 0x000fe2000c101124 */
[----:B------:R-:W-:Y:S05]  /*10220*/  EXIT ;  /* 0x000000000000794d */ /* 0x000fea0003800000 */
.L_x_2188:
        /* <DEDUP_REMOVED lines=16> */
.L_x_2195:
[----:B------:R-:W-:-:S04]  /*10330*/  LOP3.LUT R2, R2, 0x80000000, RZ, 0xc0, !PT ;  /* 0x8000000002027812 */ /* 0x000fc800078ec0ff */
[----:B------:R-:W-:-:S04]  /*10340*/  SHF.R.U32.HI R3, RZ, 0x18, R2 ;  /* 0x00000018ff037819 */ /* 0x000fc80000011602 */
[----:B------:R-:W-:-:S04]  /*10350*/  LOP3.LUT R0, R0, R3, RZ, 0xfc, !PT ;  /* 0x0000000300007212 */ /* 0x000fc800078efcff */
[----:B------:R-:W-:-:S07]  /*10360*/  PRMT R8, R0, 0x7610, R8 ;  /* 0x0000761000087816 */ /* 0x000fce0000000008 */
.L_x_2194:
[----:B------:R-:W-:Y:S05]  /*10370*/  BSYNC B0 ;  /* 0x0000000000007941 */ /* 0x000fea0003800000 */
.L_x_2193:
[----:B------:R-:W-:Y:S01]  /*10380*/  STG.E.U8 desc[UR36][R16.64], R8 ;  /* 0x0000000810007986 */ /* 0x000fe2000c101124 */
[----:B------:R-:W-:Y:S05]  /*10390*/  EXIT ;  /* 0x000000000000794d */ /* 0x000fea0003800000 */
.L_x_2187:
        /* <DEDUP_REMOVED lines=21> */
.L_x_2170:
        /* <DEDUP_REMOVED lines=16> */
.L_x_2198:
[----:B------:R-:W-:Y:S05]  /*105f0*/  EXIT ;  /* 0x000000000000794d */ /* 0x000fea0003800000 */
.L_x_2197:
[----:B------:R-:W0:Y:S02]  /*10600*/  F2I.U64.TRUNC R2, R2 ;  /* 0x0000000200027311 */ /* 0x000e24000020d800 */
[----:B0-----:R-:W-:Y:S01]  /*10610*/  STG.E.64 desc[UR36][R16.64], R2 ;  /* 0x0000000210007986 */ /* 0x001fe2000c101b24 */
[----:B------:R-:W-:Y:S05]  /*10620*/  EXIT ;  /* 0x000000000000794d */ /* 0x000fea0003800000 */
.L_x_2196:
[----:B------:R-:W0:Y:S02]  /*10630*/  F2I.FTZ.U32.TRUNC.NTZ R3, R2 ;  /* 0x0000000200037305 */ /* 0x000e24000021f000 */
[----:B0-----:R-:W-:Y:S01]  /*10640*/  STG.E desc[UR36][R16.64], R3 ;  /* 0x0000000310007986 */ /* 0x001fe2000c101924 */
[----:B------:R-:W-:Y:S05]  /*10650*/  EXIT ;  /* 0x000000000000794d */ /* 0x000fea0003800000 */
.L_x_2199:
        /* <DEDUP_REMOVED lines=10> */
.L_x_7976:


//--------------------- .text._ZN2at6native27unrolled_elementwise_kernelIZZZNS0_44_GLOBAL__N__40a83637_7_Lerp_cu_7dd49032_312918lerp_scalar_kernelERNS_18TensorIteratorBaseERKN3c106ScalarEENKUlvE0_clEvENKUlvE0_clEvEUlffE_St5arrayIPcLm3EELi4E23TrivialOffsetCalculatorILi2EjESF_ILi1EjENS0_6memory12LoadWithCastILi2EEENSI_13StoreWithCastILi1EEEEEviT_T0_T2_T3_T4_T5_ --------------------------
	.section	.text._ZN2at6native27unrolled_elementwise_kernelIZZZNS0_44_GLOBAL__N__40a83637_7_Lerp_cu_7dd49032_312918lerp_scalar_kernelERNS_18TensorIteratorBaseERKN3c106ScalarEENKUlvE0_clEvENKUlvE0_clEvEUlffE_St5arrayIPcLm3EELi4E23TrivialOffsetCalculatorILi2EjESF_ILi1EjENS0_6memory12LoadWithCastILi2EEENSI_13StoreWithCastILi1EEEEEviT_T0_T2_T3_T4_T5_,"ax",@progbits
	.align	128
        .global         _ZN2at6native27unrolled_elementwise_kernelIZZZNS0_44_GLOBAL__N__40a83637_7_Lerp_cu_7dd49032_312918lerp_scalar_kernelERNS_18TensorIteratorBaseERKN3c106ScalarEENKUlvE0_clEvENKUlvE0_clEvEUlffE_St5arrayIPcLm3EELi4E23TrivialOffsetCalculatorILi2EjESF_ILi1EjENS0_6memory12LoadWithCastILi2EEENSI_13StoreWithCastILi1EEEEEviT_T0_T2_T3_T4_T5_
        .type           _ZN2at6native27unrolled_elementwise_kernelIZZZNS0_44_GLOBAL__N__40a83637_7_Lerp_cu_7dd49032_312918lerp_scalar_kernelERNS_18TensorIteratorBaseERKN3c106ScalarEENKUlvE0_clEvENKUlvE0_clEvEUlffE_St5arrayIPcLm3EELi4E23TrivialOffsetCalculatorILi2EjESF_ILi1EjENS0_6memory12LoadWithCastILi2EEENSI_13StoreWithCastILi1EEEEEviT_T0_T2_T3_T4_T5_,@function
        .size           _ZN2at6native27unrolled_elementwise_kernelIZZZNS0_44_GLOBAL__N__40a83637_7_Lerp_cu_7dd49032_312918lerp_scalar_kernelERNS_18TensorIteratorBaseERKN3c106ScalarEENKUlvE0_clEvENKUlvE0_clEvEUlffE_St5arrayIPcLm3EELi4E23TrivialOffsetCalculatorILi2EjESF_ILi1EjENS0_6memory12LoadWithCastILi2EEENSI_13StoreWithCastILi1EEEEEviT_T0_T2_T3_T4_T5_,(.L_x_7977 - _ZN2at6native27unrolled_elementwise_kernelIZZZNS0_44_GLOBAL__N__40a83637_7_Lerp_cu_7dd49032_312918lerp_scalar_kernelERNS_18TensorIteratorBaseERKN3c106ScalarEENKUlvE0_clEvENKUlvE0_clEvEUlffE_St5arrayIPcLm3EELi4E23TrivialOffsetCalculatorILi2EjESF_ILi1EjENS0_6memory12LoadWithCastILi2EEENSI_13StoreWithCastILi1EEEEEviT_T0_T2_T3_T4_T5_)
        .other          _ZN2at6native27unrolled_elementwise_kernelIZZZNS0_44_GLOBAL__N__40a83637_7_Lerp_cu_7dd49032_312918lerp_scalar_kernelERNS_18TensorIteratorBaseERKN3c106ScalarEENKUlvE0_clEvENKUlvE0_clEvEUlffE_St5arrayIPcLm3EELi4E23TrivialOffsetCalculatorILi2EjESF_ILi1EjENS0_6memory12LoadWithCastILi2EEENSI_13StoreWithCastILi1EEEEEviT_T0_T2_T3_T4_T5_,@"STO_CUDA_ENTRY STV_DEFAULT"
_ZN2at6native27unrolled_elementwise_kernelIZZZNS0_44_GLOBAL__N__40a83637_7_Lerp_cu_7dd49032_312918lerp_scalar_kernelERNS_18TensorIteratorBaseERKN3c106ScalarEENKUlvE0_clEvENKUlvE0_clEvEUlffE_St5arrayIPcLm3EELi4E23TrivialOffsetCalculatorILi2EjESF_ILi1EjENS0_6memory12LoadWithCastILi2EEENSI_13StoreWithCastILi1EEEEEviT_T0_T2_T3_T4_T5_:
.text._ZN2at6native27unrolled_elementwise_kernelIZZZNS0_44_GLOBAL__N__40a83637_7_Lerp_cu_7dd49032_312918lerp_scalar_kernelERNS_18TensorIteratorBaseERKN3c106ScalarEENKUlvE0_clEvENKUlvE0_clEvEUlffE_St5arrayIPcLm3EELi4E23TrivialOffsetCalculatorILi2EjESF_ILi1EjENS0_6memory12LoadWithCastILi2EEENSI_13StoreWithCastILi1EEEEEviT_T0_T2_T3_T4_T5_:
[----:B------:R-:W0:Y:S01]  /*0000*/  LDC R1, c[0x0][0x28] ;  /* 0x00000a00ff017b82 */ /* 0x000e220000000800 */
[----:B------:R-:W1:Y:S07]  /*0010*/  S2R R2, SR_CTAID.X ;  /* 0x0000000000027919 */ /* 0x000e6e0000002500 */
[----:B------:R-:W1:Y:S01]  /*0020*/  LDC R17, c[0x0][0x210] ;  /* 0x00008400ff117b82 */ /* 0x000e620000000800 */
[----:B------:R-:W-:Y:S01]  /*0030*/  ULDC.64 UR36, c[0x0][0x208] ;  /* 0x0000820000247ab9 */ /* 0x000fe20000000a00 */
[----:B------:R-:W-:Y:S01]  /*0040*/  BSSY B7, `(.L_x_2200) ;  /* 0x00001d4000077945 */ /* 0x000fe20003800000 */
[----:B------:R-:W2:Y:S01]  /*0050*/  S2R R19, SR_TID.X ;  /* 0x0000000000137919 */ /* 0x000ea20000002100 */
[----:B------:R-:W-:-:S02]  /*0060*/  IMAD.MOV.U32 R18, RZ, RZ, RZ ;  /* 0x000000ffff127224 */ /* 0x000fc400078e00ff */
[----:B------:R-:W-:Y:S02]  /*0070*/  IMAD.MOV.U32 R29, RZ, RZ, RZ ;  /* 0x000000ffff1d7224 */ /* 0x000fe400078e00ff */
[----:B------:R-:W3:Y:S01]  /*0080*/  LDC.U8 R26, c[0x0][0x244] ;  /* 0x00009100ff1a7b82 */ /* 0x000ee20000000000 */
[----:B------:R-:W-:-:S07]  /*0090*/  IMAD.MOV.U32 R16, RZ, RZ, RZ ;  /* 0x000000ffff107224 */ /* 0x000fce00078e00ff */
[----:B------:R-:W4:Y:S01]  /*00a0*/  LDC.U8 R22, c[0x0][0x245] ;  /* 0x00009140ff167b82 */ /* 0x000f220000000000 */
[----:B-1----:R-:W-:-:S05]  /*00b0*/  IMAD R17, R2, -0x200, R17 ;  /* 0xfffffe0002117824 */ /* 0x002fca00078e0211 */
[----:B--2---:R-:W-:-:S13]  /*00c0*/  ISETP.GE.AND P0, PT, R19, R17, PT ;  /* 0x000000111300720c */ /* 0x004fda0003f06270 */
[----:B0--34-:R-:W-:Y:S05]  /*00d0*/  @P0 BRA `(.L_x_2201) ;  /* 0x0000001c00280947 */ /* 0x019fea0003800000 */
[----:B------:R-:W0:Y:S01]  /*00e0*/  LDC.64 R4, c[0x0][0x230] ;  /* 0x00008c00ff047b82 */ /* 0x000e220000000a00 */
[----:B------:R-:W-:Y:S01]  /*00f0*/  PRMT R0, R26, 0x9910, RZ ;  /* 0x000099101a007816 */ /* 0x000fe200000000ff */
[----:B------:R-:W-:Y:S01]  /*0100*/  IMAD R19, R2, 0x200, R19 ;  /* 0x0000020002137824 */ /* 0x000fe200078e0213 */
[----:B------:R-:W-:Y:S01]  /*0110*/  ULDC UR4, c[0x0][0x248] ;  /* 0x0000920000047ab9 */ /* 0x000fe20000000800 */
[----:B------:R-:W-:Y:S01]  /*0120*/  BSSY B6, `(.L_x_2202) ;  /* 0x00000e0000067945 */ /* 0x000fe20003800000 */
        /* <DEDUP_REMOVED lines=16> */
.L_x_2206:
[----:B------:R-:W2:Y:S02]  /*0230*/  LDG.E.U8 R4, desc[UR36][R4.64] ;  /* 0x0000002404047981 */ /* 0x000ea4000c1e1100 */
[----:B--2---:R-:W-:Y:S01]  /*0240*/  I2FP.F32.U32 R29, R4 ;  /* 0x00000004001d7245 */ /* 0x004fe20000201000 */
[----:B------:R-:W-:Y:S06]  /*0250*/  BRA `(.L_x_2208) ;  /* 0x0000000c00307947 */ /* 0x000fec0003800000 */
.L_x_2205:
        /* <DEDUP_REMOVED lines=9> */
.L_x_2210:
[----:B------:R-:W2:Y:S02]  /*02f0*/  LDG.E R4, desc[UR36][R4.64] ;  /* 0x0000002404047981 */ /* 0x000ea4000c1e1900 */
[----:B--2---:R-:W-:Y:S01]  /*0300*/  I2FP.F32.S32 R29, R4 ;  /* 0x00000004001d7245 */ /* 0x004fe20000201400 */
[----:B------:R-:W-:Y:S06]  /*0310*/  BRA `(.L_x_2208) ;  /* 0x0000000c00007947 */ /* 0x000fec0003800000 */
.L_x_2209:
[----:B------:R-:W2:Y:S02]  /*0320*/  LDG.E.U16 R4, desc[UR36][R4.64] ;  /* 0x0000002404047981 */ /* 0x000ea4000c1e1500 */
[----:B--2---:R2:W3:Y:S01]  /*0330*/  I2F.S16 R29, R4 ;  /* 0x00000004001d7306 */ /* 0x0044e20000101400 */
[----:B------:R-:W-:Y:S05]  /*0340*/  BRA `(.L_x_2208) ;  /* 0x0000000800f47947 */ /* 0x000fea0003800000 */
.L_x_2204:
        /* <DEDUP_REMOVED lines=8> */
.L_x_2212:
[----:B------:R-:W2:Y:S02]  /*03d0*/  LDG.E.U16 R4, desc[UR36][R4.64] ;  /* 0x0000002404047981 */ /* 0x000ea4000c1e1500 */
[----:B--2---:R-:W-:Y:S01]  /*03e0*/  HADD2.F32 R29, -RZ, R4.H0_H0 ;  /* 0x20000004ff1d7230 */ /* 0x004fe20000004100 */
[----:B------:R-:W-:Y:S06]  /*03f0*/  BRA `(.L_x_2208) ;  /* 0x0000000800c87947 */ /* 0x000fec0003800000 */
.L_x_2211:
        /* <DEDUP_REMOVED lines=8> */
.L_x_2214:
[----:B------:R-:W2:Y:S02]  /*0480*/  LDG.E.U16 R4, desc[UR36][R4.64] ;  /* 0x0000002404047981 */ /* 0x000ea4000c1e1500 */
[----:B--2---:R-:W-:Y:S01]  /*0490*/  HADD2.F32 R29, -RZ, R4.H0_H0 ;  /* 0x20000004ff1d7230 */ /* 0x004fe20000004100 */
[----:B------:R-:W-:Y:S06]  /*04a0*/  BRA `(.L_x_2208) ;  /* 0x00000008009c7947 */ /* 0x000fec0003800000 */
.L_x_2213:
[----:B------:R-:W2:Y:S01]  /*04b0*/  LDG.E.64 R4, desc[UR36][R4.64] ;  /* 0x0000002404047981 */ /* 0x000ea2000c1e1b00 */
[----:B------:R-:W-:Y:S01]  /*04c0*/  UMOV UR4, 0xf0000000 ;  /* 0xf000000000047882 */ /* 0x000fe20000000000 */
[----:B------:R-:W-:Y:S01]  /*04d0*/  UMOV UR5, 0x380fffff ;  /* 0x380fffff00057882 */ /* 0x000fe20000000000 */
[----:B--2---:R-:W0:Y:S01]  /*04e0*/  F2F.F32.F64 R29, R4 ;  /* 0x00000004001d7310 */ /* 0x004e220000301000 */
[----:B------:R-:W-:-:S14]  /*04f0*/  DSETP.GEU.AND P0, PT, |R4|, UR4, PT ;  /* 0x0000000404007e2a */ /* 0x000fdc000bf0e200 */
[----:B0-----:R-:W-:Y:S01]  /*0500*/  @!P0 FMUL R29, R29, 1.175494350822287508e-38 ;  /* 0x008000001d1d8820 */ /* 0x001fe20000400000 */
[----:B------:R-:W-:Y:S06]  /*0510*/  BRA `(.L_x_2208) ;  /* 0x0000000800807947 */ /* 0x000fec0003800000 */
.L_x_2203:
        /* <DEDUP_REMOVED lines=12> */
.L_x_2217:
[----:B------:R-:W2:Y:S01]  /*05e0*/  LDG.E.64 R4, desc[UR36][R4.64] ;  /* 0x0000002404047981 */ /* 0x000ea2000c1e1b00 */
[----:B------:R-:W-:Y:S01]  /*05f0*/  UMOV UR4, 0xf0000000 ;  /* 0xf000000000047882 */ /* 0x000fe20000000000 */
[----:B------:R-:W-:Y:S01]  /*0600*/  UMOV UR5, 0x380fffff ;  /* 0x380fffff00057882 */ /* 0x000fe20000000000 */
[----:B--2---:R-:W0:Y:S01]  /*0610*/  F2F.F32.F64 R29, R4 ;  /* 0x00000004001d7310 */ /* 0x004e220000301000 */
[----:B------:R-:W-:-:S14]  /*0620*/  DSETP.GEU.AND P0, PT, |R4|, UR4, PT ;  /* 0x0000000404007e2a */ /* 0x000fdc000bf0e200 */
[----:B0-----:R-:W-:Y:S01]  /*0630*/  @!P0 FMUL R29, R29, 1.175494350822287508e-38 ;  /* 0x008000001d1d8820 */ /* 0x001fe20000400000 */
[----:B------:R-:W-:Y:S06]  /*0640*/  BRA `(.L_x_2208) ;  /* 0x0000000800347947 */ /* 0x000fec0003800000 */
.L_x_2216:
        /* <DEDUP_REMOVED lines=24> */
[----:B------:R-:W-:Y:S01]  /*07d0*/  LOP3.LUT R29, R6, 0x80000000, R29, 0xf8, !PT ;  /* 0x80000000061d7812 */ /* 0x000fe200078ef81d */
[----:B------:R-:W-:Y:S06]  /*07e0*/  BRA `(.L_x_2208) ;  /* 0x0000000400cc7947 */ /* 0x000fec0003800000 */
.L_x_2219:
        /* <DEDUP_REMOVED lines=14> */
.L_x_2218:
[----:B------:R-:W2:Y:S02]  /*08d0*/  LDG.E.U16 R4, desc[UR36][R4.64] ;  /* 0x0000002404047981 */ /* 0x000ea4000c1e1500 */
[----:B--2---:R-:W-:Y:S01]  /*08e0*/  IMAD.U32 R29, R4, 0x10000, RZ ;  /* 0x00010000041d7824 */ /* 0x004fe200078e00ff */
[----:B------:R-:W-:Y:S06]  /*08f0*/  BRA `(.L_x_2208) ;  /* 0x0000000400887947 */ /* 0x000fec0003800000 */
.L_x_2215:
        /* <DEDUP_REMOVED lines=11> */
.L_x_2222:
        /* <DEDUP_REMOVED lines=20> */
.L_x_2224:
[----:B------:R-:W-:Y:S05]  /*0af0*/  BSYNC B0 ;  /* 0x0000000000007941 */ /* 0x000fea0003800000 */
.L_x_2223:
[----:B------:R-:W-:Y:S01]  /*0b00*/  IMAD.SHL.U32 R3, R3, 0x100000, RZ ;  /* 0x0010000003037824 */ /* 0x000fe200078e00ff */
[----:B------:R-:W-:-:S04]  /*0b10*/  LEA R0, R0, 0x3b800000, 0x17 ;  /* 0x3b80000000007811 */ /* 0x000fc800078eb8ff */
[----:B------:R-:W-:Y:S01]  /*0b20*/  LOP3.LUT R29, R0, R3, R29, 0xfe, !PT ;  /* 0x00000003001d7212 */ /* 0x000fe200078efe1d */
[----:B------:R-:W-:Y:S06]  /*0b30*/  BRA `(.L_x_2208) ;  /* 0x0000000000f87947 */ /* 0x000fec0003800000 */
.L_x_2221:
        /* <DEDUP_REMOVED lines=20> */
.L_x_2226:
[----:B------:R-:W-:Y:S05]  /*0c80*/  BSYNC B0 ;  /* 0x0000000000007941 */ /* 0x000fea0003800000 */
.L_x_2225:
[----:B------:R-:W-:Y:S01]  /*0c90*/  IMAD.SHL.U32 R3, R3, 0x200000, RZ ;  /* 0x0020000003037824 */ /* 0x000fe200078e00ff */
[----:B------:R-:W-:-:S04]  /*0ca0*/  LEA R0, R0, 0x37800000, 0x17 ;  /* 0x3780000000007811 */ /* 0x000fc800078eb8ff */
[----:B------:R-:W-:Y:S01]  /*0cb0*/  LOP3.LUT R29, R0, R3, R29, 0xfe, !PT ;  /* 0x00000003001d7212 */ /* 0x000fe200078efe1d */
[----:B------:R-:W-:Y:S06]  /*0cc0*/  BRA `(.L_x_2208) ;  /* 0x0000000000947947 */ /* 0x000fec0003800000 */
.L_x_2220:
        /* <DEDUP_REMOVED lines=14> */
.L_x_2207:
        /* <DEDUP_REMOVED lines=16> */
.L_x_2229:
[----:B------:R-:W-:Y:S01]  /*0eb0*/  IMAD.MOV.U32 R29, RZ, RZ, RZ ;  /* 0x000000ffff1d7224 */ /* 0x000fe200078e00ff */
[----:B------:R-:W-:Y:S06]  /*0ec0*/  BRA `(.L_x_2208) ;  /* 0x0000000000147947 */ /* 0x000fec0003800000 */
.L_x_2228:
[----:B------:R-:W2:Y:S02]  /*0ed0*/  LDG.E.64 R4, desc[UR36][R4.64] ;  /* 0x0000002404047981 */ /* 0x000ea4000c1e1b00 */
[----:B--2---:R0:W1:Y:S01]  /*0ee0*/  I2F.U64 R29, R4 ;  /* 0x00000004001d7312 */ /* 0x0040620000301000 */
[----:B------:R-:W-:Y:S05]  /*0ef0*/  BRA `(.L_x_2208) ;  /* 0x0000000000087947 */ /* 0x000fea0003800000 */
.L_x_2227:
[----:B------:R-:W2:Y:S02]  /*0f00*/  LDG.E R4, desc[UR36][R4.64] ;  /* 0x0000002404047981 */ /* 0x000ea4000c1e1900 */
[----:B--2---:R-:W-:-:S07]  /*0f10*/  I2FP.F32.U32 R29, R4 ;  /* 0x00000004001d7245 */ /* 0x004fce0000201000 */
.L_x_2208:
[----:B------:R-:W-:Y:S05]  /*0f20*/  BSYNC B6 ;  /* 0x0000000000067941 */ /* 0x000fea0003800000 */
.L_x_2202:
[----:B0-2-4-:R-:W0:Y:S01]  /*0f30*/  LDC.64 R4, c[0x0][0x238] ;  /* 0x00008e00ff047b82 */ /* 0x015e220000000a00 */
[----:B------:R-:W-:Y:S01]  /*0f40*/  PRMT R0, R22, 0x9910, RZ ;  /* 0x0000991016007816 */ /* 0x000fe200000000ff */
[----:B------:R-:W-:Y:S01]  /*0f50*/  ULDC UR4, c[0x0][0x24c] ;  /* 0x0000930000047ab9 */ /* 0x000fe20000000800 */
[----:B------:R-:W-:Y:S01]  /*0f60*/  BSSY B6, `(.L_x_2230) ;  /* 0x00000df000067945 */ /* 0x000fe20003800000 */
        /* <DEDUP_REMOVED lines=16> */
.L_x_2234:
[----:B------:R-:W2:Y:S02]  /*1070*/  LDG.E.U8 R4, desc[UR36][R4.64] ;  /* 0x0000002404047981 */ /* 0x000ea4000c1e1100 */
[----:B--2---:R-:W-:Y:S01]  /*1080*/  I2FP.F32.U32 R16, R4 ;  /* 0x0000000400107245 */ /* 0x004fe20000201000 */
[----:B------:R-:W-:Y:S06]  /*1090*/  BRA `(.L_x_2236) ;  /* 0x0000000c002c7947 */ /* 0x000fec0003800000 */
.L_x_2233:
        /* <DEDUP_REMOVED lines=9> */
.L_x_2238:
[----:B------:R-:W2:Y:S02]  /*1130*/  LDG.E R4, desc[UR36][R4.64] ;  /* 0x0000002404047981 */ /* 0x000ea4000c1e1900 */
[----:B--2---:R-:W-:Y:S01]  /*1140*/  I2FP.F32.S32 R16, R4 ;  /* 0x0000000400107245 */ /* 0x004fe20000201400 */
[----:B------:R-:W-:Y:S06]  /*1150*/  BRA `(.L_x_2236) ;  /* 0x0000000800fc7947 */ /* 0x000fec0003800000 */
.L_x_2237:
[----:B------:R-:W2:Y:S02]  /*1160*/  LDG.E.U16 R4, desc[UR36][R4.64] ;  /* 0x0000002404047981 */ /* 0x000ea4000c1e1500 */
[----:B--2---:R0:W2:Y:S01]  /*1170*/  I2F.S16 R16, R4 ;  /* 0x0000000400107306 */ /* 0x0040a20000101400 */
[----:B------:R-:W-:Y:S05]  /*1180*/  BRA `(.L_x_2236) ;  /* 0x0000000800f07947 */ /* 0x000fea0003800000 */
.L_x_2232:
        /* <DEDUP_REMOVED lines=8> */
.L_x_2240:
[----:B------:R-:W2:Y:S02]  /*1210*/  LDG.E.U16 R4, desc[UR36][R4.64] ;  /* 0x0000002404047981 */ /* 0x000ea4000c1e1500 */
[----:B--2---:R-:W-:Y:S01]  /*1220*/  HADD2.F32 R16, -RZ, R4.H0_H0 ;  /* 0x20000004ff107230 */ /* 0x004fe20000004100 */
[----:B------:R-:W-:Y:S06]  /*1230*/  BRA `(.L_x_2236) ;  /* 0x0000000800c47947 */ /* 0x000fec0003800000 */
.L_x_2239:
        /* <DEDUP_REMOVED lines=8> */
.L_x_2242:
[----:B------:R-:W2:Y:S02]  /*12c0*/  LDG.E.U16 R4, desc[UR36][R4.64] ;  /* 0x0000002404047981 */ /* 0x000ea4000c1e1500 */
[----:B--2---:R-:W-:Y:S01]  /*12d0*/  HADD2.F32 R16, -RZ, R4.H0_H0 ;  /* 0x20000004ff107230 */ /* 0x004fe20000004100 */
[----:B------:R-:W-:Y:S06]  /*12e0*/  BRA `(.L_x_2236) ;  /* 0x0000000800987947 */ /* 0x000fec0003800000 */
.L_x_2241:
[----:B------:R-:W2:Y:S01]  /*12f0*/  LDG.E.64 R4, desc[UR36][R4.64] ;  /* 0x0000002404047981 */ /* 0x000ea2000c1e1b00 */
[----:B------:R-:W-:Y:S01]  /*1300*/  UMOV UR4, 0xf0000000 ;  /* 0xf000000000047882 */ /* 0x000fe20000000000 */
[----:B------:R-:W-:Y:S01]  /*1310*/  UMOV UR5, 0x380fffff ;  /* 0x380fffff00057882 */ /* 0x000fe20000000000 */
[----:B--2---:R-:W0:Y:S01]  /*1320*/  F2F.F32.F64 R16, R4 ;  /* 0x0000000400107310 */ /* 0x004e220000301000 */
[----:B------:R-:W-:-:S14]  /*1330*/  DSETP.GEU.AND P0, PT, |R4|, UR4, PT ;  /* 0x0000000404007e2a */ /* 0x000fdc000bf0e200 */
[----:B0-----:R-:W-:Y:S01]  /*1340*/  @!P0 FMUL R16, R16, 1.175494350822287508e-38 ;  /* 0x0080000010108820 */ /* 0x001fe20000400000 */
[----:B------:R-:W-:Y:S06]  /*1350*/  BRA `(.L_x_2236) ;  /* 0x00000008007c7947 */ /* 0x000fec0003800000 */
.L_x_2231:
        /* <DEDUP_REMOVED lines=12> */
.L_x_2245:
[----:B------:R-:W2:Y:S01]  /*1420*/  LDG.E.64 R4, desc[UR36][R4.64] ;  /* 0x0000002404047981 */ /* 0x000ea2000c1e1b00 */
[----:B------:R-:W-:Y:S01]  /*1430*/  UMOV UR4, 0xf0000000 ;  /* 0xf000000000047882 */ /* 0x000fe20000000000 */
[----:B------:R-:W-:Y:S01]  /*1440*/  UMOV UR5, 0x380fffff ;  /* 0x380fffff00057882 */ /* 0x000fe20000000000 */
[----:B--2---:R-:W0:Y:S01]  /*1450*/  F2F.F32.F64 R16, R4 ;  /* 0x0000000400107310 */ /* 0x004e220000301000 */
[----:B------:R-:W-:-:S14]  /*1460*/  DSETP.GEU.AND P0, PT, |R4|, UR4, PT ;  /* 0x0000000404007e2a */ /* 0x000fdc000bf0e200 */
[----:B0-----:R-:W-:Y:S01]  /*1470*/  @!P0 FMUL R16, R16, 1.175494350822287508e-38 ;  /* 0x0080000010108820 */ /* 0x001fe20000400000 */
[----:B------:R-:W-:Y:S06]  /*1480*/  BRA `(.L_x_2236) ;  /* 0x0000000800307947 */ /* 0x000fec0003800000 */
.L_x_2244:
        /* <DEDUP_REMOVED lines=26> */
.L_x_2247:
        /* <DEDUP_REMOVED lines=8> */
[----:B------:R-:W-:Y:S01]  /*16b0*/  @P0 FMUL.FTZ R16, R3, 1.9259299443872358531e-34 ;  /* 0x0780000003100820 */ /* 0x000fe20000410000 */
[----:B------:R-:W-:Y:S02]  /*16c0*/  IMAD.SHL.U32 R3, R4, 0x1000000, RZ ;  /* 0x0100000004037824 */ /* 0x000fe400078e00ff */
[----:B------:R-:W-:-:S05]  /*16d0*/  @!P0 FADD.FTZ R16, R0, -0.5 ;  /* 0xbf00000000108421 */ /* 0x000fca0000010000 */
[----:B------:R-:W-:Y:S01]  /*16e0*/  LOP3.LUT R16, R16, 0x80000000, R3, 0xf8, !PT ;  /* 0x8000000010107812 */ /* 0x000fe200078ef803 */
[----:B------:R-:W-:Y:S06]  /*16f0*/  BRA `(.L_x_2236) ;  /* 0x0000000400947947 */ /* 0x000fec0003800000 */
.L_x_2246:
[----:B------:R-:W2:Y:S02]  /*1700*/  LDG.E.U16 R4, desc[UR36][R4.64] ;  /* 0x0000002404047981 */ /* 0x000ea4000c1e1500 */
[----:B--2---:R-:W-:Y:S01]  /*1710*/  IMAD.U32 R16, R4, 0x10000, RZ ;  /* 0x0001000004107824 */ /* 0x004fe200078e00ff */
[----:B------:R-:W-:Y:S06]  /*1720*/  BRA `(.L_x_2236) ;  /* 0x0000000400887947 */ /* 0x000fec0003800000 */
.L_x_2243:
        /* <DEDUP_REMOVED lines=11> */
.L_x_2250:
        /* <DEDUP_REMOVED lines=20> */
.L_x_2252:
[----:B------:R-:W-:Y:S05]  /*1920*/  BSYNC B0 ;  /* 0x0000000000007941 */ /* 0x000fea0003800000 */
.L_x_2251:
[----:B------:R-:W-:Y:S01]  /*1930*/  IMAD.SHL.U32 R3, R3, 0x100000, RZ ;  /* 0x0010000003037824 */ /* 0x000fe200078e00ff */
[----:B------:R-:W-:-:S04]  /*1940*/  LEA R5, R0, 0x3b800000, 0x17 ;  /* 0x3b80000000057811 */ /* 0x000fc800078eb8ff */
[----:B------:R-:W-:Y:S01]  /*1950*/  LOP3.LUT R16, R5, R3, R16, 0xfe, !PT ;  /* 0x0000000305107212 */ /* 0x000fe200078efe10 */
[----:B------:R-:W-:Y:S06]  /*1960*/  BRA `(.L_x_2236) ;  /* 0x0000000000f87947 */ /* 0x000fec0003800000 */
.L_x_2249:
        /* <DEDUP_REMOVED lines=20> */
.L_x_2254:
[----:B------:R-:W-:Y:S05]  /*1ab0*/  BSYNC B0 ;  /* 0x0000000000007941 */ /* 0x000fea0003800000 */
.L_x_2253:
[----:B------:R-:W-:Y:S01]  /*1ac0*/  IMAD.SHL.U32 R3, R3, 0x200000, RZ ;  /* 0x0020000003037824 */ /* 0x000fe200078e00ff */
[----:B------:R-:W-:-:S04]  /*1ad0*/  LEA R5, R0, 0x37800000, 0x17 ;  /* 0x3780000000057811 */ /* 0x000fc800078eb8ff */
[----:B------:R-:W-:Y:S01]  /*1ae0*/  LOP3.LUT R16, R5, R3, R16, 0xfe, !PT ;  /* 0x0000000305107212 */ /* 0x000fe200078efe10 */
[----:B------:R-:W-:Y:S06]  /*1af0*/  BRA `(.L_x_2236) ;  /* 0x0000000000947947 */ /* 0x000fec0003800000 */
.L_x_2248:
        /* <DEDUP_REMOVED lines=14> */
.L_x_2235:
        /* <DEDUP_REMOVED lines=16> */
.L_x_2257:
[----:B------:R-:W-:Y:S01]  /*1ce0*/  IMAD.MOV.U32 R16, RZ, RZ, RZ ;  /* 0x000000ffff107224 */ /* 0x000fe200078e00ff */
[----:B------:R-:W-:Y:S06]  /*1cf0*/  BRA `(.L_x_2236) ;  /* 0x0000000000147947 */ /* 0x000fec0003800000 */
.L_x_2256:
[----:B------:R-:W2:Y:S02]  /*1d00*/  LDG.E.64 R4, desc[UR36][R4.64] ;  /* 0x0000002404047981 */ /* 0x000ea4000c1e1b00 */
[----:B--2---:R0:W2:Y:S01]  /*1d10*/  I2F.U64 R16, R4 ;  /* 0x0000000400107312 */ /* 0x0040a20000301000 */
[----:B------:R-:W-:Y:S05]  /*1d20*/  BRA `(.L_x_2236) ;  /* 0x0000000000087947 */ /* 0x000fea0003800000 */
.L_x_2255:
[----:B------:R-:W2:Y:S02]  /*1d30*/  LDG.E R4, desc[UR36][R4.64] ;  /* 0x0000002404047981 */ /* 0x000ea4000c1e1900 */
[----:B--2---:R-:W-:-:S07]  /*1d40*/  I2FP.F32.U32 R16, R4 ;  /* 0x0000000400107245 */ /* 0x004fce0000201000 */
.L_x_2236:
[----:B------:R-:W-:Y:S05]  /*1d50*/  BSYNC B6 ;  /* 0x0000000000067941 */ /* 0x000fea0003800000 */
.L_x_2230:
[----:B------:R-:W0:Y:S02]  /*1d60*/  S2R R19, SR_TID.X ;  /* 0x0000000000137919 */ /* 0x000e240000002100 */
[----:B0-----:R-:W-:-:S07]  /*1d70*/  VIADD R19, R19, 0x80 ;  /* 0x0000008013137836 */ /* 0x001fce0000000000 */
.L_x_2201:
[----:B------:R-:W-:Y:S05]  /*1d80*/  BSYNC B7 ;  /* 0x0000000000077941 */ /* 0x000fea0003800000 */
.L_x_2200:
[----:B------:R-:W-:Y:S01]  /*1d90*/  ISETP.GE.AND P0, PT, R19, R17, PT ;  /* 0x000000111300720c */ /* 0x000fe20003f06270 */
[----:B------:R-:W-:Y:S01]  /*1da0*/  BSSY B7, `(.L_x_2258) ;  /* 0x00001cb000077945 */ /* 0x000fe20003800000 */
[----:B------:R-:W-:-:S11]  /*1db0*/  IMAD.MOV.U32 R23, RZ, RZ, RZ ;  /* 0x000000ffff177224 */ /* 0x000fd600078e00ff */
[----:B------:R-:W-:Y:S05]  /*1dc0*/  @P0 BRA `(.L_x_2259) ;  /* 0x0000001c00200947 */ /* 0x000fea0003800000 */
[----:B----4-:R-:W0:Y:S01]  /*1dd0*/  LDC.64 R4, c[0x0][0x230] ;  /* 0x00008c00ff047b82 */ /* 0x010e220000000a00 */
        /* <DEDUP_REMOVED lines=17> */
[----:B------:R-:W4:Y:S02]  /*1ef0*/  LDG.E.S8 R4, desc[UR36][R4.64] ;  /* 0x0000002404047981 */ /* 0x000f24000c1e1300 */
[----:B----4-:R0:W4:Y:S01]  /*1f00*/  I2F.S16 R18, R4 ;  /* 0x0000000400127306 */ /* 0x0101220000101400 */
[----:B------:R-:W-:Y:S05]  /*1f10*/  BRA `(.L_x_2266) ;  /* 0x0000000c00387947 */ /* 0x000fea0003800000 */
.L_x_2264:
[----:B------:R-:W4:Y:S02]  /*1f20*/  LDG.E.U8 R4, desc[UR36][R4.64] ;  /* 0x0000002404047981 */ /* 0x000f24000c1e1100 */
[----:B----4-:R-:W-:Y:S01]  /*1f30*/  I2FP.F32.U32 R18, R4 ;  /* 0x0000000400127245 */ /* 0x010fe20000201000 */
[----:B------:R-:W-:Y:S06]  /*1f40*/  BRA `(.L_x_2266) ;  /* 0x0000000c002c7947 */ /* 0x000fec0003800000 */
.L_x_2263:
[----:B------:R-:W-:-:S13]  /*1f50*/  ISETP.NE.AND P0, PT, R0, 0x2, PT ;  /* 0x000000020000780c */ /* 0x000fda0003f05270 */
[----:B------:R-:W-:Y:S05]  /*1f60*/  @!P0 BRA `(.L_x_2267) ;  /* 0x0000000000288947 */ /* 0x000fea0003800000 */
[----:B------:R-:W-:-:S13]  /*1f70*/  ISETP.NE.AND P0, PT, R0, 0x3, PT ;  /* 0x000000030000780c */ /* 0x000fda0003f05270 */
[----:B------:R-:W-:Y:S05]  /*1f80*/  @!P0 BRA `(.L_x_2268) ;  /* 0x0000000000148947 */ /* 0x000fea0003800000 */
[----:B------:R-:W-:-:S13]  /*1f90*/  ISETP.NE.AND P0, PT, R0, 0x4, PT ;  /* 0x000000040000780c */ /* 0x000fda0003f05270 */
[----:B------:R-:W-:Y:S05]  /*1fa0*/  @P0 BRA `(.L_x_2265) ;  /* 0x0000000800b80947 */ /* 0x000fea0003800000 */
[----:B------:R-:W4:Y:S02]  /*1fb0*/  LDG.E.64 R4, desc[UR36][R4.64] ;  /* 0x0000002404047981 */ /* 0x000f24000c1e1b00 */
[----:B----4-:R0:W4:Y:S01]  /*1fc0*/  I2F.S64 R18, R4 ;  /* 0x0000000400127312 */ /* 0x0101220000301400 */
[----:B------:R-:W-:Y:S05]  /*1fd0*/  BRA `(.L_x_2266) ;  /* 0x0000000c00087947 */ /* 0x000fea0003800000 */
.L_x_2268:
[----:B------:R-:W4:Y:S02]  /*1fe0*/  LDG.E R4, desc[UR36][R4.64] ;  /* 0x0000002404047981 */ /* 0x000f24000c1e1900 */
[----:B----4-:R-:W-:Y:S01]  /*1ff0*/  I2FP.F32.S32 R18, R4 ;  /* 0x0000000400127245 */ /* 0x010fe20000201400 */
[----:B------:R-:W-:Y:S06]  /*2000*/  BRA `(.L_x_2266) ;  /* 0x0000000800fc7947 */ /* 0x000fec0003800000 */
.L_x_2267:
[----:B------:R-:W4:Y:S02]  /*2010*/  LDG.E.U16 R4, desc[UR36][R4.64] ;  /* 0x0000002404047981 */ /* 0x000f24000c1e1500 */
[----:B----4-:R0:W4:Y:S01]  /*2020*/  I2F.S16 R18, R4 ;  /* 0x0000000400127306 */ /* 0x0101220000101400 */
[----:B------:R-:W-:Y:S05]  /*2030*/  BRA `(.L_x_2266) ;  /* 0x0000000800f07947 */ /* 0x000fea0003800000 */
.L_x_2262:
        /* <DEDUP_REMOVED lines=8> */
.L_x_2270:
[----:B------:R-:W4:Y:S02]  /*20c0*/  LDG.E.U16 R4, desc[UR36][R4.64] ;  /* 0x0000002404047981 */ /* 0x000f24000c1e1500 */
[----:B----4-:R-:W-:Y:S01]  /*20d0*/  HADD2.F32 R18, -RZ, R4.H0_H0 ;  /* 0x20000004ff127230 */ /* 0x010fe20000004100 */
[----:B------:R-:W-:Y:S06]  /*20e0*/  BRA `(.L_x_2266) ;  /* 0x0000000800c47947 */ /* 0x000fec0003800000 */
.L_x_2269:
        /* <DEDUP_REMOVED lines=8> */
.L_x_2272:
[----:B------:R-:W4:Y:S02]  /*2170*/  LDG.E.U16 R4, desc[UR36][R4.64] ;  /* 0x0000002404047981 */ /* 0x000f24000c1e1500 */
[----:B----4-:R-:W-:Y:S01]  /*2180*/  HADD2.F32 R18, -RZ, R4.H0_H0 ;  /* 0x20000004ff127230 */ /* 0x010fe20000004100 */
[----:B------:R-:W-:Y:S06]  /*2190*/  BRA `(.L_x_2266) ;  /* 0x0000000800987947 */ /* 0x000fec0003800000 */
.L_x_2271:
[----:B------:R-:W4:Y:S01]  /*21a0*/  LDG.E.64 R4, desc[UR36][R4.64] ;  /* 0x0000002404047981 */ /* 0x000f22000c1e1b00 */
[----:B------:R-:W-:Y:S01]  /*21b0*/  UMOV UR4, 0xf0000000 ;  /* 0xf000000000047882 */ /* 0x000fe20000000000 */
[----:B------:R-:W-:Y:S01]  /*21c0*/  UMOV UR5, 0x380fffff ;  /* 0x380fffff00057882 */ /* 0x000fe20000000000 */
[----:B----4-:R-:W0:Y:S01]  /*21d0*/  F2F.F32.F64 R18, R4 ;  /* 0x0000000400127310 */ /* 0x010e220000301000 */
[----:B------:R-:W-:-:S14]  /*21e0*/  DSETP.GEU.AND P0, PT, |R4|, UR4, PT ;  /* 0x0000000404007e2a */ /* 0x000fdc000bf0e200 */
[----:B0-----:R-:W-:Y:S01]  /*21f0*/  @!P0 FMUL R18, R18, 1.175494350822287508e-38 ;  /* 0x0080000012128820 */ /* 0x001fe20000400000 */
[----:B------:R-:W-:Y:S06]  /*2200*/  BRA `(.L_x_2266) ;  /* 0x00000008007c7947 */ /* 0x000fec0003800000 */
.L_x_2261:
        /* <DEDUP_REMOVED lines=8> */
[----:B------:R-:W4:Y:S02]  /*2290*/  LDG.E.U8 R4, desc[UR36][R4.64] ;  /* 0x0000002404047981 */ /* 0x000f24000c1e1100 */
[----:B----4-:R-:W-:-:S04]  /*22a0*/  ISETP.NE.AND P0, PT, R4, RZ, PT ;  /* 0x000000ff0400720c */ /* 0x010fc80003f05270 */
[----:B------:R-:W-:Y:S01]  /*22b0*/  FSEL R18, RZ, 1, !P0 ;  /* 0x3f800000ff127808 */ /* 0x000fe20004000000 */
[----:B------:R-:W-:Y:S08]  /*22c0*/  BRA `(.L_x_2266) ;  /* 0x00000008004c7947 */ /* 0x000ff00003800000 */
.L_x_2275:
[----:B------:R-:W4:Y:S01]  /*22d0*/  LDG.E.64 R4, desc[UR36][R4.64] ;  /* 0x0000002404047981 */ /* 0x000f22000c1e1b00 */
[----:B------:R-:W-:Y:S01]  /*22e0*/  UMOV UR4, 0xf0000000 ;  /* 0xf000000000047882 */ /* 0x000fe20000000000 */
[----:B------:R-:W-:Y:S01]  /*22f0*/  UMOV UR5, 0x380fffff ;  /* 0x380fffff00057882 */ /* 0x000fe20000000000 */
[----:B----4-:R-:W0:Y:S01]  /*2300*/  F2F.F32.F64 R18, R4 ;  /* 0x0000000400127310 */ /* 0x010e220000301000 */
[----:B------:R-:W-:-:S14]  /*2310*/  DSETP.GEU.AND P0, PT, |R4|, UR4, PT ;  /* 0x0000000404007e2a */ /* 0x000fdc000bf0e200 */
[----:B0-----:R-:W-:Y:S01]  /*2320*/  @!P0 FMUL R18, R18, 1.175494350822287508e-38 ;  /* 0x0080000012128820 */ /* 0x001fe20000400000 */
[----:B------:R-:W-:Y:S06]  /*2330*/  BRA `(.L_x_2266) ;  /* 0x0000000800307947 */ /* 0x000fec0003800000 */
.L_x_2274:
[----:B------:R-:W-:-:S13]  /*2340*/  ISETP.NE.AND P0, PT, R0, 0xf, PT ;  /* 0x0000000f0000780c */ /* 0x000fda0003f05270 */
[----:B------:R-:W-:Y:S05]  /*2350*/  @!P0 BRA `(.L_x_2276) ;  /* 0x0000000000948947 */ /* 0x000fea0003800000 */
[----:B------:R-:W-:-:S13]  /*2360*/  ISETP.NE.AND P0, PT, R0, 0x17, PT ;  /* 0x000000170000780c */ /* 0x000fda0003f05270 */
[----:B------:R-:W-:Y:S05]  /*2370*/  @!P0 BRA `(.L_x_2277) ;  /* 0x0000000000588947 */ /* 0x000fea0003800000 */
[----:B------:R-:W-:-:S13]  /*2380*/  ISETP.NE.AND P0, PT, R0, 0x18, PT ;  /* 0x000000180000780c */ /* 0x000fda0003f05270 */
[----:B------:R-:W-:Y:S05]  /*2390*/  @P0 BRA `(.L_x_2265) ;  /* 0x0000000400bc0947 */ /* 0x000fea0003800000 */
[----:B------:R-:W4:Y:S01]  /*23a0*/  LDG.E.U8 R18, desc[UR36][R4.64] ;  /* 0x0000002404127981 */ /* 0x000f22000c1e1100 */
[----:B------:R-:W-:Y:S02]  /*23b0*/  IMAD.MOV.U32 R8, RZ, RZ, -0x800000 ;  /* 0xff800000ff087424 */ /* 0x000fe400078e00ff */
[----:B----4-:R-:W-:-:S05]  /*23c0*/  IMAD.SHL.U32 R18, R18, 0x1000000, RZ ;  /* 0x0100000012127824 */ /* 0x010fca00078e00ff */
        /* <DEDUP_REMOVED lines=17> */
.L_x_2277:
[----:B------:R-:W4:Y:S02]  /*24e0*/  LDG.E.U8 R4, desc[UR36][R4.64] ;  /* 0x0000002404047981 */ /* 0x000f24000c1e1100 */
[----:B----4-:R-:W-:-:S05]  /*24f0*/  IMAD.SHL.U32 R0, R4, 0x2000000, RZ ;  /* 0x0200000004007824 */ /* 0x010fca00078e00ff */
        /* <DEDUP_REMOVED lines=11> */
.L_x_2276:
[----:B------:R-:W4:Y:S02]  /*25b0*/  LDG.E.U16 R4, desc[UR36][R4.64] ;  /* 0x0000002404047981 */ /* 0x000f24000c1e1500 */
[----:B----4-:R-:W-:Y:S01]  /*25c0*/  IMAD.U32 R18, R4, 0x10000, RZ ;  /* 0x0001000004127824 */ /* 0x010fe200078e00ff */
[----:B------:R-:W-:Y:S06]  /*25d0*/  BRA `(.L_x_2266) ;  /* 0x0000000400887947 */ /* 0x000fec0003800000 */
.L_x_2273:
        /* <DEDUP_REMOVED lines=8> */
[----:B------:R-:W4:Y:S02]  /*2660*/  LDG.E.U16 R4, desc[UR36][R4.64] ;  /* 0x0000002404047981 */ /* 0x000f24000c1e1500 */
[----:B----4-:R-:W-:Y:S01]  /*2670*/  I2FP.F32.U32 R18, R4 ;  /* 0x0000000400127245 */ /* 0x010fe20000201000 */
[----:B------:R-:W-:Y:S06]  /*2680*/  BRA `(.L_x_2266) ;  /* 0x00000004005c7947 */ /* 0x000fec0003800000 */
.L_x_2280:
[----:B------:R-:W4:Y:S01]  /*2690*/  LDG.E.U8 R3, desc[UR36][R4.64] ;  /* 0x0000002404037981 */ /* 0x000f22000c1e1100 */
[----:B------:R-:W-:Y:S01]  /*26a0*/  IMAD.MOV.U32 R18, RZ, RZ, RZ ;  /* 0x000000ffff127224 */ /* 0x000fe200078e00ff */
[----:B----4-:R-:W-:-:S13]  /*26b0*/  ISETP.NE.AND P0, PT, R3, RZ, PT ;  /* 0x000000ff0300720c */ /* 0x010fda0003f05270 */
        /* <DEDUP_REMOVED lines=17> */
.L_x_2282:
[----:B------:R-:W-:Y:S05]  /*27d0*/  BSYNC B0 ;  /* 0x0000000000007941 */ /* 0x000fea0003800000 */
.L_x_2281:
[----:B------:R-:W-:Y:S01]  /*27e0*/  IMAD.SHL.U32 R3, R3, 0x100000, RZ ;  /* 0x0010000003037824 */ /* 0x000fe200078e00ff */
[----:B------:R-:W-:-:S04]  /*27f0*/  LEA R5, R0, 0x3b800000, 0x17 ;  /* 0x3b80000000057811 */ /* 0x000fc800078eb8ff */
[----:B------:R-:W-:Y:S01]  /*2800*/  LOP3.LUT R18, R5, R3, R18, 0xfe, !PT ;  /* 0x0000000305127212 */ /* 0x000fe200078efe12 */
[----:B------:R-:W-:Y:S06]  /*2810*/  BRA `(.L_x_2266) ;  /* 0x0000000000f87947 */ /* 0x000fec0003800000 */
.L_x_2279:
        /* <DEDUP_REMOVED lines=20> */
.L_x_2284:
[----:B------:R-:W-:Y:S05]  /*2960*/  BSYNC B0 ;  /* 0x0000000000007941 */ /* 0x000fea0003800000 */
.L_x_2283:
[----:B------:R-:W-:Y:S01]  /*2970*/  IMAD.SHL.U32 R3, R3, 0x200000, RZ ;  /* 0x0020000003037824 */ /* 0x000fe200078e00ff */
[----:B------:R-:W-:-:S04]  /*2980*/  LEA R5, R0, 0x37800000, 0x17 ;  /* 0x3780000000057811 */ /* 0x000fc800078eb8ff */
[----:B------:R-:W-:Y:S01]  /*2990*/  LOP3.LUT R18, R5, R3, R18, 0xfe, !PT ;  /* 0x0000000305127212 */ /* 0x000fe200078efe12 */
[----:B------:R-:W-:Y:S06]  /*29a0*/  BRA `(.L_x_2266) ;  /* 0x0000000000947947 */ /* 0x000fec0003800000 */
.L_x_2278:
[----:B------:R-:W-:-:S13]  /*29b0*/  ISETP.NE.AND P0, PT, R0, 0x1c, PT ;  /* 0x0000001c0000780c */ /* 0x000fda0003f05270 */
[----:B------:R-:W-:Y:S05]  /*29c0*/  @!P0 BRA `(.L_x_2285) ;  /* 0x0000000000848947 */ /* 0x000fea0003800000 */
[----:B------:R-:W-:-:S13]  /*29d0*/  ISETP.NE.AND P0, PT, R0, 0x1d, PT ;  /* 0x0000001d0000780c */ /* 0x000fda0003f05270 */
[----:B------:R-:W-:Y:S05]  /*29e0*/  @!P0 BRA `(.L_x_2286) ;  /* 0x0000000000708947 */ /* 0x000fea0003800000 */
[----:B------:R-:W-:-:S13]  /*29f0*/  ISETP.NE.AND P0, PT, R0, 0x2c, PT ;  /* 0x0000002c0000780c */ /* 0x000fda0003f05270 */
[----:B------:R-:W-:Y:S05]  /*2a00*/  @P0 BRA `(.L_x_2265) ;  /* 0x0000000000200947 */ /* 0x000fea0003800000 */
[----:B------:R-:W4:Y:S01]  /*2a10*/  LDG.E.U8 R4, desc[UR36][R4.64] ;  /* 0x0000002404047981 */ /* 0x000f22000c1e1100 */
[----:B------:R-:W-:Y:S01]  /*2a20*/  IMAD.MOV.U32 R18, RZ, RZ, 0x400000 ;  /* 0x00400000ff127424 */ /* 0x000fe200078e00ff */
[----:B----4-:R-:W-:-:S13]  /*2a30*/  ISETP.NE.AND P0, PT, R4, RZ, PT ;  /* 0x000000ff0400720c */ /* 0x010fda0003f05270 */
[----:B------:R-:W-:Y:S05]  /*2a40*/  @!P0 BRA `(.L_x_2266) ;  /* 0x00000000006c8947 */ /* 0x000fea0003800000 */
[----:B------:R-:W-:-:S13]  /*2a50*/  ISETP.NE.AND P0, PT, R4, 0xff, PT ;  /* 0x000000ff0400780c */ /* 0x000fda0003f05270 */
[----:B------:R-:W-:Y:S02]  /*2a60*/  @!P0 IMAD.MOV.U32 R18, RZ, RZ, 0x7f800001 ;  /* 0x7f800001ff128424 */ /* 0x000fe400078e00ff */
[----:B------:R-:W-:Y:S01]  /*2a70*/  @P0 IMAD.SHL.U32 R18, R4, 0x800000, RZ ;  /* 0x0080000004120824 */ /* 0x000fe200078e00ff */
[----:B------:R-:W-:Y:S06]  /*2a80*/  BRA `(.L_x_2266) ;  /* 0x00000000005c7947 */ /* 0x000fec0003800000 */
.L_x_2265:
        /* <DEDUP_REMOVED lines=15> */
[----:B0123-5:R-:W-:Y:S05]  /*2b80*/  CALL.ABS.NOINC R14 ;  /* 0x000000000e007343 */ /* 0x02ffea0003c00000 */
.L_x_2287:
[----:B------:R-:W-:Y:S01]  /*2b90*/  IMAD.MOV.U32 R18, RZ, RZ, RZ ;  /* 0x000000ffff127224 */ /* 0x000fe200078e00ff */
[----:B------:R-:W-:Y:S06]  /*2ba0*/  BRA `(.L_x_2266) ;  /* 0x0000000000147947 */ /* 0x000fec0003800000 */
.L_x_2286:
[----:B------:R-:W4:Y:S02]  /*2bb0*/  LDG.E.64 R4, desc[UR36][R4.64] ;  /* 0x0000002404047981 */ /* 0x000f24000c1e1b00 */
[----:B----4-:R0:W4:Y:S01]  /*2bc0*/  I2F.U64 R18, R4 ;  /* 0x0000000400127312 */ /* 0x0101220000301000 */
[----:B------:R-:W-:Y:S05]  /*2bd0*/  BRA `(.L_x_2266) ;  /* 0x0000000000087947 */ /* 0x000fea0003800000 */
.L_x_2285:
[----:B------:R-:W4:Y:S02]  /*2be0*/  LDG.E R4, desc[UR36][R4.64] ;  /* 0x0000002404047981 */ /* 0x000f24000c1e1900 */
[----:B----4-:R-:W-:-:S07]  /*2bf0*/  I2FP.F32.U32 R18, R4 ;  /* 0x0000000400127245 */ /* 0x010fce0000201000 */
.L_x_2266:
[----:B------:R-:W-:Y:S05]  /*2c00*/  BSYNC B6 ;  /* 0x0000000000067941 */ /* 0x000fea0003800000 */
.L_x_2260:
[----:B0-----:R-:W0:Y:S01]  /*2c10*/  LDC.64 R4, c[0x0][0x238] ;  /* 0x00008e00ff047b82 */ /* 0x001e220000000a00 */
        /* <DEDUP_REMOVED lines=19> */
.L_x_2292:
[----:B------:R-:W2:Y:S02]  /*2d50*/  LDG.E.U8 R4, desc[UR36][R4.64] ;  /* 0x0000002404047981 */ /* 0x000ea4000c1e1100 */
[----:B--2---:R-:W-:Y:S01]  /*2d60*/  I2FP.F32.U32 R23, R4 ;  /* 0x0000000400177245 */ /* 0x004fe20000201000 */
[----:B------:R-:W-:Y:S06]  /*2d70*/  BRA `(.L_x_2294) ;  /* 0x0000000c002c7947 */ /* 0x000fec0003800000 */
.L_x_2291:
        /* <DEDUP_REMOVED lines=9> */
.L_x_2296:
[----:B------:R-:W2:Y:S02]  /*2e10*/  LDG.E R4, desc[UR36][R4.64] ;  /* 0x0000002404047981 */ /* 0x000ea4000c1e1900 */
[----:B--2---:R-:W-:Y:S01]  /*2e20*/  I2FP.F32.S32 R23, R4 ;  /* 0x0000000400177245 */ /* 0x004fe20000201400 */
[----:B------:R-:W-:Y:S06]  /*2e30*/  BRA `(.L_x_2294) ;  /* 0x0000000800fc7947 */ /* 0x000fec0003800000 */
.L_x_2295:
[----:B------:R-:W2:Y:S02]  /*2e40*/  LDG.E.U16 R4, desc[UR36][R4.64] ;  /* 0x0000002404047981 */ /* 0x000ea4000c1e1500 */
[----:B--2---:R0:W2:Y:S01]  /*2e50*/  I2F.S16 R23, R4 ;  /* 0x0000000400177306 */ /* 0x0040a20000101400 */
[----:B------:R-:W-:Y:S05]  /*2e60*/  BRA `(.L_x_2294) ;  /* 0x0000000800f07947 */ /* 0x000fea0003800000 */
.L_x_2290:
        /* <DEDUP_REMOVED lines=8> */
.L_x_2298:
[----:B------:R-:W2:Y:S02]  /*2ef0*/  LDG.E.U16 R4, desc[UR36][R4.64] ;  /* 0x0000002404047981 */ /* 0x000ea4000c1e1500 */
[----:B--2---:R-:W-:Y:S01]  /*2f00*/  HADD2.F32 R23, -RZ, R4.H0_H0 ;  /* 0x20000004ff177230 */ /* 0x004fe20000004100 */
[----:B------:R-:W-:Y:S06]  /*2f10*/  BRA `(.L_x_2294) ;  /* 0x0000000800c47947 */ /* 0x000fec0003800000 */
.L_x_2297:
        /* <DEDUP_REMOVED lines=8> */
.L_x_2300:
[----:B------:R-:W2:Y:S02]  /*2fa0*/  LDG.E.U16 R4, desc[UR36][R4.64] ;  /* 0x0000002404047981 */ /* 0x000ea4000c1e1500 */
[----:B--2---:R-:W-:Y:S01]  /*2fb0*/  HADD2.F32 R23, -RZ, R4.H0_H0 ;  /* 0x20000004ff177230 */ /* 0x004fe20000004100 */
[----:B------:R-:W-:Y:S06]  /*2fc0*/  BRA `(.L_x_2294) ;  /* 0x0000000800987947 */ /* 0x000fec0003800000 */
.L_x_2299:
[----:B------:R-:W2:Y:S01]  /*2fd0*/  LDG.E.64 R4, desc[UR36][R4.64] ;  /* 0x0000002404047981 */ /* 0x000ea2000c1e1b00 */
[----:B------:R-:W-:Y:S01]  /*2fe0*/  UMOV UR4, 0xf0000000 ;  /* 0xf000000000047882 */ /* 0x000fe20000000000 */
[----:B------:R-:W-:Y:S01]  /*2ff0*/  UMOV UR5, 0x380fffff ;  /* 0x380fffff00057882 */ /* 0x000fe20000000000 */
[----:B--2---:R-:W0:Y:S01]  /*3000*/  F2F.F32.F64 R23, R4 ;  /* 0x0000000400177310 */ /* 0x004e220000301000 */
[----:B------:R-:W-:-:S14]  /*3010*/  DSETP.GEU.AND P0, PT, |R4|, UR4, PT ;  /* 0x0000000404007e2a */ /* 0x000fdc000bf0e200 */
[----:B0-----:R-:W-:Y:S01]  /*3020*/  @!P0 FMUL R23, R23, 1.175494350822287508e-38 ;  /* 0x0080000017178820 */ /* 0x001fe20000400000 */
[----:B------:R-:W-:Y:S06]  /*3030*/  BRA `(.L_x_2294) ;  /* 0x00000008007c7947 */ /* 0x000fec0003800000 */
.L_x_2289:
        /* <DEDUP_REMOVED lines=12> */
.L_x_2303:
[----:B------:R-:W2:Y:S01]  /*3100*/  LDG.E.64 R4, desc[UR36][R4.64] ;  /* 0x0000002404047981 */ /* 0x000ea2000c1e1b00 */
[----:B------:R-:W-:Y:S01]  /*3110*/  UMOV UR4, 0xf0000000 ;  /* 0xf000000000047882 */ /* 0x000fe20000000000 */
[----:B------:R-:W-:Y:S01]  /*3120*/  UMOV UR5, 0x380fffff ;  /* 0x380fffff00057882 */ /* 0x000fe20000000000 */
[----:B--2---:R-:W0:Y:S01]  /*3130*/  F2F.F32.F64 R23, R4 ;  /* 0x0000000400177310 */ /* 0x004e220000301000 */
[----:B------:R-:W-:-:S14]  /*3140*/  DSETP.GEU.AND P0, PT, |R4|, UR4, PT ;  /* 0x0000000404007e2a */ /* 0x000fdc000bf0e200 */
[----:B0-----:R-:W-:Y:S01]  /*3150*/  @!P0 FMUL R23, R23, 1.175494350822287508e-38 ;  /* 0x0080000017178820 */ /* 0x001fe20000400000 */
[----:B------:R-:W-:Y:S06]  /*3160*/  BRA `(.L_x_2294) ;  /* 0x0000000800307947 */ /* 0x000fec0003800000 */
.L_x_2302:
        /* <DEDUP_REMOVED lines=26> */
.L_x_2305:
        /* <DEDUP_REMOVED lines=13> */
.L_x_2304:
[----:B------:R-:W2:Y:S02]  /*33e0*/  LDG.E.U16 R4, desc[UR36][R4.64] ;  /* 0x0000002404047981 */ /* 0x000ea4000c1e1500 */
[----:B--2---:R-:W-:Y:S01]  /*33f0*/  IMAD.U32 R23, R4, 0x10000, RZ ;  /* 0x0001000004177824 */ /* 0x004fe200078e00ff */
[----:B------:R-:W-:Y:S06]  /*3400*/  BRA `(.L_x_2294) ;  /* 0x0000000400887947 */ /* 0x000fec0003800000 */
.L_x_2301:
        /* <DEDUP_REMOVED lines=11> */
.L_x_2308:
        /* <DEDUP_REMOVED lines=20> */
.L_x_2310:
[----:B------:R-:W-:Y:S05]  /*3600*/  BSYNC B0 ;  /* 0x0000000000007941 */ /* 0x000fea0003800000 */
.L_x_2309:
[----:B------:R-:W-:Y:S01]  /*3610*/  IMAD.SHL.U32 R3, R3, 0x100000, RZ ;  /* 0x0010000003037824 */ /* 0x000fe200078e00ff */
[----:B------:R-:W-:-:S04]  /*3620*/  LEA R0, R0, 0x3b800000, 0x17 ;  /* 0x3b80000000007811 */ /* 0x000fc800078eb8ff */
[----:B------:R-:W-:Y:S01]  /*3630*/  LOP3.LUT R23, R0, R3, R23, 0xfe, !PT ;  /* 0x0000000300177212 */ /* 0x000fe200078efe17 */
[----:B------:R-:W-:Y:S06]  /*3640*/  BRA `(.L_x_2294) ;  /* 0x0000000000f87947 */ /* 0x000fec0003800000 */
.L_x_2307:
        /* <DEDUP_REMOVED lines=20> */
.L_x_2312:
[----:B------:R-:W-:Y:S05]  /*3790*/  BSYNC B0 ;  /* 0x0000000000007941 */ /* 0x000fea0003800000 */
.L_x_2311:
[----:B------:R-:W-:Y:S01]  /*37a0*/  IMAD.SHL.U32 R3, R3, 0x200000, RZ ;  /* 0x0020000003037824 */ /* 0x000fe200078e00ff */
[----:B------:R-:W-:-:S04]  /*37b0*/  LEA R0, R0, 0x37800000, 0x17 ;  /* 0x3780000000007811 */ /* 0x000fc800078eb8ff */
[----:B------:R-:W-:Y:S01]  /*37c0*/  LOP3.LUT R23, R0, R3, R23, 0xfe, !PT ;  /* 0x0000000300177212 */ /* 0x000fe200078efe17 */
[----:B------:R-:W-:Y:S06]  /*37d0*/  BRA `(.L_x_2294) ;  /* 0x0000000000947947 */ /* 0x000fec0003800000 */
.L_x_2306:
        /* <DEDUP_REMOVED lines=14> */
.L_x_2293:
        /* <DEDUP_REMOVED lines=15> */
[----:B012345:R-:W-:Y:S05]  /*39b0*/  CALL.ABS.NOINC R14 ;  /* 0x000000000e007343 */ /* 0x03ffea0003c00000 */
.L_x_2315:
[----:B------:R-:W-:Y:S01]  /*39c0*/  IMAD.MOV.U32 R23, RZ, RZ, RZ ;  /* 0x000000ffff177224 */ /* 0x000fe200078e00ff */
[----:B------:R-:W-:Y:S06]  /*39d0*/  BRA `(.L_x_2294) ;  /* 0x0000000000147947 */ /* 0x000fec0003800000 */
.L_x_2314:
[----:B------:R-:W2:Y:S02]  /*39e0*/  LDG.E.64 R4, desc[UR36][R4.64] ;  /* 0x0000002404047981 */ /* 0x000ea4000c1e1b00 */
[----:B--2---:R0:W2:Y:S01]  /*39f0*/  I2F.U64 R23, R4 ;  /* 0x0000000400177312 */ /* 0x0040a20000301000 */
[----:B------:R-:W-:Y:S05]  /*3a00*/  BRA `(.L_x_2294) ;  /* 0x0000000000087947 */ /* 0x000fea0003800000 */
.L_x_2313:
[----:B------:R-:W2:Y:S02]  /*3a10*/  LDG.E R4, desc[UR36][R4.64] ;  /* 0x0000002404047981 */ /* 0x000ea4000c1e1900 */
[----:B--2---:R-:W-:-:S07]  /*3a20*/  I2FP.F32.U32 R23, R4 ;  /* 0x0000000400177245 */ /* 0x004fce0000201000 */
.L_x_2294:
[----:B------:R-:W-:Y:S05]  /*3a30*/  BSYNC B6 ;  /* 0x0000000000067941 */ /* 0x000fea0003800000 */
.L_x_2288:
[----:B------:R-:W-:-:S07]  /*3a40*/  VIADD R19, R19, 0x80 ;  /* 0x0000008013137836 */ /* 0x000fce0000000000 */
.L_x_2259:
[----:B------:R-:W-:Y:S05]  /*3a50*/  BSYNC B7 ;  /* 0x0000000000077941 */ /* 0x000fea0003800000 */
.L_x_2258:
[----:B------:R-:W-:Y:S01]  /*3a60*/  ISETP.GE.AND P0, PT, R19, R17, PT ;  /* 0x000000111300720c */ /* 0x000fe20003f06270 */
[----:B------:R-:W-:Y:S01]  /*3a70*/  BSSY B7, `(.L_x_2316) ;  /* 0x00001cd000077945 */ /* 0x000fe20003800000 */
[----:B------:R-:W-:Y:S01]  /*3a80*/  IMAD.MOV.U32 R22, RZ, RZ, RZ ;  /* 0x000000ffff167224 */ /* 0x000fe200078e00ff */
[----:B------:R-:W-:-:S10]  /*3a90*/  CS2R R24, SRZ ;  /* 0x0000000000187805 */ /* 0x000fd4000001ff00 */
[----:B------:R-:W-:Y:S05]  /*3aa0*/  @P0 BRA `(.L_x_2317) ;  /* 0x0000001c00240947 */ /* 0x000fea0003800000 */
[----:B0---4-:R-:W0:Y:S01]  /*3ab0*/  LDC.64 R4, c[0x0][0x230] ;  /* 0x00008c00ff047b82 */ /* 0x011e220000000a00 */
        /* <DEDUP_REMOVED lines=20> */
.L_x_2322:
[----:B------:R-:W4:Y:S02]  /*3c00*/  LDG.E.U8 R4, desc[UR36][R4.64] ;  /* 0x0000002404047981 */ /* 0x000f24000c1e1100 */
[----:B----4-:R-:W-:Y:S01]  /*3c10*/  I2FP.F32.U32 R24, R4 ;  /* 0x0000000400187245 */ /* 0x010fe20000201000 */
[----:B------:R-:W-:Y:S06]  /*3c20*/  BRA `(.L_x_2324) ;  /* 0x0000000c002c7947 */ /* 0x000fec0003800000 */
.L_x_2321:
        /* <DEDUP_REMOVED lines=9> */
.L_x_2326:
[----:B------:R-:W4:Y:S02]  /*3cc0*/  LDG.E R4, desc[UR36][R4.64] ;  /* 0x0000002404047981 */ /* 0x000f24000c1e1900 */
[----:B----4-:R-:W-:Y:S01]  /*3cd0*/  I2FP.F32.S32 R24, R4 ;  /* 0x0000000400187245 */ /* 0x010fe20000201400 */
[----:B------:R-:W-:Y:S06]  /*3ce0*/  BRA `(.L_x_2324) ;  /* 0x0000000800fc7947 */ /* 0x000fec0003800000 */
.L_x_2325:
[----:B------:R-:W4:Y:S02]  /*3cf0*/  LDG.E.U16 R4, desc[UR36][R4.64] ;  /* 0x0000002404047981 */ /* 0x000f24000c1e1500 */
[----:B----4-:R0:W4:Y:S01]  /*3d00*/  I2F.S16 R24, R4 ;  /* 0x0000000400187306 */ /* 0x0101220000101400 */
[----:B------:R-:W-:Y:S05]  /*3d10*/  BRA `(.L_x_2324) ;  /* 0x0000000800f07947 */ /* 0x000fea0003800000 */
.L_x_2320:
        /* <DEDUP_REMOVED lines=8> */
.L_x_2328:
[----:B------:R-:W4:Y:S02]  /*3da0*/  LDG.E.U16 R4, desc[UR36][R4.64] ;  /* 0x0000002404047981 */ /* 0x000f24000c1e1500 */
[----:B----4-:R-:W-:Y:S01]  /*3db0*/  HADD2.F32 R24, -RZ, R4.H0_H0 ;  /* 0x20000004ff187230 */ /* 0x010fe20000004100 */
[----:B------:R-:W-:Y:S06]  /*3dc0*/  BRA `(.L_x_2324) ;  /* 0x0000000800c47947 */ /* 0x000fec0003800000 */
.L_x_2327:
        /* <DEDUP_REMOVED lines=8> */
.L_x_2330:
[----:B------:R-:W4:Y:S02]  /*3e50*/  LDG.E.U16 R4, desc[UR36][R4.64] ;  /* 0x0000002404047981 */ /* 0x000f24000c1e1500 */
[----:B----4-:R-:W-:Y:S01]  /*3e60*/  HADD2.F32 R24, -RZ, R4.H0_H0 ;  /* 0x20000004ff187230 */ /* 0x010fe20000004100 */
[----:B------:R-:W-:Y:S06]  /*3e70*/  BRA `(.L_x_2324) ;  /* 0x0000000800987947 */ /* 0x000fec0003800000 */
.L_x_2329:
[----:B------:R-:W4:Y:S01]  /*3e80*/  LDG.E.64 R4, desc[UR36][R4.64] ;  /* 0x0000002404047981 */ /* 0x000f22000c1e1b00 */
[----:B------:R-:W-:Y:S01]  /*3e90*/  UMOV UR4, 0xf0000000 ;  /* 0xf000000000047882 */ /* 0x000fe20000000000 */
[----:B------:R-:W-:Y:S01]  /*3ea0*/  UMOV UR5, 0x380fffff ;  /* 0x380fffff00057882 */ /* 0x000fe20000000000 */
[----:B----4-:R-:W0:Y:S01]  /*3eb0*/  F2F.F32.F64 R24, R4 ;  /* 0x0000000400187310 */ /* 0x010e220000301000 */
[----:B------:R-:W-:-:S14]  /*3ec0*/  DSETP.GEU.AND P0, PT, |R4|, UR4, PT ;  /* 0x0000000404007e2a */ /* 0x000fdc000bf0e200 */
[----:B0-----:R-:W-:Y:S01]  /*3ed0*/  @!P0 FMUL R24, R24, 1.175494350822287508e-38 ;  /* 0x0080000018188820 */ /* 0x001fe20000400000 */
[----:B------:R-:W-:Y:S06]  /*3ee0*/  BRA `(.L_x_2324) ;  /* 0x00000008007c7947 */ /* 0x000fec0003800000 */
.L_x_2319:
        /* <DEDUP_REMOVED lines=12> */
.L_x_2333:
[----:B------:R-:W4:Y:S01]  /*3fb0*/  LDG.E.64 R4, desc[UR36][R4.64] ;  /* 0x0000002404047981 */ /* 0x000f22000c1e1b00 */
[----:B------:R-:W-:Y:S01]  /*3fc0*/  UMOV UR4, 0xf0000000 ;  /* 0xf000000000047882 */ /* 0x000fe20000000000 */
[----:B------:R-:W-:Y:S01]  /*3fd0*/  UMOV UR5, 0x380fffff ;  /* 0x380fffff00057882 */ /* 0x000fe20000000000 */
[----:B----4-:R-:W0:Y:S01]  /*3fe0*/  F2F.F32.F64 R24, R4 ;  /* 0x0000000400187310 */ /* 0x010e220000301000 */
[----:B------:R-:W-:-:S14]  /*3ff0*/  DSETP.GEU.AND P0, PT, |R4|, UR4, PT ;  /* 0x0000000404007e2a */ /* 0x000fdc000bf0e200 */
[----:B0-----:R-:W-:Y:S01]  /*4000*/  @!P0 FMUL R24, R24, 1.175494350822287508e-38 ;  /* 0x0080000018188820 */ /* 0x001fe20000400000 */
[----:B------:R-:W-:Y:S06]  /*4010*/  BRA `(.L_x_2324) ;  /* 0x0000000800307947 */ /* 0x000fec0003800000 */
.L_x_2332:
        /* <DEDUP_REMOVED lines=26> */
.L_x_2335:
        /* <DEDUP_REMOVED lines=13> */
.L_x_2334:
[----:B------:R-:W4:Y:S02]  /*4290*/  LDG.E.U16 R4, desc[UR36][R4.64] ;  /* 0x0000002404047981 */ /* 0x000f24000c1e1500 */
[----:B----4-:R-:W-:Y:S01]  /*42a0*/  IMAD.U32 R24, R4, 0x10000, RZ ;  /* 0x0001000004187824 */ /* 0x010fe200078e00ff */
[----:B------:R-:W-:Y:S06]  /*42b0*/  BRA `(.L_x_2324) ;  /* 0x0000000400887947 */ /* 0x000fec0003800000 */
.L_x_2331:
        /* <DEDUP_REMOVED lines=11> */
.L_x_2338:
        /* <DEDUP_REMOVED lines=20> */
.L_x_2340:
[----:B------:R-:W-:Y:S05]  /*44b0*/  BSYNC B0 ;  /* 0x0000000000007941 */ /* 0x000fea0003800000 */
.L_x_2339:
[----:B------:R-:W-:Y:S01]  /*44c0*/  IMAD.SHL.U32 R3, R3, 0x100000, RZ ;  /* 0x0010000003037824 */ /* 0x000fe200078e00ff */
[----:B------:R-:W-:-:S04]  /*44d0*/  LEA R5, R0, 0x3b800000, 0x17 ;  /* 0x3b80000000057811 */ /* 0x000fc800078eb8ff */
[----:B------:R-:W-:Y:S01]  /*44e0*/  LOP3.LUT R24, R5, R3, R24, 0xfe, !PT ;  /* 0x0000000305187212 */ /* 0x000fe200078efe18 */
[----:B------:R-:W-:Y:S06]  /*44f0*/  BRA `(.L_x_2324) ;  /* 0x0000000000f87947 */ /* 0x000fec0003800000 */
.L_x_2337:
        /* <DEDUP_REMOVED lines=20> */
.L_x_2342:
[----:B------:R-:W-:Y:S05]  /*4640*/  BSYNC B0 ;  /* 0x0000000000007941 */ /* 0x000fea0003800000 */
.L_x_2341:
[----:B------:R-:W-:Y:S01]  /*4650*/  IMAD.SHL.U32 R3, R3, 0x200000, RZ ;  /* 0x0020000003037824 */ /* 0x000fe200078e00ff */
[----:B------:R-:W-:-:S04]  /*4660*/  LEA R5, R0, 0x37800000, 0x17 ;  /* 0x3780000000057811 */ /* 0x000fc800078eb8ff */
[----:B------:R-:W-:Y:S01]  /*4670*/  LOP3.LUT R24, R5, R3, R24, 0xfe, !PT ;  /* 0x0000000305187212 */ /* 0x000fe200078efe18 */
[----:B------:R-:W-:Y:S06]  /*4680*/  BRA `(.L_x_2324) ;  /* 0x0000000000947947 */ /* 0x000fec0003800000 */
.L_x_2336:
        /* <DEDUP_REMOVED lines=14> */
.L_x_2323:
        /* <DEDUP_REMOVED lines=16> */
.L_x_2345:
[----:B------:R-:W-:Y:S01]  /*4870*/  IMAD.MOV.U32 R24, RZ, RZ, RZ ;  /* 0x000000ffff187224 */ /* 0x000fe200078e00ff */
[----:B------:R-:W-:Y:S06]  /*4880*/  BRA `(.L_x_2324) ;  /* 0x0000000000147947 */ /* 0x000fec0003800000 */
.L_x_2344:
[----:B------:R-:W4:Y:S02]  /*4890*/  LDG.E.64 R4, desc[UR36][R4.64] ;  /* 0x0000002404047981 */ /* 0x000f24000c1e1b00 */
[----:B----4-:R0:W4:Y:S01]  /*48a0*/  I2F.U64 R24, R4 ;  /* 0x0000000400187312 */ /* 0x0101220000301000 */
[----:B------:R-:W-:Y:S05]  /*48b0*/  BRA `(.L_x_2324) ;  /* 0x0000000000087947 */ /* 0x000fea0003800000 */
.L_x_2343:
[----:B------:R-:W4:Y:S02]  /*48c0*/  LDG.E R4, desc[UR36][R4.64] ;  /* 0x0000002404047981 */ /* 0x000f24000c1e1900 */
[----:B----4-:R-:W-:-:S07]  /*48d0*/  I2FP.F32.U32 R24, R4 ;  /* 0x0000000400187245 */ /* 0x010fce0000201000 */
.L_x_2324:
[----:B------:R-:W-:Y:S05]  /*48e0*/  BSYNC B6 ;  /* 0x0000000000067941 */ /* 0x000fea0003800000 */
.L_x_2318:
[----:B------:R-:W1:Y:S01]  /*48f0*/  LDC.U8 R3, c[0x0][0x245] ;  /* 0x00009140ff037b82 */ /* 0x000e620000000000 */
[----:B------:R-:W-:Y:S01]  /*4900*/  ULDC UR4, c[0x0][0x24c] ;  /* 0x0000930000047ab9 */ /* 0x000fe20000000800 */
[----:B------:R-:W-:Y:S01]  /*4910*/  BSSY B6, `(.L_x_2346) ;  /* 0x00000e1000067945 */ /* 0x000fe20003800000 */
        /* <DEDUP_REMOVED lines=18> */
.L_x_2350:
[----:B------:R-:W2:Y:S02]  /*4a40*/  LDG.E.U8 R4, desc[UR36][R4.64] ;  /* 0x0000002404047981 */ /* 0x000ea4000c1e1100 */
[----:B--2---:R-:W-:Y:S01]  /*4a50*/  I2FP.F32.U32 R25, R4 ;  /* 0x0000000400197245 */ /* 0x004fe20000201000 */
[----:B------:R-:W-:Y:S06]  /*4a60*/  BRA `(.L_x_2352) ;  /* 0x0000000c002c7947 */ /* 0x000fec0003800000 */
.L_x_2349:
        /* <DEDUP_REMOVED lines=9> */
.L_x_2354:
[----:B------:R-:W2:Y:S02]  /*4b00*/  LDG.E R4, desc[UR36][R4.64] ;  /* 0x0000002404047981 */ /* 0x000ea4000c1e1900 */
[----:B--2---:R-:W-:Y:S01]  /*4b10*/  I2FP.F32.S32 R25, R4 ;  /* 0x0000000400197245 */ /* 0x004fe20000201400 */
[----:B------:R-:W-:Y:S06]  /*4b20*/  BRA `(.L_x_2352) ;  /* 0x0000000800fc7947 */ /* 0x000fec0003800000 */
.L_x_2353:
[----:B------:R-:W2:Y:S02]  /*4b30*/  LDG.E.U16 R4, desc[UR36][R4.64] ;  /* 0x0000002404047981 */ /* 0x000ea4000c1e1500 */
[----:B--2---:R0:W1:Y:S01]  /*4b40*/  I2F.S16 R25, R4 ;  /* 0x0000000400197306 */ /* 0x0040620000101400 */
[----:B------:R-:W-:Y:S05]  /*4b50*/  BRA `(.L_x_2352) ;  /* 0x0000000800f07947 */ /* 0x000fea0003800000 */
.L_x_2348:
        /* <DEDUP_REMOVED lines=8> */
.L_x_2356:
[----:B------:R-:W2:Y:S02]  /*4be0*/  LDG.E.U16 R4, desc[UR36][R4.64] ;  /* 0x0000002404047981 */ /* 0x000ea4000c1e1500 */
[----:B--2---:R-:W-:Y:S01]  /*4bf0*/  HADD2.F32 R25, -RZ, R4.H0_H0 ;  /* 0x20000004ff197230 */ /* 0x004fe20000004100 */
[----:B------:R-:W-:Y:S06]  /*4c00*/  BRA `(.L_x_2352) ;  /* 0x0000000800c47947 */ /* 0x000fec0003800000 */
.L_x_2355:
        /* <DEDUP_REMOVED lines=8> */
.L_x_2358:
[----:B------:R-:W2:Y:S02]  /*4c90*/  LDG.E.U16 R4, desc[UR36][R4.64] ;  /* 0x0000002404047981 */ /* 0x000ea4000c1e1500 */
[----:B--2---:R-:W-:Y:S01]  /*4ca0*/  HADD2.F32 R25, -RZ, R4.H0_H0 ;  /* 0x20000004ff197230 */ /* 0x004fe20000004100 */
[----:B------:R-:W-:Y:S06]  /*4cb0*/  BRA `(.L_x_2352) ;  /* 0x0000000800987947 */ /* 0x000fec0003800000 */
.L_x_2357:
[----:B------:R-:W2:Y:S01]  /*4cc0*/  LDG.E.64 R4, desc[UR36][R4.64] ;  /* 0x0000002404047981 */ /* 0x000ea2000c1e1b00 */
[----:B------:R-:W-:Y:S01]  /*4cd0*/  UMOV UR4, 0xf0000000 ;  /* 0xf000000000047882 */ /* 0x000fe20000000000 */
[----:B------:R-:W-:Y:S01]  /*4ce0*/  UMOV UR5, 0x380fffff ;  /* 0x380fffff00057882 */ /* 0x000fe20000000000 */
[----:B--2---:R-:W0:Y:S01]  /*4cf0*/  F2F.F32.F64 R25, R4 ;  /* 0x0000000400197310 */ /* 0x004e220000301000 */
[----:B------:R-:W-:-:S14]  /*4d00*/  DSETP.GEU.AND P0, PT, |R4|, UR4, PT ;  /* 0x0000000404007e2a */ /* 0x000fdc000bf0e200 */
[----:B0-----:R-:W-:Y:S01]  /*4d10*/  @!P0 FMUL R25, R25, 1.175494350822287508e-38 ;  /* 0x0080000019198820 */ /* 0x001fe20000400000 */
[----:B------:R-:W-:Y:S06]  /*4d20*/  BRA `(.L_x_2352) ;  /* 0x00000008007c7947 */ /* 0x000fec0003800000 */
.L_x_2347:
        /* <DEDUP_REMOVED lines=12> */
.L_x_2361:
[----:B------:R-:W2:Y:S01]  /*4df0*/  LDG.E.64 R4, desc[UR36][R4.64] ;  /* 0x0000002404047981 */ /* 0x000ea2000c1e1b00 */
[----:B------:R-:W-:Y:S01]  /*4e00*/  UMOV UR4, 0xf0000000 ;  /* 0xf000000000047882 */ /* 0x000fe20000000000 */
[----:B------:R-:W-:Y:S01]  /*4e10*/  UMOV UR5, 0x380fffff ;  /* 0x380fffff00057882 */ /* 0x000fe20000000000 */
[----:B--2---:R-:W0:Y:S01]  /*4e20*/  F2F.F32.F64 R25, R4 ;  /* 0x0000000400197310 */ /* 0x004e220000301000 */
[----:B------:R-:W-:-:S14]  /*4e30*/  DSETP.GEU.AND P0, PT, |R4|, UR4, PT ;  /* 0x0000000404007e2a */ /* 0x000fdc000bf0e200 */
[----:B0-----:R-:W-:Y:S01]  /*4e40*/  @!P0 FMUL R25, R25, 1.175494350822287508e-38 ;  /* 0x0080000019198820 */ /* 0x001fe20000400000 */
[----:B------:R-:W-:Y:S06]  /*4e50*/  BRA `(.L_x_2352) ;  /* 0x0000000800307947 */ /* 0x000fec0003800000 */
.L_x_2360:
        /* <DEDUP_REMOVED lines=26> */
.L_x_2363:
        /* <DEDUP_REMOVED lines=13> */
.L_x_2362:
[----:B------:R-:W2:Y:S02]  /*50d0*/  LDG.E.U16 R4, desc[UR36][R4.64] ;  /* 0x0000002404047981 */ /* 0x000ea4000c1e1500 */
[----:B--2---:R-:W-:Y:S01]  /*50e0*/  IMAD.U32 R25, R4, 0x10000, RZ ;  /* 0x0001000004197824 */ /* 0x004fe200078e00ff */
[----:B------:R-:W-:Y:S06]  /*50f0*/  BRA `(.L_x_2352) ;  /* 0x0000000400887947 */ /* 0x000fec0003800000 */
.L_x_2359:
        /* <DEDUP_REMOVED lines=11> */
.L_x_2366:
        /* <DEDUP_REMOVED lines=20> */
.L_x_2368:
[----:B------:R-:W-:Y:S05]  /*52f0*/  BSYNC B0 ;  /* 0x0000000000007941 */ /* 0x000fea0003800000 */
.L_x_2367:
[----:B------:R-:W-:Y:S01]  /*5300*/  IMAD.SHL.U32 R3, R3, 0x100000, RZ ;  /* 0x0010000003037824 */ /* 0x000fe200078e00ff */
[----:B------:R-:W-:-:S04]  /*5310*/  LEA R0, R0, 0x3b800000, 0x17 ;  /* 0x3b80000000007811 */ /* 0x000fc800078eb8ff */
[----:B------:R-:W-:Y:S01]  /*5320*/  LOP3.LUT R25, R0, R3, R25, 0xfe, !PT ;  /* 0x0000000300197212 */ /* 0x000fe200078efe19 */
[----:B------:R-:W-:Y:S06]  /*5330*/  BRA `(.L_x_2352) ;  /* 0x0000000000f87947 */ /* 0x000fec0003800000 */
.L_x_2365:
        /* <DEDUP_REMOVED lines=20> */
.L_x_2370:
[----:B------:R-:W-:Y:S05]  /*5480*/  BSYNC B0 ;  /* 0x0000000000007941 */ /* 0x000fea0003800000 */
.L_x_2369:
[----:B------:R-:W-:Y:S01]  /*5490*/  IMAD.SHL.U32 R3, R3, 0x200000, RZ ;  /* 0x0020000003037824 */ /* 0x000fe200078e00ff */
[----:B------:R-:W-:-:S04]  /*54a0*/  LEA R0, R0, 0x37800000, 0x17 ;  /* 0x3780000000007811 */ /* 0x000fc800078eb8ff */
[----:B------:R-:W-:Y:S01]  /*54b0*/  LOP3.LUT R25, R0, R3, R25, 0xfe, !PT ;  /* 0x0000000300197212 */ /* 0x000fe200078efe19 */
[----:B------:R-:W-:Y:S06]  /*54c0*/  BRA `(.L_x_2352) ;  /* 0x0000000000947947 */ /* 0x000fec0003800000 */
.L_x_2364:
        /* <DEDUP_REMOVED lines=14> */
.L_x_2351:
        /* <DEDUP_REMOVED lines=16> */
.L_x_2373:
[----:B------:R-:W-:Y:S01]  /*56b0*/  IMAD.MOV.U32 R25, RZ, RZ, RZ ;  /* 0x000000ffff197224 */ /* 0x000fe200078e00ff */
[----:B------:R-:W-:Y:S06]  /*56c0*/  BRA `(.L_x_2352) ;  /* 0x0000000000147947 */ /* 0x000fec0003800000 */
.L_x_2372:
[----:B------:R-:W2:Y:S02]  /*56d0*/  LDG.E.64 R4, desc[UR36][R4.64] ;  /* 0x0000002404047981 */ /* 0x000ea4000c1e1b00 */
[----:B--2---:R0:W1:Y:S01]  /*56e0*/  I2F.U64 R25, R4 ;  /* 0x0000000400197312 */ /* 0x0040620000301000 */
[----:B------:R-:W-:Y:S05]  /*56f0*/  BRA `(.L_x_2352) ;  /* 0x0000000000087947 */ /* 0x000fea0003800000 */
.L_x_2371:
[----:B------:R-:W2:Y:S02]  /*5700*/  LDG.E R4, desc[UR36][R4.64] ;  /* 0x0000002404047981 */ /* 0x000ea4000c1e1900 */
[----:B--2---:R-:W-:-:S07]  /*5710*/  I2FP.F32.U32 R25, R4 ;  /* 0x0000000400197245 */ /* 0x004fce0000201000 */
.L_x_2352:
[----:B------:R-:W-:Y:S05]  /*5720*/  BSYNC B6 ;  /* 0x0000000000067941 */ /* 0x000fea0003800000 */
.L_x_2346:
[----:B------:R-:W-:-:S07]  /*5730*/  VIADD R19, R19, 0x80 ;  /* 0x0000008013137836 */ /* 0x000fce0000000000 */
.L_x_2317:
[----:B------:R-:W-:Y:S05]  /*5740*/  BSYNC B7 ;  /* 0x0000000000077941 */ /* 0x000fea0003800000 */
.L_x_2316:
[----:B------:R-:W-:Y:S01]  /*5750*/  ISETP.GE.AND P0, PT, R19, R17, PT ;  /* 0x000000111300720c */ /* 0x000fe20003f06270 */
[----:B------:R-:W-:Y:S01]  /*5760*/  BSSY B7, `(.L_x_2374) ;  /* 0x00001c6000077945 */ /* 0x000fe20003800000 */
[----:B------:R-:W-:-:S11]  /*5770*/  IMAD.MOV.U32 R27, RZ, RZ, RZ ;  /* 0x000000ffff1b7224 */ /* 0x000fd600078e00ff */
        /* <DEDUP_REMOVED lines=22> */
.L_x_2380:
[----:B------:R-:W4:Y:S02]  /*58e0*/  LDG.E.U8 R4, desc[UR36][R4.64] ;  /* 0x0000002404047981 */ /* 0x000f24000c1e1100 */
[----:B----4-:R-:W-:Y:S01]  /*58f0*/  I2FP.F32.U32 R27, R4 ;  /* 0x00000004001b7245 */ /* 0x010fe20000201000 */
[----:B------:R-:W-:Y:S06]  /*5900*/  BRA `(.L_x_2382) ;  /* 0x0000000c002c7947 */ /* 0x000fec0003800000 */
.L_x_2379:
        /* <DEDUP_REMOVED lines=9> */
.L_x_2384:
[----:B------:R-:W4:Y:S02]  /*59a0*/  LDG.E R4, desc[UR36][R4.64] ;  /* 0x0000002404047981 */ /* 0x000f24000c1e1900 */
[----:B----4-:R-:W-:Y:S01]  /*59b0*/  I2FP.F32.S32 R27, R4 ;  /* 0x00000004001b7245 */ /* 0x010fe20000201400 */
[----:B------:R-:W-:Y:S06]  /*59c0*/  BRA `(.L_x_2382) ;  /* 0x0000000800fc7947 */ /* 0x000fec0003800000 */
.L_x_2383:
[----:B------:R-:W4:Y:S02]  /*59d0*/  LDG.E.U16 R4, desc[UR36][R4.64] ;  /* 0x0000002404047981 */ /* 0x000f24000c1e1500 */
[----:B----4-:R0:W4:Y:S01]  /*59e0*/  I2F.S16 R27, R4 ;  /* 0x00000004001b7306 */ /* 0x0101220000101400 */
[----:B------:R-:W-:Y:S05]  /*59f0*/  BRA `(.L_x_2382) ;  /* 0x0000000800f07947 */ /* 0x000fea0003800000 */
.L_x_2378:
        /* <DEDUP_REMOVED lines=8> */
.L_x_2386:
[----:B------:R-:W4:Y:S02]  /*5a80*/  LDG.E.U16 R4, desc[UR36][R4.64] ;  /* 0x0000002404047981 */ /* 0x000f24000c1e1500 */
[----:B----4-:R-:W-:Y:S01]  /*5a90*/  HADD2.F32 R27, -RZ, R4.H0_H0 ;  /* 0x20000004ff1b7230 */ /* 0x010fe20000004100 */
[----:B------:R-:W-:Y:S06]  /*5aa0*/  BRA `(.L_x_2382) ;  /* 0x0000000800c47947 */ /* 0x000fec0003800000 */
.L_x_2385:
        /* <DEDUP_REMOVED lines=8> */
.L_x_2388:
[----:B------:R-:W4:Y:S02]  /*5b30*/  LDG.E.U16 R4, desc[UR36][R4.64] ;  /* 0x0000002404047981 */ /* 0x000f24000c1e1500 */
[----:B----4-:R-:W-:Y:S01]  /*5b40*/  HADD2.F32 R27, -RZ, R4.H0_H0 ;  /* 0x20000004ff1b7230 */ /* 0x010fe20000004100 */
[----:B------:R-:W-:Y:S06]  /*5b50*/  BRA `(.L_x_2382) ;  /* 0x0000000800987947 */ /* 0x000fec0003800000 */
.L_x_2387:
[----:B------:R-:W4:Y:S01]  /*5b60*/  LDG.E.64 R4, desc[UR36][R4.64] ;  /* 0x0000002404047981 */ /* 0x000f22000c1e1b00 */
[----:B------:R-:W-:Y:S01]  /*5b70*/  UMOV UR4, 0xf0000000 ;  /* 0xf000000000047882 */ /* 0x000fe20000000000 */
[----:B------:R-:W-:Y:S01]  /*5b80*/  UMOV UR5, 0x380fffff ;  /* 0x380fffff00057882 */ /* 0x000fe20000000000 */
[----:B----4-:R-:W0:Y:S01]  /*5b90*/  F2F.F32.F64 R27, R4 ;  /* 0x00000004001b7310 */ /* 0x010e220000301000 */
[----:B------:R-:W-:-:S14]  /*5ba0*/  DSETP.GEU.AND P0, PT, |R4|, UR4, PT ;  /* 0x0000000404007e2a */ /* 0x000fdc000bf0e200 */
[----:B0-----:R-:W-:Y:S01]  /*5bb0*/  @!P0 FMUL R27, R27, 1.175494350822287508e-38 ;  /* 0x008000001b1b8820 */ /* 0x001fe20000400000 */
[----:B------:R-:W-:Y:S06]  /*5bc0*/  BRA `(.L_x_2382) ;  /* 0x00000008007c7947 */ /* 0x000fec0003800000 */
.L_x_2377:
        /* <DEDUP_REMOVED lines=12> */
.L_x_2391:
[----:B------:R-:W4:Y:S01]  /*5c90*/  LDG.E.64 R4, desc[UR36][R4.64] ;  /* 0x0000002404047981 */ /* 0x000f22000c1e1b00 */
[----:B------:R-:W-:Y:S01]  /*5ca0*/  UMOV UR4, 0xf0000000 ;  /* 0xf000000000047882 */ /* 0x000fe20000000000 */
[----:B------:R-:W-:Y:S01]  /*5cb0*/  UMOV UR5, 0x380fffff ;  /* 0x380fffff00057882 */ /* 0x000fe20000000000 */
[----:B----4-:R-:W0:Y:S01]  /*5cc0*/  F2F.F32.F64 R27, R4 ;  /* 0x00000004001b7310 */ /* 0x010e220000301000 */
[----:B------:R-:W-:-:S14]  /*5cd0*/  DSETP.GEU.AND P0, PT, |R4|, UR4, PT ;  /* 0x0000000404007e2a */ /* 0x000fdc000bf0e200 */
[----:B0-----:R-:W-:Y:S01]  /*5ce0*/  @!P0 FMUL R27, R27, 1.175494350822287508e-38 ;  /* 0x008000001b1b8820 */ /* 0x001fe20000400000 */
[----:B------:R-:W-:Y:S06]  /*5cf0*/  BRA `(.L_x_2382) ;  /* 0x0000000800307947 */ /* 0x000fec0003800000 */
.L_x_2390:
        /* <DEDUP_REMOVED lines=26> */
.L_x_2393:
        /* <DEDUP_REMOVED lines=13> */
.L_x_2392:
[----:B------:R-:W4:Y:S02]  /*5f70*/  LDG.E.U16 R4, desc[UR36][R4.64] ;  /* 0x0000002404047981 */ /* 0x000f24000c1e1500 */
[----:B----4-:R-:W-:Y:S01]  /*5f80*/  IMAD.U32 R27, R4, 0x10000, RZ ;  /* 0x00010000041b7824 */ /* 0x010fe200078e00ff */
[----:B------:R-:W-:Y:S06]  /*5f90*/  BRA `(.L_x_2382) ;  /* 0x0000000400887947 */ /* 0x000fec0003800000 */
.L_x_2389:
        /* <DEDUP_REMOVED lines=11> */
.L_x_2396:
        /* <DEDUP_REMOVED lines=20> */
.L_x_2398:
[----:B------:R-:W-:Y:S05]  /*6190*/  BSYNC B0 ;  /* 0x0000000000007941 */ /* 0x000fea0003800000 */
.L_x_2397:
[----:B------:R-:W-:Y:S01]  /*61a0*/  IMAD.SHL.U32 R3, R3, 0x100000, RZ ;  /* 0x0010000003037824 */ /* 0x000fe200078e00ff */
[----:B------:R-:W-:-:S04]  /*61b0*/  LEA R0, R0, 0x3b800000, 0x17 ;  /* 0x3b80000000007811 */ /* 0x000fc800078eb8ff */
[----:B------:R-:W-:Y:S01]  /*61c0*/  LOP3.LUT R27, R0, R3, R27, 0xfe, !PT ;  /* 0x00000003001b7212 */ /* 0x000fe200078efe1b */
[----:B------:R-:W-:Y:S06]  /*61d0*/  BRA `(.L_x_2382) ;  /* 0x0000000000f87947 */ /* 0x000fec0003800000 */
.L_x_2395:
        /* <DEDUP_REMOVED lines=20> */
.L_x_2400:
[----:B------:R-:W-:Y:S05]  /*6320*/  BSYNC B0 ;  /* 0x0000000000007941 */ /* 0x000fea0003800000 */
.L_x_2399:
[----:B------:R-:W-:Y:S01]  /*6330*/  IMAD.SHL.U32 R3, R3, 0x200000, RZ ;  /* 0x0020000003037824 */ /* 0x000fe200078e00ff */
[----:B------:R-:W-:-:S04]  /*6340*/  LEA R0, R0, 0x37800000, 0x17 ;  /* 0x3780000000007811 */ /* 0x000fc800078eb8ff */
[----:B------:R-:W-:Y:S01]  /*6350*/  LOP3.LUT R27, R0, R3, R27, 0xfe, !PT ;  /* 0x00000003001b7212 */ /* 0x000fe200078efe1b */
[----:B------:R-:W-:Y:S06]  /*6360*/  BRA `(.L_x_2382) ;  /* 0x0000000000947947 */ /* 0x000fec0003800000 */
.L_x_2394:
        /* <DEDUP_REMOVED lines=14> */
.L_x_2381:
        /* <DEDUP_REMOVED lines=16> */
.L_x_2403:
[----:B------:R-:W-:Y:S01]  /*6550*/  IMAD.MOV.U32 R27, RZ, RZ, RZ ;  /* 0x000000ffff1b7224 */ /* 0x000fe200078e00ff */
[----:B------:R-:W-:Y:S06]  /*6560*/  BRA `(.L_x_2382) ;  /* 0x0000000000147947 */ /* 0x000fec0003800000 */
.L_x_2402:
[----:B------:R-:W4:Y:S02]  /*6570*/  LDG.E.64 R4, desc[UR36][R4.64] ;  /* 0x0000002404047981 */ /* 0x000f24000c1e1b00 */
[----:B----4-:R0:W4:Y:S01]  /*6580*/  I2F.U64 R27, R4 ;  /* 0x00000004001b7312 */ /* 0x0101220000301000 */
[----:B------:R-:W-:Y:S05]  /*6590*/  BRA `(.L_x_2382) ;  /* 0x0000000000087947 */ /* 0x000fea0003800000 */
.L_x_2401:
[----:B------:R-:W4:Y:S02]  /*65a0*/  LDG.E R4, desc[UR36][R4.64] ;  /* 0x0000002404047981 */ /* 0x000f24000c1e1900 */
[----:B----4-:R-:W-:-:S07]  /*65b0*/  I2FP.F32.U32 R27, R4 ;  /* 0x00000004001b7245 */ /* 0x010fce0000201000 */
.L_x_2382:
[----:B------:R-:W-:Y:S05]  /*65c0*/  BSYNC B6 ;  /* 0x0000000000067941 */ /* 0x000fea0003800000 */
.L_x_2376:
        /* <DEDUP_REMOVED lines=20> */
.L_x_2407:
[----:B------:R-:W2:Y:S02]  /*6710*/  LDG.E.U8 R4, desc[UR36][R4.64] ;  /* 0x0000002404047981 */ /* 0x000ea4000c1e1100 */
[----:B--2---:R-:W-:Y:S01]  /*6720*/  I2FP.F32.U32 R22, R4 ;  /* 0x0000000400167245 */ /* 0x004fe20000201000 */
[----:B------:R-:W-:Y:S06]  /*6730*/  BRA `(.L_x_2375) ;  /* 0x0000000c00207947 */ /* 0x000fec0003800000 */
.L_x_2406:
        /* <DEDUP_REMOVED lines=9> */
.L_x_2410:
[----:B------:R-:W2:Y:S02]  /*67d0*/  LDG.E R4, desc[UR36][R4.64] ;  /* 0x0000002404047981 */ /* 0x000ea4000c1e1900 */
[----:B--2---:R-:W-:Y:S01]  /*67e0*/  I2FP.F32.S32 R22, R4 ;  /* 0x0000000400167245 */ /* 0x004fe20000201400 */
[----:B------:R-:W-:Y:S06]  /*67f0*/  BRA `(.L_x_2375) ;  /* 0x0000000800f07947 */ /* 0x000fec0003800000 */
.L_x_2409:
[----:B------:R-:W2:Y:S02]  /*6800*/  LDG.E.U16 R4, desc[UR36][R4.64] ;  /* 0x0000002404047981 */ /* 0x000ea4000c1e1500 */
[----:B--2---:R0:W1:Y:S01]  /*6810*/  I2F.S16 R22, R4 ;  /* 0x0000000400167306 */ /* 0x0040620000101400 */
[----:B------:R-:W-:Y:S05]  /*6820*/  BRA `(.L_x_2375) ;  /* 0x0000000800e47947 */ /* 0x000fea0003800000 */
.L_x_2405:
        /* <DEDUP_REMOVED lines=8> */
.L_x_2412:
[----:B------:R-:W2:Y:S02]  /*68b0*/  LDG.E.U16 R4, desc[UR36][R4.64] ;  /* 0x0000002404047981 */ /* 0x000ea4000c1e1500 */
[----:B--2---:R-:W-:Y:S01]  /*68c0*/  HADD2.F32 R22, -RZ, R4.H0_H0 ;  /* 0x20000004ff167230 */ /* 0x004fe20000004100 */
[----:B------:R-:W-:Y:S06]  /*68d0*/  BRA `(.L_x_2375) ;  /* 0x0000000800b87947 */ /* 0x000fec0003800000 */
.L_x_2411:
        /* <DEDUP_REMOVED lines=8> */
.L_x_2414:
[----:B------:R-:W2:Y:S02]  /*6960*/  LDG.E.U16 R4, desc[UR36][R4.64] ;  /* 0x0000002404047981 */ /* 0x000ea4000c1e1500 */
[----:B--2---:R-:W-:Y:S01]  /*6970*/  HADD2.F32 R22, -RZ, R4.H0_H0 ;  /* 0x20000004ff167230 */ /* 0x004fe20000004100 */
[----:B------:R-:W-:Y:S06]  /*6980*/  BRA `(.L_x_2375) ;  /* 0x00000008008c7947 */ /* 0x000fec0003800000 */
.L_x_2413:
[----:B------:R-:W2:Y:S01]  /*6990*/  LDG.E.64 R4, desc[UR36][R4.64] ;  /* 0x0000002404047981 */ /* 0x000ea2000c1e1b00 */
[----:B------:R-:W-:Y:S01]  /*69a0*/  UMOV UR4, 0xf0000000 ;  /* 0xf000000000047882 */ /* 0x000fe20000000000 */
[----:B------:R-:W-:Y:S01]  /*69b0*/  UMOV UR5, 0x380fffff ;  /* 0x380fffff00057882 */ /* 0x000fe20000000000 */
[----:B--2---:R-:W0:Y:S01]  /*69c0*/  F2F.F32.F64 R22, R4 ;  /* 0x0000000400167310 */ /* 0x004e220000301000 */
[----:B------:R-:W-:-:S14]  /*69d0*/  DSETP.GEU.AND P0, PT, |R4|, UR4, PT ;  /* 0x0000000404007e2a */ /* 0x000fdc000bf0e200 */
[----:B0-----:R-:W-:Y:S01]  /*69e0*/  @!P0 FMUL R22, R22, 1.175494350822287508e-38 ;  /* 0x0080000016168820 */ /* 0x001fe20000400000 */
[----:B------:R-:W-:Y:S06]  /*69f0*/  BRA `(.L_x_2375) ;  /* 0x0000000800707947 */ /* 0x000fec0003800000 */
.L_x_2404:
        /* <DEDUP_REMOVED lines=12> */
.L_x_2417:
[----:B------:R-:W2:Y:S01]  /*6ac0*/  LDG.E.64 R4, desc[UR36][R4.64] ;  /* 0x0000002404047981 */ /* 0x000ea2000c1e1b00 */
[----:B------:R-:W-:Y:S01]  /*6ad0*/  UMOV UR4, 0xf0000000 ;  /* 0xf000000000047882 */ /* 0x000fe20000000000 */
[----:B------:R-:W-:Y:S01]  /*6ae0*/  UMOV UR5, 0x380fffff ;  /* 0x380fffff00057882 */ /* 0x000fe20000000000 */
[----:B--2---:R-:W0:Y:S01]  /*6af0*/  F2F.F32.F64 R22, R4 ;  /* 0x0000000400167310 */ /* 0x004e220000301000 */
[----:B------:R-:W-:-:S14]  /*6b00*/  DSETP.GEU.AND P0, PT, |R4|, UR4, PT ;  /* 0x0000000404007e2a */ /* 0x000fdc000bf0e200 */
[----:B0-----:R-:W-:Y:S01]  /*6b10*/  @!P0 FMUL R22, R22, 1.175494350822287508e-38 ;  /* 0x0080000016168820 */ /* 0x001fe20000400000 */
[----:B------:R-:W-:Y:S06]  /*6b20*/  BRA `(.L_x_2375) ;  /* 0x0000000800247947 */ /* 0x000fec0003800000 */
.L_x_2416:
        /* <DEDUP_REMOVED lines=26> */
.L_x_2419:
        /* <DEDUP_REMOVED lines=13> */
.L_x_2418:
[----:B------:R-:W2:Y:S02]  /*6da0*/  LDG.E.U16 R4, desc[UR36][R4.64] ;  /* 0x0000002404047981 */ /* 0x000ea4000c1e1500 */
[----:B--2---:R-:W-:Y:S01]  /*6db0*/  IMAD.U32 R22, R4, 0x10000, RZ ;  /* 0x0001000004167824 */ /* 0x004fe200078e00ff */
[----:B------:R-:W-:Y:S06]  /*6dc0*/  BRA `(.L_x_2375) ;  /* 0x00000004007c7947 */ /* 0x000fec0003800000 */
.L_x_2415:
        /* <DEDUP_REMOVED lines=11> */
.L_x_2422:
[----:B------:R-:W2:Y:S02]  /*6e80*/  LDG.E.U8 R3, desc[UR36][R4.64] ;  /* 0x0000002404037981 */ /* 0x000ea4000c1e1100 */
        /* <DEDUP_REMOVED lines=18> */
.L_x_2424:
[----:B------:R-:W-:Y:S05]  /*6fb0*/  BSYNC B0 ;  /* 0x0000000000007941 */ /* 0x000fea0003800000 */
.L_x_2423:
[----:B------:R-:W-:Y:S01]  /*6fc0*/  IMAD.SHL.U32 R3, R3, 0x100000, RZ ;  /* 0x0010000003037824 */ /* 0x000fe200078e00ff */
[----:B------:R-:W-:-:S04]  /*6fd0*/  LEA R5, R0, 0x3b800000, 0x17 ;  /* 0x3b80000000057811 */ /* 0x000fc800078eb8ff */
[----:B------:R-:W-:Y:S01]  /*6fe0*/  LOP3.LUT R22, R5, R3, R22, 0xfe, !PT ;  /* 0x0000000305167212 */ /* 0x000fe200078efe16 */
[----:B------:R-:W-:Y:S06]  /*6ff0*/  BRA `(.L_x_2375) ;  /* 0x0000000000f07947 */ /* 0x000fec0003800000 */
.L_x_2421:
        /* <DEDUP_REMOVED lines=19> */
.L_x_2426:
[----:B------:R-:W-:Y:S05]  /*7130*/  BSYNC B0 ;  /* 0x0000000000007941 */ /* 0x000fea0003800000 */
.L_x_2425:
[----:B------:R-:W-:Y:S01]  /*7140*/  IMAD.SHL.U32 R3, R3, 0x200000, RZ ;  /* 0x0020000003037824 */ /* 0x000fe200078e00ff */
[----:B------:R-:W-:-:S04]  /*7150*/  LEA R5, R0, 0x37800000, 0x17 ;  /* 0x3780000000057811 */ /* 0x000fc800078eb8ff */
[----:B------:R-:W-:Y:S01]  /*7160*/  LOP3.LUT R22, R5, R3, R22, 0xfe, !PT ;  /* 0x0000000305167212 */ /* 0x000fe200078efe16 */
[----:B------:R-:W-:Y:S06]  /*7170*/  BRA `(.L_x_2375) ;  /* 0x0000000000907947 */ /* 0x000fec0003800000 */
.L_x_2420:
        /* <DEDUP_REMOVED lines=14> */
.L_x_2408:
        /* <DEDUP_REMOVED lines=16> */
.L_x_2429:
[----:B------:R-:W-:Y:S05]  /*7360*/  BRA `(.L_x_2375) ;  /* 0x0000000000147947 */ /* 0x000fea0003800000 */
.L_x_2428:
[----:B------:R-:W2:Y:S02]  /*7370*/  LDG.E.64 R4, desc[UR36][R4.64] ;  /* 0x0000002404047981 */ /* 0x000ea4000c1e1b00 */
[----:B--2---:R0:W1:Y:S01]  /*7380*/  I2F.U64 R22, R4 ;  /* 0x0000000400167312 */ /* 0x0040620000301000 */
[----:B------:R-:W-:Y:S05]  /*7390*/  BRA `(.L_x_2375) ;  /* 0x0000000000087947 */ /* 0x000fea0003800000 */
.L_x_2427:
[----:B------:R-:W2:Y:S02]  /*73a0*/  LDG.E R4, desc[UR36][R4.64] ;  /* 0x0000002404047981 */ /* 0x000ea4000c1e1900 */
[----:B--2---:R-:W-:-:S07]  /*73b0*/  I2FP.F32.U32 R22, R4 ;  /* 0x0000000400167245 */ /* 0x004fce0000201000 */
.L_x_2375:
[----:B------:R-:W-:Y:S05]  /*73c0*/  BSYNC B7 ;  /* 0x0000000000077941 */ /* 0x000fea0003800000 */
.L_x_2374:
[----:B------:R-:W0:Y:S01]  /*73d0*/  S2R R19, SR_TID.X ;  /* 0x0000000000137919 */ /* 0x000e220000002100 */
[----:B------:R-:W2:Y:S01]  /*73e0*/  LDC R10, c[0x0][0x218] ;  /* 0x00008600ff0a7b82 */ /* 0x000ea20000000800 */
[----:B------:R-:W-:Y:S01]  /*73f0*/  BSSY B6, `(.L_x_2430) ;  /* 0x000011d000067945 */ /* 0x000fe20003800000 */
[CC--:B0-----:R-:W-:Y:S01]  /*7400*/  ISETP.GE.AND P0, PT, R19.reuse, R17.reuse, PT ;  /* 0x000000111300720c */ /* 0x0c1fe20003f06270 */
[C---:B------:R-:W-:Y:S02]  /*7410*/  VIADD R0, R19.reuse, 0x100 ;  /* 0x0000010013007836 */ /* 0x040fe40000000000 */
[C---:B------:R-:W-:Y:S01]  /*7420*/  VIADD R26, R19.reuse, 0x80 ;  /* 0x00000080131a7836 */ /* 0x040fe20000000000 */
[----:B--2---:R-:W-:Y:S01]  /*7430*/  FSETP.GEU.AND P4, PT, |R10|, 0.5, !P0 ;  /* 0x3f0000000a00780b */ /* 0x004fe2000478e200 */
[----:B------:R-:W-:Y:S01]  /*7440*/  VIADD R8, R19, 0x180 ;  /* 0x0000018013087836 */ /* 0x000fe20000000000 */
[-C--:B------:R-:W-:Y:S01]  /*7450*/  ISETP.GE.AND P3, PT, R0, R17.reuse, PT ;  /* 0x000000110000720c */ /* 0x080fe20003f66270 */
[----:B------:R-:W-:Y:S01]  /*7460*/  FADD.FTZ R0, -R10, 1 ;  /* 0x3f8000000a007421 */ /* 0x000fe20000010100 */
[----:B------:R-:W-:-:S02]  /*7470*/  ISETP.GE.AND P2, PT, R26, R17, PT ;  /* 0x000000111a00720c */ /* 0x000fc40003f46270 */
[----:B------:R-:W-:Y:S02]  /*7480*/  ISETP.GE.AND P1, PT, R8, R17, PT ;  /* 0x000000110800720c */ /* 0x000fe40003f26270 */
[----:B------:R-:W-:Y:S01]  /*7490*/  FSETP.GEU.AND P5, PT, |R10|, 0.5, !P3 ;  /* 0x3f0000000a00780b */ /* 0x000fe20005fae200 */
[----:B-1-3-5:R-:W-:Y:S01]  /*74a0*/  @!P0 FADD.FTZ R6, R16, -R29 ;  /* 0x8000001d10068221 */ /* 0x02afe20000010000 */
[----:B------:R-:W-:-:S03]  /*74b0*/  FSETP.GEU.AND P6, PT, |R10|, 0.5, !P1 ;  /* 0x3f0000000a00780b */ /* 0x000fc60004fce200 */
[----:B------:R-:W-:Y:S01]  /*74c0*/  @!P0 FFMA.FTZ R29, R6, R10, R29 ;  /* 0x0000000a061d8223 */ /* 0x000fe2000001001d */
[----:B------:R-:W-:Y:S01]  /*74d0*/  @P4 FFMA.FTZ R29, -R0, R6, R16 ;  /* 0x00000006001d4223 */ /* 0x000fe20000010110 */
[----:B------:R-:W-:Y:S01]  /*74e0*/  FSETP.GEU.AND P4, PT, |R10|, 0.5, !P2 ;  /* 0x3f0000000a00780b */ /* 0x000fe2000578e200 */
[----:B------:R-:W0:Y:S01]  /*74f0*/  LDC.U8 R16, c[0x0][0x250] ;  /* 0x00009400ff107b82 */ /* 0x000e220000000000 */
[----:B----4-:R-:W-:Y:S01]  /*7500*/  @!P3 FADD.FTZ R5, R25, -R24 ;  /* 0x800000181905b221 */ /* 0x010fe20000010000 */
[----:B------:R-:W-:Y:S01]  /*7510*/  @!P2 FADD.FTZ R3, R23, -R18 ;  /* 0x800000121703a221 */ /* 0x000fe20000010000 */
[----:B------:R-:W-:Y:S01]  /*7520*/  @!P1 FADD.FTZ R7, -R27, R22 ;  /* 0x000000161b079221 */ /* 0x000fe20000010100 */
[----:B------:R-:W-:Y:S02]  /*7530*/  @!P0 IMAD.MOV.U32 R4, RZ, RZ, R29 ;  /* 0x000000ffff048224 */ /* 0x000fe400078e001d */
[-C--:B------:R-:W-:Y:S01]  /*7540*/  @!P3 FFMA.FTZ R8, R5, R10.reuse, R24 ;  /* 0x0000000a0508b223 */ /* 0x080fe20000010018 */
[-C--:B------:R-:W-:Y:S01]  /*7550*/  @!P2 FFMA.FTZ R6, R3, R10.reuse, R18 ;  /* 0x0000000a0306a223 */ /* 0x080fe20000010012 */
[----:B------:R-:W-:Y:S01]  /*7560*/  @!P1 FFMA.FTZ R10, R7, R10, R27 ;  /* 0x0000000a070a9223 */ /* 0x000fe2000001001b */
[C---:B------:R-:W-:Y:S01]  /*7570*/  @P5 FFMA.FTZ R8, -R0.reuse, R5, R25 ;  /* 0x0000000500085223 */ /* 0x040fe20000010119 */
[----:B------:R-:W-:-:S02]  /*7580*/  @P6 FFMA.FTZ R10, -R0, R7, R22 ;  /* 0x00000007000a6223 */ /* 0x000fc40000010116 */
[----:B------:R-:W-:Y:S01]  /*7590*/  @P4 FFMA.FTZ R6, -R0, R3, R23 ;  /* 0x0000000300064223 */ /* 0x000fe20000010117 */
[----:B------:R-:W-:Y:S02]  /*75a0*/  @!P3 IMAD.MOV.U32 R22, RZ, RZ, R8 ;  /* 0x000000ffff16b224 */ /* 0x000fe400078e0008 */
[----:B------:R-:W-:Y:S02]  /*75b0*/  @!P1 IMAD.MOV.U32 R18, RZ, RZ, R10 ;  /* 0x000000ffff129224 */ /* 0x000fe400078e000a */
[----:B------:R-:W-:Y:S01]  /*75c0*/  @!P2 IMAD.MOV.U32 R24, RZ, RZ, R6 ;  /* 0x000000ffff18a224 */ /* 0x000fe200078e0006 */
        /* <DEDUP_REMOVED lines=18> */
[----:B------:R-:W0:Y:S01]  /*76f0*/  F2I.FTZ.TRUNC.NTZ R3, R4 ;  /* 0x0000000400037305 */ /* 0x000e22000021f100 */
[----:B------:R-:W-:Y:S01]  /*7700*/  IMAD.MOV.U32 R19, RZ, RZ, R26 ;  /* 0x000000ffff137224 */ /* 0x000fe200078e001a */
[----:B0-----:R0:W-:Y:S01]  /*7710*/  STG.E.U8 desc[UR36][R8.64], R3 ;  /* 0x0000000308007986 */ /* 0x0011e2000c101124 */
[----:B------:R-:W-:Y:S05]  /*7720*/  BRA `(.L_x_2431) ;  /* 0x0000000c00a47947 */ /* 0x000fea0003800000 */
.L_x_2435:
[----:B------:R-:W0:Y:S01]  /*7730*/  F2I.S64.TRUNC R4, R4 ;  /* 0x0000000400047311 */ /* 0x000e22000020d900 */
[----:B------:R-:W-:Y:S02]  /*7740*/  IMAD.MOV.U32 R19, RZ, RZ, R26 ;  /* 0x000000ffff137224 */ /* 0x000fe400078e001a */
[----:B0-----:R-:W-:-:S05]  /*7750*/  IMAD.MOV.U32 R3, RZ, RZ, R4 ;  /* 0x000000ffff037224 */ /* 0x001fca00078e0004 */
[----:B------:R0:W-:Y:S01]  /*7760*/  STG.E.U8 desc[UR36][R8.64], R3 ;  /* 0x0000000308007986 */ /* 0x0001e2000c101124 */
[----:B------:R-:W-:Y:S05]  /*7770*/  BRA `(.L_x_2431) ;  /* 0x0000000c00907947 */ /* 0x000fea0003800000 */
.L_x_2434:
[----:B------:R-:W-:-:S13]  /*7780*/  ISETP.NE.AND P0, PT, R0, 0x2, PT ;  /* 0x000000020000780c */ /* 0x000fda0003f05270 */
[----:B------:R-:W-:Y:S05]  /*7790*/  @!P0 BRA `(.L_x_2437) ;  /* 0x0000000000308947 */ /* 0x000fea0003800000 */
[----:B------:R-:W-:-:S13]  /*77a0*/  ISETP.NE.AND P0, PT, R0, 0x3, PT ;  /* 0x000000030000780c */ /* 0x000fda0003f05270 */
[----:B------:R-:W-:Y:S05]  /*77b0*/  @!P0 BRA `(.L_x_2438) ;  /* 0x0000000000188947 */ /* 0x000fea0003800000 */
[----:B------:R-:W-:-:S13]  /*77c0*/  ISETP.NE.AND P0, PT, R0, 0x4, PT ;  /* 0x000000040000780c */ /* 0x000fda0003f05270 */
[----:B------:R-:W-:Y:S05]  /*77d0*/  @P0 BRA `(.L_x_2436) ;  /* 0x0000000c00140947 */ /* 0x000fea0003800000 */
[----:B------:R-:W0:Y:S01]  /*77e0*/  F2I.S64.TRUNC R4, R4 ;  /* 0x0000000400047311 */ /* 0x000e22000020d900 */
[----:B------:R-:W-:Y:S01]  /*77f0*/  IMAD.MOV.U32 R19, RZ, RZ, R26 ;  /* 0x000000ffff137224 */ /* 0x000fe200078e001a */
[----:B0-----:R0:W-:Y:S01]  /*7800*/  STG.E.64 desc[UR36][R8.64], R4 ;  /* 0x0000000408007986 */ /* 0x0011e2000c101b24 */
[----:B------:R-:W-:Y:S05]  /*7810*/  BRA `(.L_x_2431) ;  /* 0x0000000c00687947 */ /* 0x000fea0003800000 */
.L_x_2438:
[----:B------:R-:W0:Y:S01]  /*7820*/  F2I.FTZ.TRUNC.NTZ R3, R4 ;  /* 0x0000000400037305 */ /* 0x000e22000021f100 */
[----:B------:R-:W-:Y:S01]  /*7830*/  IMAD.MOV.U32 R19, RZ, RZ, R26 ;  /* 0x000000ffff137224 */ /* 0x000fe200078e001a */
[----:B0-----:R0:W-:Y:S01]  /*7840*/  STG.E desc[UR36][R8.64], R3 ;  /* 0x0000000308007986 */ /* 0x0011e2000c101924 */
[----:B------:R-:W-:Y:S05]  /*7850*/  BRA `(.L_x_2431) ;  /* 0x0000000c00587947 */ /* 0x000fea0003800000 */
.L_x_2437:
[----:B------:R-:W0:Y:S01]  /*7860*/  F2I.FTZ.TRUNC.NTZ R3, R4 ;  /* 0x0000000400037305 */ /* 0x000e22000021f100 */
[----:B------:R-:W-:Y:S01]  /*7870*/  IMAD.MOV.U32 R19, RZ, RZ, R26 ;  /* 0x000000ffff137224 */ /* 0x000fe200078e001a */
[----:B0-----:R0:W-:Y:S01]  /*7880*/  STG.E.U16 desc[UR36][R8.64], R3 ;  /* 0x0000000308007986 */ /* 0x0011e2000c101524 */
[----:B------:R-:W-:Y:S05]  /*7890*/  BRA `(.L_x_2431) ;  /* 0x0000000c00487947 */ /* 0x000fea0003800000 */
.L_x_2433:
[----:B------:R-:W-:-:S13]  /*78a0*/  ISETP.GT.AND P0, PT, R0, 0x6, PT ;  /* 0x000000060000780c */ /* 0x000fda0003f04270 */
[----:B------:R-:W-:Y:S05]  /*78b0*/  @P0 BRA `(.L_x_2439) ;  /* 0x00000000002c0947 */ /* 0x000fea0003800000 */
[----:B------:R-:W-:-:S13]  /*78c0*/  ISETP.NE.AND P0, PT, R0, 0x5, PT ;  /* 0x000000050000780c */ /* 0x000fda0003f05270 */
[----:B------:R-:W-:Y:S05]  /*78d0*/  @!P0 BRA `(.L_x_2440) ;  /* 0x0000000000148947 */ /* 0x000fea0003800000 */
[----:B------:R-:W-:-:S13]  /*78e0*/  ISETP.NE.AND P0, PT, R0, 0x6, PT ;  /* 0x000000060000780c */ /* 0x000fda0003f05270 */
[----:B------:R-:W-:Y:S05]  /*78f0*/  @P0 BRA `(.L_x_2436) ;  /* 0x0000000800cc0947 */ /* 0x000fea0003800000 */
[----:B------:R4:W-:Y:S01]  /*7900*/  STG.E desc[UR36][R8.64], R4 ;  /* 0x0000000408007986 */ /* 0x0009e2000c101924 */
[----:B------:R-:W-:Y:S01]  /*7910*/  IMAD.MOV.U32 R19, RZ, RZ, R26 ;  /* 0x000000ffff137224 */ /* 0x000fe200078e001a */
[----:B------:R-:W-:Y:S06]  /*7920*/  BRA `(.L_x_2431) ;  /* 0x0000000c00247947 */ /* 0x000fec0003800000 */
.L_x_2440:
[----:B------:R-:W-:Y:S01]  /*7930*/  F2FP.F16.F32.PACK_AB R4, RZ, R4 ;  /* 0x00000004ff04723e */ /* 0x000fe200000000ff */
[----:B------:R-:W-:-:S04]  /*7940*/  IMAD.MOV.U32 R19, RZ, RZ, R26 ;  /* 0x000000ffff137224 */ /* 0x000fc800078e001a */
[----:B------:R0:W-:Y:S01]  /*7950*/  STG.E.U16 desc[UR36][R8.64], R4 ;  /* 0x0000000408007986 */ /* 0x0001e2000c101524 */
[----:B------:R-:W-:Y:S05]  /*7960*/  BRA `(.L_x_2431) ;  /* 0x0000000c00147947 */ /* 0x000fea0003800000 */
.L_x_2439:
[----:B------:R-:W-:-:S13]  /*7970*/  ISETP.NE.AND P0, PT, R0, 0x7, PT ;  /* 0x000000070000780c */ /* 0x000fda0003f05270 */
[----:B------:R-:W-:Y:S05]  /*7980*/  @!P0 BRA `(.L_x_2441) ;  /* 0x0000000000348947 */ /* 0x000fea0003800000 */
[----:B------:R-:W-:-:S13]  /*7990*/  ISETP.NE.AND P0, PT, R0, 0x8, PT ;  /* 0x000000080000780c */ /* 0x000fda0003f05270 */
[----:B------:R-:W-:Y:S05]  /*79a0*/  @!P0 BRA `(.L_x_2442) ;  /* 0x0000000000188947 */ /* 0x000fea0003800000 */
[----:B------:R-:W-:-:S13]  /*79b0*/  ISETP.NE.AND P0, PT, R0, 0x9, PT ;  /* 0x000000090000780c */ /* 0x000fda0003f05270 */
[----:B------:R-:W-:Y:S05]  /*79c0*/  @P0 BRA `(.L_x_2436) ;  /* 0x0000000800980947 */ /* 0x000fea0003800000 */
[----:B------:R-:W-:Y:S02]  /*79d0*/  IMAD.MOV.U32 R5, RZ, RZ, RZ ;  /* 0x000000ffff057224 */ /* 0x000fe400078e00ff */
[----:B------:R-:W-:-:S03]  /*79e0*/  IMAD.MOV.U32 R19, RZ, RZ, R26 ;  /* 0x000000ffff137224 */ /* 0x000fc600078e001a */
[----:B------:R2:W-:Y:S01]  /*79f0*/  STG.E.64 desc[UR36][R8.64], R4 ;  /* 0x0000000408007986 */ /* 0x0005e2000c101b24 */
[----:B------:R-:W-:Y:S05]  /*7a00*/  BRA `(.L_x_2431) ;  /* 0x0000000800ec7947 */ /* 0x000fea0003800000 */
.L_x_2442:
[----:B------:R-:W-:Y:S01]  /*7a10*/  F2FP.F16.F32.PACK_AB R3, RZ, R4 ;  /* 0x00000004ff03723e */ /* 0x000fe200000000ff */
[----:B------:R-:W-:-:S03]  /*7a20*/  IMAD.MOV.U32 R19, RZ, RZ, R26 ;  /* 0x000000ffff137224 */ /* 0x000fc600078e001a */
[----:B------:R-:W-:-:S05]  /*7a30*/  PRMT R3, R3, 0x5410, RZ ;  /* 0x0000541003037816 */ /* 0x000fca00000000ff */
[----:B------:R3:W-:Y:S01]  /*7a40*/  STG.E desc[UR36][R8.64], R3 ;  /* 0x0000000308007986 */ /* 0x0007e2000c101924 */
[----:B------:R-:W-:Y:S05]  /*7a50*/  BRA `(.L_x_2431) ;  /* 0x0000000800d87947 */ /* 0x000fea0003800000 */
.L_x_2441:
[----:B------:R-:W-:Y:S01]  /*7a60*/  FMUL.FTZ R4, R4, 1 ;  /* 0x3f80000004047820 */ /* 0x000fe20000410000 */
[----:B------:R-:W-:-:S05]  /*7a70*/  IMAD.MOV.U32 R19, RZ, RZ, R26 ;  /* 0x000000ffff137224 */ /* 0x000fca00078e001a */
[----:B------:R-:W0:Y:S02]  /*7a80*/  F2F.F64.F32 R4, R4 ;  /* 0x0000000400047310 */ /* 0x000e240000201800 */
[----:B0-----:R1:W-:Y:S01]  /*7a90*/  STG.E.64 desc[UR36][R8.64], R4 ;  /* 0x0000000408007986 */ /* 0x0013e2000c101b24 */
[----:B------:R-:W-:Y:S05]  /*7aa0*/  BRA `(.L_x_2431) ;  /* 0x0000000800c47947 */ /* 0x000fea0003800000 */
.L_x_2432:
        /* <DEDUP_REMOVED lines=8> */
[----:B------:R-:W-:Y:S01]  /*7b30*/  FSETP.NEU.FTZ.AND P0, PT, R4, RZ, PT ;  /* 0x000000ff0400720b */ /* 0x000fe20003f1d000 */
[----:B------:R-:W-:-:S03]  /*7b40*/  IMAD.MOV.U32 R19, RZ, RZ, R26 ;  /* 0x000000ffff137224 */ /* 0x000fc600078e001a */
[----:B------:R-:W-:-:S05]  /*7b50*/  SEL R3, RZ, 0x1, !P0 ;  /* 0x00000001ff037807 */ /* 0x000fca0004000000 */
[----:B------:R0:W-:Y:S01]  /*7b60*/  STG.E.U8 desc[UR36][R8.64], R3 ;  /* 0x0000000308007986 */ /* 0x0001e2000c101124 */
[----:B------:R-:W-:Y:S05]  /*7b70*/  BRA `(.L_x_2431) ;  /* 0x0000000800907947 */ /* 0x000fea0003800000 */
.L_x_2445:
[----:B------:R-:W-:Y:S01]  /*7b80*/  FMUL.FTZ R4, R4, 1 ;  /* 0x3f80000004047820 */ /* 0x000fe20000410000 */
[----:B------:R-:W-:Y:S01]  /*7b90*/  CS2R R6, SRZ ;  /* 0x0000000000067805 */ /* 0x000fe2000001ff00 */
[----:B------:R-:W-:-:S04]  /*7ba0*/  IMAD.MOV.U32 R19, RZ, RZ, R26 ;  /* 0x000000ffff137224 */ /* 0x000fc800078e001a */
[----:B------:R-:W0:Y:S02]  /*7bb0*/  F2F.F64.F32 R4, R4 ;  /* 0x0000000400047310 */ /* 0x000e240000201800 */
[----:B0-----:R0:W-:Y:S01]  /*7bc0*/  STG.E.128 desc[UR36][R8.64], R4 ;  /* 0x0000000408007986 */ /* 0x0011e2000c101d24 */
[----:B------:R-:W-:Y:S05]  /*7bd0*/  BRA `(.L_x_2431) ;  /* 0x0000000800787947 */ /* 0x000fea0003800000 */
.L_x_2444:
        /* <DEDUP_REMOVED lines=20> */
.L_x_2449:
[----:B------:R-:W-:Y:S05]  /*7d20*/  BSYNC B0 ;  /* 0x0000000000007941 */ /* 0x000fea0003800000 */
.L_x_2448:
[----:B------:R-:W-:Y:S01]  /*7d30*/  LOP3.LUT R5, R0, R5, RZ, 0xfc, !PT ;  /* 0x0000000500057212 */ /* 0x000fe200078efcff */
[----:B------:R-:W-:-:S04]  /*7d40*/  IMAD.MOV.U32 R19, RZ, RZ, R26 ;  /* 0x000000ffff137224 */ /* 0x000fc800078e001a */
[----:B------:R0:W-:Y:S01]  /*7d50*/  STG.E.U8 desc[UR36][R8.64], R5 ;  /* 0x0000000508007986 */ /* 0x0001e2000c101124 */
[----:B------:R-:W-:Y:S05]  /*7d60*/  BRA `(.L_x_2431) ;  /* 0x0000000800147947 */ /* 0x000fea0003800000 */
.L_x_2447:
        /* <DEDUP_REMOVED lines=12> */
.L_x_2451:
[----:B------:R-:W-:Y:S01]  /*7e30*/  IMAD.MOV.U32 R0, RZ, RZ, 0x7f ;  /* 0x0000007fff007424 */ /* 0x000fe200078e00ff */
[----:B------:R-:W-:-:S04]  /*7e40*/  ISETP.GT.U32.AND P0, PT, R5, 0x7f800000, PT ;  /* 0x7f8000000500780c */ /* 0x000fc80003f04070 */
[----:B------:R-:W-:-:S09]  /*7e50*/  SEL R0, R0, 0x7c, P0 ;  /* 0x0000007c00007807 */ /* 0x000fd20000000000 */
.L_x_2452:
[----:B------:R-:W-:Y:S05]  /*7e60*/  BSYNC B0 ;  /* 0x0000000000007941 */ /* 0x000fea0003800000 */
.L_x_2450:
[----:B------:R-:W-:Y:S01]  /*7e70*/  LOP3.LUT R4, R4, 0x80000000, RZ, 0xc0, !PT ;  /* 0x8000000004047812 */ /* 0x000fe200078ec0ff */
[----:B------:R-:W-:-:S03]  /*7e80*/  IMAD.MOV.U32 R19, RZ, RZ, R26 ;  /* 0x000000ffff137224 */ /* 0x000fc600078e001a */
[----:B------:R-:W-:-:S04]  /*7e90*/  SHF.R.U32.HI R3, RZ, 0x18, R4 ;  /* 0x00000018ff037819 */ /* 0x000fc80000011604 */
[----:B------:R-:W-:-:S05]  /*7ea0*/  LOP3.LUT R3, R0, R3, RZ, 0xfc, !PT ;  /* 0x0000000300037212 */ /* 0x000fca00078efcff */
[----:B------:R0:W-:Y:S01]  /*7eb0*/  STG.E.U8 desc[UR36][R8.64], R3 ;  /* 0x0000000308007986 */ /* 0x0001e2000c101124 */
[----:B------:R-:W-:Y:S05]  /*7ec0*/  BRA `(.L_x_2431) ;  /* 0x0000000400bc7947 */ /* 0x000fea0003800000 */
.L_x_2446:
[----:B------:R-:W-:Y:S01]  /*7ed0*/  F2FP.BF16.F32.PACK_AB R4, RZ, R4 ;  /* 0x00000004ff04723e */ /* 0x000fe200000010ff */
[----:B------:R-:W-:-:S04]  /*7ee0*/  IMAD.MOV.U32 R19, RZ, RZ, R26 ;  /* 0x000000ffff137224 */ /* 0x000fc800078e001a */
[----:B------:R0:W-:Y:S01]  /*7ef0*/  STG.E.U16 desc[UR36][R8.64], R4 ;  /* 0x0000000408007986 */ /* 0x0001e2000c101524 */
[----:B------:R-:W-:Y:S05]  /*7f00*/  BRA `(.L_x_2431) ;  /* 0x0000000400ac7947 */ /* 0x000fea0003800000 */
.L_x_2443:
        /* <DEDUP_REMOVED lines=8> */
[----:B------:R-:W0:Y:S01]  /*7f90*/  F2I.FTZ.U32.TRUNC.NTZ R3, R4 ;  /* 0x0000000400037305 */ /* 0x000e22000021f000 */
[----:B------:R-:W-:Y:S01]  /*7fa0*/  IMAD.MOV.U32 R19, RZ, RZ, R26 ;  /* 0x000000ffff137224 */ /* 0x000fe200078e001a */
[----:B0-----:R0:W-:Y:S01]  /*7fb0*/  STG.E.U16 desc[UR36][R8.64], R3 ;  /* 0x0000000308007986 */ /* 0x0011e2000c101524 */
[----:B------:R-:W-:Y:S05]  /*7fc0*/  BRA `(.L_x_2431) ;  /* 0x00000004007c7947 */ /* 0x000fea0003800000 */
.L_x_2455:
        /* <DEDUP_REMOVED lines=16> */
.L_x_2458:
[----:B------:R-:W-:-:S04]  /*80d0*/  LOP3.LUT R4, R4, 0x80000000, RZ, 0xc0, !PT ;  /* 0x8000000004047812 */ /* 0x000fc800078ec0ff */
[----:B------:R-:W-:-:S04]  /*80e0*/  SHF.R.U32.HI R4, RZ, 0x18, R4 ;  /* 0x00000018ff047819 */ /* 0x000fc80000011604 */
[----:B------:R-:W-:-:S04]  /*80f0*/  LOP3.LUT R3, R3, R4, RZ, 0xfc, !PT ;  /* 0x0000000403037212 */ /* 0x000fc800078efcff */
[----:B------:R-:W-:-:S07]  /*8100*/  PRMT R0, R3, 0x7610, R0 ;  /* 0x0000761003007816 */ /* 0x000fce0000000000 */
.L_x_2457:
[----:B------:R-:W-:Y:S05]  /*8110*/  BSYNC B0 ;  /* 0x0000000000007941 */ /* 0x000fea0003800000 */
.L_x_2456:
[----:B------:R0:W-:Y:S01]  /*8120*/  STG.E.U8 desc[UR36][R8.64], R0 ;  /* 0x0000000008007986 */ /* 0x0001e2000c101124 */
[----:B------:R-:W-:Y:S01]  /*8130*/  IMAD.MOV.U32 R19, RZ, RZ, R26 ;  /* 0x000000ffff137224 */ /* 0x000fe200078e001a */
[----:B------:R-:W-:Y:S06]  /*8140*/  BRA `(.L_x_2431) ;  /* 0x00000004001c7947 */ /* 0x000fec0003800000 */
.L_x_2454:
        /* <DEDUP_REMOVED lines=16> */
.L_x_2461:
[----:B------:R-:W-:-:S04]  /*8250*/  LOP3.LUT R4, R4, 0x80000000, RZ, 0xc0, !PT ;  /* 0x8000000004047812 */ /* 0x000fc800078ec0ff */
[----:B------:R-:W-:-:S04]  /*8260*/  SHF.R.U32.HI R4, RZ, 0x18, R4 ;  /* 0x00000018ff047819 */ /* 0x000fc80000011604 */
[----:B------:R-:W-:-:S04]  /*8270*/  LOP3.LUT R3, R3, R4, RZ, 0xfc, !PT ;  /* 0x0000000403037212 */ /* 0x000fc800078efcff */
[----:B------:R-:W-:-:S07]  /*8280*/  PRMT R0, R3, 0x7610, R0 ;  /* 0x0000761003007816 */ /* 0x000fce0000000000 */
.L_x_2460:
[----:B------:R-:W-:Y:S05]  /*8290*/  BSYNC B0 ;  /* 0x0000000000007941 */ /* 0x000fea0003800000 */
.L_x_2459:
[----:B------:R0:W-:Y:S01]  /*82a0*/  STG.E.U8 desc[UR36][R8.64], R0 ;  /* 0x0000000008007986 */ /* 0x0001e2000c101124 */
[----:B------:R-:W-:Y:S01]  /*82b0*/  IMAD.MOV.U32 R19, RZ, RZ, R26 ;  /* 0x000000ffff137224 */ /* 0x000fe200078e001a */
[----:B------:R-:W-:Y:S06]  /*82c0*/  BRA `(.L_x_2431) ;  /* 0x0000000000bc7947 */ /* 0x000fec0003800000 */
.L_x_2453:
[----:B------:R-:W-:-:S13]  /*82d0*/  ISETP.NE.AND P0, PT, R0, 0x1c, PT ;  /* 0x0000001c0000780c */ /* 0x000fda0003f05270 */
[----:B------:R-:W-:Y:S05]  /*82e0*/  @!P0 BRA `(.L_x_2462) ;  /* 0x0000000000a88947 */ /* 0x000fea0003800000 */
[----:B------:R-:W-:-:S13]  /*82f0*/  ISETP.NE.AND P0, PT, R0, 0x1d, PT ;  /* 0x0000001d0000780c */ /* 0x000fda0003f05270 */
[----:B------:R-:W-:Y:S05]  /*8300*/  @!P0 BRA `(.L_x_2463) ;  /* 0x0000000000908947 */ /* 0x000fea0003800000 */
[----:B------:R-:W-:-:S13]  /*8310*/  ISETP.NE.AND P0, PT, R0, 0x2c, PT ;  /* 0x0000002c0000780c */ /* 0x000fda0003f05270 */
[----:B------:R-:W-:Y:S05]  /*8320*/  @P0 BRA `(.L_x_2436) ;  /* 0x0000000000400947 */ /* 0x000fea0003800000 */
[----:B------:R-:W-:Y:S01]  /*8330*/  SHF.R.U32.HI R5, RZ, 0x17, R4 ;  /* 0x00000017ff057819 */ /* 0x000fe20000011604 */
[----:B------:R-:W-:-:S03]  /*8340*/  IMAD.MOV.U32 R19, RZ, RZ, R26 ;  /* 0x000000ffff137224 */ /* 0x000fc600078e001a */
        /* <DEDUP_REMOVED lines=14> */
.L_x_2436:
        /* <DEDUP_REMOVED lines=16> */
.L_x_2464:
[----:B------:R-:W-:Y:S01]  /*8530*/  IMAD.MOV.U32 R19, RZ, RZ, R26 ;  /* 0x000000ffff137224 */ /* 0x000fe200078e001a */
[----:B------:R-:W-:Y:S06]  /*8540*/  BRA `(.L_x_2431) ;  /* 0x00000000001c7947 */ /* 0x000fec0003800000 */
.L_x_2463:
[----:B------:R-:W0:Y:S01]  /*8550*/  F2I.U64.TRUNC R4, R4 ;  /* 0x0000000400047311 */ /* 0x000e22000020d800 */
[----:B------:R-:W-:Y:S01]  /*8560*/  IMAD.MOV.U32 R19, RZ, RZ, R26 ;  /* 0x000000ffff137224 */ /* 0x000fe200078e001a */
[----:B0-----:R0:W-:Y:S01]  /*8570*/  STG.E.64 desc[UR36][R8.64], R4 ;  /* 0x0000000408007986 */ /* 0x0011e2000c101b24 */
[----:B------:R-:W-:Y:S05]  /*8580*/  BRA `(.L_x_2431) ;  /* 0x00000000000c7947 */ /* 0x000fea0003800000 */
.L_x_2462:
[----:B------:R-:W0:Y:S01]  /*8590*/  F2I.FTZ.U32.TRUNC.NTZ R3, R4 ;  /* 0x0000000400037305 */ /* 0x000e22000021f000 */
[----:B------:R-:W-:Y:S01]  /*85a0*/  IMAD.MOV.U32 R19, RZ, RZ, R26 ;  /* 0x000000ffff137224 */ /* 0x000fe200078e001a */
[----:B0-----:R0:W-:Y:S06]  /*85b0*/  STG.E desc[UR36][R8.64], R3 ;  /* 0x0000000308007986 */ /* 0x0011ec000c101924 */
.L_x_2431:
[----:B------:R-:W-:Y:S05]  /*85c0*/  BSYNC B6 ;  /* 0x0000000000067941 */ /* 0x000fea0003800000 */
.L_x_2430:
        /* <DEDUP_REMOVED lines=24> */
.L_x_2470:
[----:B------:R-:W0:Y:S02]  /*8750*/  F2I.S64.TRUNC R24, R24 ;  /* 0x0000001800187311 */ /* 0x000e24000020d900 */
[----:B0-----:R-:W-:-:S05]  /*8760*/  IMAD.MOV.U32 R3, RZ, RZ, R24 ;  /* 0x000000ffff037224 */ /* 0x001fca00078e0018 */
[----:B------:R0:W-:Y:S01]  /*8770*/  STG.E.U8 desc[UR36][R8.64], R3 ;  /* 0x0000000308007986 */ /* 0x0001e2000c101124 */
[----:B------:R-:W-:Y:S05]  /*8780*/  BRA `(.L_x_2472) ;  /* 0x0000000c00407947 */ /* 0x000fea0003800000 */
.L_x_2469:
        /* <DEDUP_REMOVED lines=9> */
.L_x_2474:
[----:B------:R-:W0:Y:S02]  /*8820*/  F2I.FTZ.TRUNC.NTZ R3, R24 ;  /* 0x0000001800037305 */ /* 0x000e24000021f100 */
[----:B0-----:R0:W-:Y:S01]  /*8830*/  STG.E desc[UR36][R8.64], R3 ;  /* 0x0000000308007986 */ /* 0x0011e2000c101924 */
[----:B------:R-:W-:Y:S05]  /*8840*/  BRA `(.L_x_2472) ;  /* 0x0000000c00107947 */ /* 0x000fea0003800000 */
.L_x_2473:
[----:B------:R-:W0:Y:S02]  /*8850*/  F2I.FTZ.TRUNC.NTZ R3, R24 ;  /* 0x0000001800037305 */ /* 0x000e24000021f100 */
[----:B0-----:R0:W-:Y:S01]  /*8860*/  STG.E.U16 desc[UR36][R8.64], R3 ;  /* 0x0000000308007986 */ /* 0x0011e2000c101524 */
[----:B------:R-:W-:Y:S05]  /*8870*/  BRA `(.L_x_2472) ;  /* 0x0000000c00047947 */ /* 0x000fea0003800000 */
.L_x_2468:
        /* <DEDUP_REMOVED lines=8> */
.L_x_2476:
[----:B------:R-:W-:-:S05]  /*8900*/  F2FP.F16.F32.PACK_AB R24, RZ, R24 ;  /* 0x00000018ff18723e */ /* 0x000fca00000000ff */
[----:B------:R4:W-:Y:S01]  /*8910*/  STG.E.U16 desc[UR36][R8.64], R24 ;  /* 0x0000001808007986 */ /* 0x0009e2000c101524 */
[----:B------:R-:W-:Y:S05]  /*8920*/  BRA `(.L_x_2472) ;  /* 0x0000000800d87947 */ /* 0x000fea0003800000 */
.L_x_2475:
        /* <DEDUP_REMOVED lines=9> */
.L_x_2478:
[----:B------:R-:W-:-:S04]  /*89c0*/  F2FP.F16.F32.PACK_AB R3, RZ, R24 ;  /* 0x00000018ff03723e */ /* 0x000fc800000000ff */
[----:B------:R-:W-:-:S05]  /*89d0*/  PRMT R3, R3, 0x5410, RZ ;  /* 0x0000541003037816 */ /* 0x000fca00000000ff */
[----:B------:R2:W-:Y:S01]  /*89e0*/  STG.E desc[UR36][R8.64], R3 ;  /* 0x0000000308007986 */ /* 0x0005e2000c101924 */
[----:B------:R-:W-:Y:S05]  /*89f0*/  BRA `(.L_x_2472) ;  /* 0x0000000800a47947 */ /* 0x000fea0003800000 */
.L_x_2477:
[----:B------:R-:W-:-:S06]  /*8a00*/  FMUL.FTZ R4, R24, 1 ;  /* 0x3f80000018047820 */ /* 0x000fcc0000410000 */
[----:B------:R-:W0:Y:S02]  /*8a10*/  F2F.F64.F32 R4, R4 ;  /* 0x0000000400047310 */ /* 0x000e240000201800 */
[----:B0-----:R0:W-:Y:S01]  /*8a20*/  STG.E.64 desc[UR36][R8.64], R4 ;  /* 0x0000000408007986 */ /* 0x0011e2000c101b24 */
[----:B------:R-:W-:Y:S05]  /*8a30*/  BRA `(.L_x_2472) ;  /* 0x0000000800947947 */ /* 0x000fea0003800000 */
.L_x_2467:
        /* <DEDUP_REMOVED lines=12> */
.L_x_2481:
[----:B------:R-:W-:Y:S01]  /*8b00*/  FMUL.FTZ R4, R24, 1 ;  /* 0x3f80000018047820 */ /* 0x000fe20000410000 */
[----:B------:R-:W-:-:S05]  /*8b10*/  CS2R R6, SRZ ;  /* 0x0000000000067805 */ /* 0x000fca000001ff00 */
[----:B------:R-:W0:Y:S02]  /*8b20*/  F2F.F64.F32 R4, R4 ;  /* 0x0000000400047310 */ /* 0x000e240000201800 */
[----:B0-----:R0:W-:Y:S01]  /*8b30*/  STG.E.128 desc[UR36][R8.64], R4 ;  /* 0x0000000408007986 */ /* 0x0011e2000c101d24 */
[----:B------:R-:W-:Y:S05]  /*8b40*/  BRA `(.L_x_2472) ;  /* 0x0000000800507947 */ /* 0x000fea0003800000 */
.L_x_2480:
        /* <DEDUP_REMOVED lines=20> */
.L_x_2485:
[----:B------:R-:W-:Y:S05]  /*8c90*/  BSYNC B0 ;  /* 0x0000000000007941 */ /* 0x000fea0003800000 */
.L_x_2484:
[----:B------:R-:W-:-:S05]  /*8ca0*/  LOP3.LUT R5, R0, R5, RZ, 0xfc, !PT ;  /* 0x0000000500057212 */ /* 0x000fca00078efcff */
[----:B------:R0:W-:Y:S01]  /*8cb0*/  STG.E.U8 desc[UR36][R8.64], R5 ;  /* 0x0000000508007986 */ /* 0x0001e2000c101124 */
[----:B------:R-:W-:Y:S05]  /*8cc0*/  BRA `(.L_x_2472) ;  /* 0x0000000400f07947 */ /* 0x000fea0003800000 */
.L_x_2483:
        /* <DEDUP_REMOVED lines=12> */
.L_x_2487:
[----:B------:R-:W-:Y:S01]  /*8d90*/  IMAD.MOV.U32 R0, RZ, RZ, 0x7f ;  /* 0x0000007fff007424 */ /* 0x000fe200078e00ff */
[----:B------:R-:W-:-:S04]  /*8da0*/  ISETP.GT.U32.AND P0, PT, R4, 0x7f800000, PT ;  /* 0x7f8000000400780c */ /* 0x000fc80003f04070 */
[----:B------:R-:W-:-:S09]  /*8db0*/  SEL R0, R0, 0x7c, P0 ;  /* 0x0000007c00007807 */ /* 0x000fd20000000000 */
.L_x_2488:
[----:B------:R-:W-:Y:S05]  /*8dc0*/  BSYNC B0 ;  /* 0x0000000000007941 */ /* 0x000fea0003800000 */
.L_x_2486:
[----:B------:R-:W-:-:S04]  /*8dd0*/  LOP3.LUT R24, R24, 0x80000000, RZ, 0xc0, !PT ;  /* 0x8000000018187812 */ /* 0x000fc800078ec0ff */
[----:B------:R-:W-:-:S04]  /*8de0*/  SHF.R.U32.HI R3, RZ, 0x18, R24 ;  /* 0x00000018ff037819 */ /* 0x000fc80000011618 */
[----:B------:R-:W-:-:S05]  /*8df0*/  LOP3.LUT R3, R0, R3, RZ, 0xfc, !PT ;  /* 0x0000000300037212 */ /* 0x000fca00078efcff */
[----:B------:R0:W-:Y:S01]  /*8e00*/  STG.E.U8 desc[UR36][R8.64], R3 ;  /* 0x0000000308007986 */ /* 0x0001e2000c101124 */
[----:B------:R-:W-:Y:S05]  /*8e10*/  BRA `(.L_x_2472) ;  /* 0x00000004009c7947 */ /* 0x000fea0003800000 */
.L_x_2482:
[----:B------:R-:W-:-:S05]  /*8e20*/  F2FP.BF16.F32.PACK_AB R24, RZ, R24 ;  /* 0x00000018ff18723e */ /* 0x000fca00000010ff */
[----:B------:R0:W-:Y:S01]  /*8e30*/  STG.E.U16 desc[UR36][R8.64], R24 ;  /* 0x0000001808007986 */ /* 0x0001e2000c101524 */
[----:B------:R-:W-:Y:S05]  /*8e40*/  BRA `(.L_x_2472) ;  /* 0x0000000400907947 */ /* 0x000fea0003800000 */
.L_x_2479:
        /* <DEDUP_REMOVED lines=11> */
.L_x_2491:
        /* <DEDUP_REMOVED lines=16> */
.L_x_2494:
[----:B------:R-:W-:-:S04]  /*9000*/  LOP3.LUT R24, R24, 0x80000000, RZ, 0xc0, !PT ;  /* 0x8000000018187812 */ /* 0x000fc800078ec0ff */
[----:B------:R-:W-:-:S04]  /*9010*/  SHF.R.U32.HI R3, RZ, 0x18, R24 ;  /* 0x00000018ff037819 */ /* 0x000fc80000011618 */
[----:B------:R-:W-:-:S04]  /*9020*/  LOP3.LUT R0, R0, R3, RZ, 0xfc, !PT ;  /* 0x0000000300007212 */ /* 0x000fc800078efcff */
[----:B------:R-:W-:-:S07]  /*9030*/  PRMT R4, R0, 0x7610, R4 ;  /* 0x0000761000047816 */ /* 0x000fce0000000004 */
.L_x_2493:
[----:B------:R-:W-:Y:S05]  /*9040*/  BSYNC B0 ;  /* 0x0000000000007941 */ /* 0x000fea0003800000 */
.L_x_2492:
[----:B------:R0:W-:Y:S01]  /*9050*/  STG.E.U8 desc[UR36][R8.64], R4 ;  /* 0x0000000408007986 */ /* 0x0001e2000c101124 */
[----:B------:R-:W-:Y:S05]  /*9060*/  BRA `(.L_x_2472) ;  /* 0x0000000400087947 */ /* 0x000fea0003800000 */
.L_x_2490:
        /* <DEDUP_REMOVED lines=16> */
.L_x_2497:
[----:B------:R-:W-:-:S04]  /*9170*/  LOP3.LUT R24, R24, 0x80000000, RZ, 0xc0, !PT ;  /* 0x8000000018187812 */ /* 0x000fc800078ec0ff */
[----:B------:R-:W-:-:S04]  /*9180*/  SHF.R.U32.HI R3, RZ, 0x18, R24 ;  /* 0x00000018ff037819 */ /* 0x000fc80000011618 */
[----:B------:R-:W-:-:S04]  /*9190*/  LOP3.LUT R0, R0, R3, RZ, 0xfc, !PT ;  /* 0x0000000300007212 */ /* 0x000fc800078efcff */
[----:B------:R-:W-:-:S07]  /*91a0*/  PRMT R4, R0, 0x7610, R4 ;  /* 0x0000761000047816 */ /* 0x000fce0000000004 */
.L_x_2496:
[----:B------:R-:W-:Y:S05]  /*91b0*/  BSYNC B0 ;  /* 0x0000000000007941 */ /* 0x000fea0003800000 */
.L_x_2495:
[----:B------:R0:W-:Y:S01]  /*91c0*/  STG.E.U8 desc[UR36][R8.64], R4 ;  /* 0x0000000408007986 */ /* 0x0001e2000c101124 */
[----:B------:R-:W-:Y:S05]  /*91d0*/  BRA `(.L_x_2472) ;  /* 0x0000000000ac7947 */ /* 0x000fea0003800000 */
.L_x_2489:
        /* <DEDUP_REMOVED lines=21> */
.L_x_2471:
        /* <DEDUP_REMOVED lines=16> */
.L_x_2500:
[----:B------:R-:W-:Y:S05]  /*9430*/  BRA `(.L_x_2472) ;  /* 0x0000000000147947 */ /* 0x000fea0003800000 */
.L_x_2499:
[----:B------:R-:W0:Y:S02]  /*9440*/  F2I.U64.TRUNC R24, R24 ;  /* 0x0000001800187311 */ /* 0x000e24000020d800 */
[----:B0-----:R0:W-:Y:S01]  /*9450*/  STG.E.64 desc[UR36][R8.64], R24 ;  /* 0x0000001808007986 */ /* 0x0011e2000c101b24 */
[----:B------:R-:W-:Y:S05]  /*9460*/  BRA `(.L_x_2472) ;  /* 0x0000000000087947 */ /* 0x000fea0003800000 */
.L_x_2498:
[----:B------:R-:W0:Y:S02]  /*9470*/  F2I.FTZ.U32.TRUNC.NTZ R3, R24 ;  /* 0x0000001800037305 */ /* 0x000e24000021f000 */
[----:B0-----:R0:W-:Y:S02]  /*9480*/  STG.E desc[UR36][R8.64], R3 ;  /* 0x0000000308007986 */ /* 0x0011e4000c101924 */
.L_x_2472:
        /* <DEDUP_REMOVED lines=24> */
.L_x_2504:
[----:B------:R-:W0:Y:S02]  /*9610*/  F2I.S64.TRUNC R22, R22 ;  /* 0x0000001600167311 */ /* 0x000e24000020d900 */
[----:B0-----:R-:W-:-:S05]  /*9620*/  IMAD.MOV.U32 R3, RZ, RZ, R22 ;  /* 0x000000ffff037224 */ /* 0x001fca00078e0016 */
[----:B------:R0:W-:Y:S01]  /*9630*/  STG.E.U8 desc[UR36][R8.64], R3 ;  /* 0x0000000308007986 */ /* 0x0001e2000c101124 */
[----:B------:R-:W-:Y:S05]  /*9640*/  BRA `(.L_x_2506) ;  /* 0x0000000c00407947 */ /* 0x000fea0003800000 */
.L_x_2503:
        /* <DEDUP_REMOVED lines=9> */
.L_x_2508:
[----:B------:R-:W0:Y:S02]  /*96e0*/  F2I.FTZ.TRUNC.NTZ R3, R22 ;  /* 0x0000001600037305 */ /* 0x000e24000021f100 */
[----:B0-----:R0:W-:Y:S01]  /*96f0*/  STG.E desc[UR36][R8.64], R3 ;  /* 0x0000000308007986 */ /* 0x0011e2000c101924 */
[----:B------:R-:W-:Y:S05]  /*9700*/  BRA `(.L_x_2506) ;  /* 0x0000000c00107947 */ /* 0x000fea0003800000 */
.L_x_2507:
[----:B------:R-:W0:Y:S02]  /*9710*/  F2I.FTZ.TRUNC.NTZ R3, R22 ;  /* 0x0000001600037305 */ /* 0x000e24000021f100 */
[----:B0-----:R0:W-:Y:S01]  /*9720*/  STG.E.U16 desc[UR36][R8.64], R3 ;  /* 0x0000000308007986 */ /* 0x0011e2000c101524 */
[----:B------:R-:W-:Y:S05]  /*9730*/  BRA `(.L_x_2506) ;  /* 0x0000000c00047947 */ /* 0x000fea0003800000 */
.L_x_2502:
        /* <DEDUP_REMOVED lines=8> */
.L_x_2510:
[----:B------:R-:W-:-:S05]  /*97c0*/  F2FP.F16.F32.PACK_AB R22, RZ, R22 ;  /* 0x00000016ff16723e */ /* 0x000fca00000000ff */
[----:B------:R0:W-:Y:S01]  /*97d0*/  STG.E.U16 desc[UR36][R8.64], R22 ;  /* 0x0000001608007986 */ /* 0x0001e2000c101524 */
[----:B------:R-:W-:Y:S05]  /*97e0*/  BRA `(.L_x_2506) ;  /* 0x0000000800d87947 */ /* 0x000fea0003800000 */
.L_x_2509:
        /* <DEDUP_REMOVED lines=9> */
.L_x_2512:
[----:B------:R-:W-:-:S04]  /*9880*/  F2FP.F16.F32.PACK_AB R3, RZ, R22 ;  /* 0x00000016ff03723e */ /* 0x000fc800000000ff */
[----:B------:R-:W-:-:S05]  /*9890*/  PRMT R3, R3, 0x5410, RZ ;  /* 0x0000541003037816 */ /* 0x000fca00000000ff */
[----:B------:R0:W-:Y:S01]  /*98a0*/  STG.E desc[UR36][R8.64], R3 ;  /* 0x0000000308007986 */ /* 0x0001e2000c101924 */
[----:B------:R-:W-:Y:S05]  /*98b0*/  BRA `(.L_x_2506) ;  /* 0x0000000800a47947 */ /* 0x000fea0003800000 */
.L_x_2511:
[----:B------:R-:W-:-:S06]  /*98c0*/  FMUL.FTZ R4, R22, 1 ;  /* 0x3f80000016047820 */ /* 0x000fcc0000410000 */
[----:B------:R-:W0:Y:S02]  /*98d0*/  F2F.F64.F32 R4, R4 ;  /* 0x0000000400047310 */ /* 0x000e240000201800 */
[----:B0-----:R0:W-:Y:S01]  /*98e0*/  STG.E.64 desc[UR36][R8.64], R4 ;  /* 0x0000000408007986 */ /* 0x0011e2000c101b24 */
[----:B------:R-:W-:Y:S05]  /*98f0*/  BRA `(.L_x_2506) ;  /* 0x0000000800947947 */ /* 0x000fea0003800000 */
.L_x_2501:
        /* <DEDUP_REMOVED lines=12> */
.L_x_2515:
[----:B------:R-:W-:Y:S01]  /*99c0*/  FMUL.FTZ R4, R22, 1 ;  /* 0x3f80000016047820 */ /* 0x000fe20000410000 */
[----:B------:R-:W-:-:S05]  /*99d0*/  CS2R R6, SRZ ;  /* 0x0000000000067805 */ /* 0x000fca000001ff00 */
[----:B------:R-:W0:Y:S02]  /*99e0*/  F2F.F64.F32 R4, R4 ;  /* 0x0000000400047310 */ /* 0x000e240000201800 */
[----:B0-----:R0:W-:Y:S01]  /*99f0*/  STG.E.128 desc[UR36][R8.64], R4 ;  /* 0x0000000408007986 */ /* 0x0011e2000c101d24 */
[----:B------:R-:W-:Y:S05]  /*9a00*/  BRA `(.L_x_2506) ;  /* 0x0000000800507947 */ /* 0x000fea0003800000 */
.L_x_2514:
        /* <DEDUP_REMOVED lines=20> */
.L_x_2519:
[----:B------:R-:W-:Y:S05]  /*9b50*/  BSYNC B0 ;  /* 0x0000000000007941 */ /* 0x000fea0003800000 */
.L_x_2518:
[----:B------:R-:W-:-:S05]  /*9b60*/  LOP3.LUT R5, R0, R5, RZ, 0xfc, !PT ;  /* 0x0000000500057212 */ /* 0x000fca00078efcff */
[----:B------:R0:W-:Y:S01]  /*9b70*/  STG.E.U8 desc[UR36][R8.64], R5 ;  /* 0x0000000508007986 */ /* 0x0001e2000c101124 */
[----:B------:R-:W-:Y:S05]  /*9b80*/  BRA `(.L_x_2506) ;  /* 0x0000000400f07947 */ /* 0x000fea0003800000 */
.L_x_2517:
        /* <DEDUP_REMOVED lines=12> */
.L_x_2521:
[----:B------:R-:W-:Y:S01]  /*9c50*/  IMAD.MOV.U32 R0, RZ, RZ, 0x7f ;  /* 0x0000007fff007424 */ /* 0x000fe200078e00ff */
[----:B------:R-:W-:-:S04]  /*9c60*/  ISETP.GT.U32.AND P0, PT, R4, 0x7f800000, PT ;  /* 0x7f8000000400780c */ /* 0x000fc80003f04070 */
[----:B------:R-:W-:-:S09]  /*9c70*/  SEL R0, R0, 0x7c, P0 ;  /* 0x0000007c00007807 */ /* 0x000fd20000000000 */
.L_x_2522:
[----:B------:R-:W-:Y:S05]  /*9c80*/  BSYNC B0 ;  /* 0x0000000000007941 */ /* 0x000fea0003800000 */
.L_x_2520:
[----:B------:R-:W-:-:S04]  /*9c90*/  LOP3.LUT R22, R22, 0x80000000, RZ, 0xc0, !PT ;  /* 0x8000000016167812 */ /* 0x000fc800078ec0ff */
[----:B------:R-:W-:-:S04]  /*9ca0*/  SHF.R.U32.HI R3, RZ, 0x18, R22 ;  /* 0x00000018ff037819 */ /* 0x000fc80000011616 */
[----:B------:R-:W-:-:S05]  /*9cb0*/  LOP3.LUT R3, R0, R3, RZ, 0xfc, !PT ;  /* 0x0000000300037212 */ /* 0x000fca00078efcff */
[----:B------:R0:W-:Y:S01]  /*9cc0*/  STG.E.U8 desc[UR36][R8.64], R3 ;  /* 0x0000000308007986 */ /* 0x0001e2000c101124 */
[----:B------:R-:W-:Y:S05]  /*9cd0*/  BRA `(.L_x_2506) ;  /* 0x00000004009c7947 */ /* 0x000fea0003800000 */
.L_x_2516:
[----:B------:R-:W-:-:S05]  /*9ce0*/  F2FP.BF16.F32.PACK_AB R22, RZ, R22 ;  /* 0x00000016ff16723e */ /* 0x000fca00000010ff */
[----:B------:R0:W-:Y:S01]  /*9cf0*/  STG.E.U16 desc[UR36][R8.64], R22 ;  /* 0x0000001608007986 */ /* 0x0001e2000c101524 */
[----:B------:R-:W-:Y:S05]  /*9d00*/  BRA `(.L_x_2506) ;  /* 0x0000000400907947 */ /* 0x000fea0003800000 */
.L_x_2513:
        /* <DEDUP_REMOVED lines=11> */
.L_x_2525:
        /* <DEDUP_REMOVED lines=16> */
.L_x_2528:
[----:B------:R-:W-:-:S04]  /*9ec0*/  LOP3.LUT R22, R22, 0x80000000, RZ, 0xc0, !PT ;  /* 0x8000000016167812 */ /* 0x000fc800078ec0ff */
[----:B------:R-:W-:-:S04]  /*9ed0*/  SHF.R.U32.HI R3, RZ, 0x18, R22 ;  /* 0x00000018ff037819 */ /* 0x000fc80000011616 */
[----:B------:R-:W-:-:S04]  /*9ee0*/  LOP3.LUT R0, R0, R3, RZ, 0xfc, !PT ;  /* 0x0000000300007212 */ /* 0x000fc800078efcff */
[----:B------:R-:W-:-:S07]  /*9ef0*/  PRMT R4, R0, 0x7610, R4 ;  /* 0x0000761000047816 */ /* 0x000fce0000000004 */
.L_x_2527:
[----:B------:R-:W-:Y:S05]  /*9f00*/  BSYNC B0 ;  /* 0x0000000000007941 */ /* 0x000fea0003800000 */
.L_x_2526:
[----:B------:R0:W-:Y:S01]  /*9f10*/  STG.E.U8 desc[UR36][R8.64], R4 ;  /* 0x0000000408007986 */ /* 0x0001e2000c101124 */
[----:B------:R-:W-:Y:S05]  /*9f20*/  BRA `(.L_x_2506) ;  /* 0x0000000400087947 */ /* 0x000fea0003800000 */
.L_x_2524:
        /* <DEDUP_REMOVED lines=16> */
.L_x_2531:
[----:B------:R-:W-:-:S04]  /*a030*/  LOP3.LUT R22, R22, 0x80000000, RZ, 0xc0, !PT ;  /* 0x8000000016167812 */ /* 0x000fc800078ec0ff */
[----:B------:R-:W-:-:S04]  /*a040*/  SHF.R.U32.HI R3, RZ, 0x18, R22 ;  /* 0x00000018ff037819 */ /* 0x000fc80000011616 */
[----:B------:R-:W-:-:S04]  /*a050*/  LOP3.LUT R0, R0, R3, RZ, 0xfc, !PT ;  /* 0x0000000300007212 */ /* 0x000fc800078efcff */
[----:B------:R-:W-:-:S07]  /*a060*/  PRMT R4, R0, 0x7610, R4 ;  /* 0x0000761000047816 */ /* 0x000fce0000000004 */
.L_x_2530:
[----:B------:R-:W-:Y:S05]  /*a070*/  BSYNC B0 ;  /* 0x0000000000007941 */ /* 0x000fea0003800000 */
.L_x_2529:
[----:B------:R3:W-:Y:S01]  /*a080*/  STG.E.U8 desc[UR36][R8.64], R4 ;  /* 0x0000000408007986 */ /* 0x0007e2000c101124 */
[----:B------:R-:W-:Y:S05]  /*a090*/  BRA `(.L_x_2506) ;  /* 0x0000000000ac7947 */ /* 0x000fea0003800000 */
.L_x_2523:
        /* <DEDUP_REMOVED lines=21> */
.L_x_2505:
        /* <DEDUP_REMOVED lines=16> */
.L_x_2534:
[----:B------:R-:W-:Y:S05]  /*a2f0*/  BRA `(.L_x_2506) ;  /* 0x0000000000147947 */ /* 0x000fea0003800000 */
.L_x_2533:
[----:B------:R-:W0:Y:S02]  /*a300*/  F2I.U64.TRUNC R22, R22 ;  /* 0x0000001600167311 */ /* 0x000e24000020d800 */
[----:B0-----:R2:W-:Y:S01]  /*a310*/  STG.E.64 desc[UR36][R8.64], R22 ;  /* 0x0000001608007986 */ /* 0x0015e2000c101b24 */
[----:B------:R-:W-:Y:S05]  /*a320*/  BRA `(.L_x_2506) ;  /* 0x0000000000087947 */ /* 0x000fea0003800000 */
.L_x_2532:
[----:B------:R-:W0:Y:S02]  /*a330*/  F2I.FTZ.U32.TRUNC.NTZ R3, R22 ;  /* 0x0000001600037305 */ /* 0x000e24000021f000 */
[----:B0-----:R0:W-:Y:S02]  /*a340*/  STG.E desc[UR36][R8.64], R3 ;  /* 0x0000000308007986 */ /* 0x0011e4000c101924 */
.L_x_2506:
[----:B------:R-:W-:-:S07]  /*a350*/  VIADD R19, R19, 0x80 ;  /* 0x0000008013137836 */ /* 0x000fce0000000000 */
.L_x_2466:
[----:B------:R-:W-:Y:S05]  /*a360*/  BSYNC B6 ;  /* 0x0000000000067941 */ /* 0x000fea0003800000 */
.L_x_2465:
        /* <DEDUP_REMOVED lines=22> */
.L_x_2538:
[----:B------:R-:W0:Y:S02]  /*a4d0*/  F2I.S64.TRUNC R18, R18 ;  /* 0x0000001200127311 */ /* 0x000e24000020d900 */
[----:B0-----:R-:W-:-:S05]  /*a4e0*/  IMAD.MOV.U32 R5, RZ, RZ, R18 ;  /* 0x000000ffff057224 */ /* 0x001fca00078e0012 */
[----:B------:R-:W-:Y:S01]  /*a4f0*/  STG.E.U8 desc[UR36][R2.64], R5 ;  /* 0x0000000502007986 */ /* 0x000fe2000c101124 */
[----:B------:R-:W-:Y:S05]  /*a500*/  EXIT ;  /* 0x000000000000794d */ /* 0x000fea0003800000 */
.L_x_2537:
        /* <DEDUP_REMOVED lines=9> */
.L_x_2541:
[----:B------:R-:W0:Y:S02]  /*a5a0*/  F2I.FTZ.TRUNC.NTZ R5, R18 ;  /* 0x0000001200057305 */ /* 0x000e24000021f100 */
[----:B0-----:R-:W-:Y:S01]  /*a5b0*/  STG.E desc[UR36][R2.64], R5 ;  /* 0x0000000502007986 */ /* 0x001fe2000c101924 */
[----:B------:R-:W-:Y:S05]  /*a5c0*/  EXIT ;  /* 0x000000000000794d */ /* 0x000fea0003800000 */
.L_x_2540:
[----:B------:R-:W0:Y:S02]  /*a5d0*/  F2I.FTZ.TRUNC.NTZ R5, R18 ;  /* 0x0000001200057305 */ /* 0x000e24000021f100 */
[----:B0-----:R-:W-:Y:S01]  /*a5e0*/  STG.E.U16 desc[UR36][R2.64], R5 ;  /* 0x0000000502007986 */ /* 0x001fe2000c101524 */
[----:B------:R-:W-:Y:S05]  /*a5f0*/  EXIT ;  /* 0x000000000000794d */ /* 0x000fea0003800000 */
.L_x_2536:
        /* <DEDUP_REMOVED lines=8> */
.L_x_2543:
[----:B------:R-:W-:-:S05]  /*a680*/  F2FP.F16.F32.PACK_AB R18, RZ, R18 ;  /* 0x00000012ff12723e */ /* 0x000fca00000000ff */
[----:B------:R-:W-:Y:S01]  /*a690*/  STG.E.U16 desc[UR36][R2.64], R18 ;  /* 0x0000001202007986 */ /* 0x000fe2000c101524 */
[----:B------:R-:W-:Y:S05]  /*a6a0*/  EXIT ;  /* 0x000000000000794d */ /* 0x000fea0003800000 */
.L_x_2542:
        /* <DEDUP_REMOVED lines=9> */
.L_x_2545:
[----:B------:R-:W-:-:S04]  /*a740*/  F2FP.F16.F32.PACK_AB R5, RZ, R18 ;  /* 0x00000012ff05723e */ /* 0x000fc800000000ff */
[----:B------:R-:W-:-:S05]  /*a750*/  PRMT R5, R5, 0x5410, RZ ;  /* 0x0000541005057816 */ /* 0x000fca00000000ff */
[----:B------:R-:W-:Y:S01]  /*a760*/  STG.E desc[UR36][R2.64], R5 ;  /* 0x0000000502007986 */ /* 0x000fe2000c101924 */
[----:B------:R-:W-:Y:S05]  /*a770*/  EXIT ;  /* 0x000000000000794d */ /* 0x000fea0003800000 */
.L_x_2544:
[----:B------:R-:W-:-:S06]  /*a780*/  FMUL.FTZ R4, R18, 1 ;  /* 0x3f80000012047820 */ /* 0x000fcc0000410000 */
[----:B------:R-:W0:Y:S02]  /*a790*/  F2F.F64.F32 R4, R4 ;  /* 0x0000000400047310 */ /* 0x000e240000201800 */
[----:B0-----:R-:W-:Y:S01]  /*a7a0*/  STG.E.64 desc[UR36][R2.64], R4 ;  /* 0x0000000402007986 */ /* 0x001fe2000c101b24 */
[----:B------:R-:W-:Y:S05]  /*a7b0*/  EXIT ;  /* 0x000000000000794d */ /* 0x000fea0003800000 */
.L_x_2535:
        /* <DEDUP_REMOVED lines=12> */
.L_x_2548:
[----:B------:R-:W-:Y:S01]  /*a880*/  FMUL.FTZ R4, R18, 1 ;  /* 0x3f80000012047820 */ /* 0x000fe20000410000 */
[----:B------:R-:W-:-:S05]  /*a890*/  CS2R R6, SRZ ;  /* 0x0000000000067805 */ /* 0x000fca000001ff00 */
[----:B------:R-:W0:Y:S02]  /*a8a0*/  F2F.F64.F32 R4, R4 ;  /* 0x0000000400047310 */ /* 0x000e240000201800 */
[----:B0-----:R-:W-:Y:S01]  /*a8b0*/  STG.E.128 desc[UR36][R2.64], R4 ;  /* 0x0000000402007986 */ /* 0x001fe2000c101d24 */
[----:B------:R-:W-:Y:S05]  /*a8c0*/  EXIT ;  /* 0x000000000000794d */ /* 0x000fea0003800000 */
.L_x_2547:
        /* <DEDUP_REMOVED lines=20> */
.L_x_2552:
[----:B------:R-:W-:Y:S05]  /*aa10*/  BSYNC B0 ;  /* 0x0000000000007941 */ /* 0x000fea0003800000 */
.L_x_2551:
[----:B------:R-:W-:-:S05]  /*aa20*/  LOP3.LUT R7, R0, R7, RZ, 0xfc, !PT ;  /* 0x0000000700077212 */ /* 0x000fca00078efcff */
[----:B------:R-:W-:Y:S01]  /*aa30*/  STG.E.U8 desc[UR36][R2.64], R7 ;  /* 0x0000000702007986 */ /* 0x000fe2000c101124 */
[----:B------:R-:W-:Y:S05]  /*aa40*/  EXIT ;  /* 0x000000000000794d */ /* 0x000fea0003800000 */
.L_x_2550:
        /* <DEDUP_REMOVED lines=12> */
.L_x_2554:
[----:B------:R-:W-:Y:S01]  /*ab10*/  IMAD.MOV.U32 R0, RZ, RZ, 0x7f ;  /* 0x0000007fff007424 */ /* 0x000fe200078e00ff */
[----:B------:R-:W-:-:S04]  /*ab20*/  ISETP.GT.U32.AND P0, PT, R4, 0x7f800000, PT ;  /* 0x7f8000000400780c */ /* 0x000fc80003f04070 */
[----:B------:R-:W-:-:S09]  /*ab30*/  SEL R0, R0, 0x7c, P0 ;  /* 0x0000007c00007807 */ /* 0x000fd20000000000 */
.L_x_2555:
[----:B------:R-:W-:Y:S05]  /*ab40*/  BSYNC B0 ;  /* 0x0000000000007941 */ /* 0x000fea0003800000 */
.L_x_2553:
[----:B------:R-:W-:-:S04]  /*ab50*/  LOP3.LUT R18, R18, 0x80000000, RZ, 0xc0, !PT ;  /* 0x8000000012127812 */ /* 0x000fc800078ec0ff */
[----:B------:R-:W-:-:S04]  /*ab60*/  SHF.R.U32.HI R5, RZ, 0x18, R18 ;  /* 0x00000018ff057819 */ /* 0x000fc80000011612 */
[----:B------:R-:W-:-:S05]  /*ab70*/  LOP3.LUT R5, R0, R5, RZ, 0xfc, !PT ;  /* 0x0000000500057212 */ /* 0x000fca00078efcff */
[----:B------:R-:W-:Y:S01]  /*ab80*/  STG.E.U8 desc[UR36][R2.64], R5 ;  /* 0x0000000502007986 */ /* 0x000fe2000c101124 */
[----:B------:R-:W-:Y:S05]  /*ab90*/  EXIT ;  /* 0x000000000000794d */ /* 0x000fea0003800000 */
.L_x_2549:
[----:B------:R-:W-:-:S05]  /*aba0*/  F2FP.BF16.F32.PACK_AB R18, RZ, R18 ;  /* 0x00000012ff12723e */ /* 0x000fca00000010ff */
[----:B------:R-:W-:Y:S01]  /*abb0*/  STG.E.U16 desc[UR36][R2.64], R18 ;  /* 0x0000001202007986 */ /* 0x000fe2000c101524 */
[----:B------:R-:W-:Y:S05]  /*abc0*/  EXIT ;  /* 0x000000000000794d */ /* 0x000fea0003800000 */
.L_x_2546:
        /* <DEDUP_REMOVED lines=11> */
.L_x_2558:
        /* <DEDUP_REMOVED lines=16> */
.L_x_2561:
[----:B------:R-:W-:-:S04]  /*ad80*/  LOP3.LUT R18, R18, 0x80000000, RZ, 0xc0, !PT ;  /* 0x8000000012127812 */ /* 0x000fc800078ec0ff */
[----:B------:R-:W-:-:S04]  /*ad90*/  SHF.R.U32.HI R5, RZ, 0x18, R18 ;  /* 0x00000018ff057819 */ /* 0x000fc80000011612 */
[----:B------:R-:W-:-:S04]  /*ada0*/  LOP3.LUT R4, R4, R5, RZ, 0xfc, !PT ;  /* 0x0000000504047212 */ /* 0x000fc800078efcff */
[----:B------:R-:W-:-:S07]  /*adb0*/  PRMT R0, R4, 0x7610, R0 ;  /* 0x0000761004007816 */ /* 0x000fce0000000000 */
.L_x_2560:
[----:B------:R-:W-:Y:S05]  /*adc0*/  BSYNC B0 ;  /* 0x0000000000007941 */ /* 0x000fea0003800000 */
.L_x_2559:
[----:B------:R-:W-:Y:S01]  /*add0*/  STG.E.U8 desc[UR36][R2.64], R0 ;  /* 0x0000000002007986 */ /* 0x000fe2000c101124 */
[----:B------:R-:W-:Y:S05]  /*ade0*/  EXIT ;  /* 0x000000000000794d */ /* 0x000fea0003800000 */
.L_x_2557:
        /* <DEDUP_REMOVED lines=16> */
.L_x_2564:
[----:B------:R-:W-:-:S04]  /*aef0*/  LOP3.LUT R18, R18, 0x80000000, RZ, 0xc0, !PT ;  /* 0x8000000012127812 */ /* 0x000fc800078ec0ff */
[----:B------:R-:W-:-:S04]  /*af00*/  SHF.R.U32.HI R5, RZ, 0x18, R18 ;  /* 0x00000018ff057819 */ /* 0x000fc80000011612 */
[----:B------:R-:W-:-:S04]  /*af10*/  LOP3.LUT R4, R4, R5, RZ, 0xfc, !PT ;  /* 0x0000000504047212 */ /* 0x000fc800078efcff */
[----:B------:R-:W-:-:S07]  /*af20*/  PRMT R0, R4, 0x7610, R0 ;  /* 0x0000761004007816 */ /* 0x000fce0000000000 */
.L_x_2563:
[----:B------:R-:W-:Y:S05]  /*af30*/  BSYNC B0 ;  /* 0x0000000000007941 */ /* 0x000fea0003800000 */
.L_x_2562:
[----:B------:R-:W-:Y:S01]  /*af40*/  STG.E.U8 desc[UR36][R2.64], R0 ;  /* 0x0000000002007986 */ /* 0x000fe2000c101124 */
[----:B------:R-:W-:Y:S05]  /*af50*/  EXIT ;  /* 0x000000000000794d */ /* 0x000fea0003800000 */
.L_x_2556:
        /* <DEDUP_REMOVED lines=21> */
.L_x_2539:
        /* <DEDUP_REMOVED lines=16> */
.L_x_2567:
[----:B------:R-:W-:Y:S05]  /*b1b0*/  EXIT ;  /* 0x000000000000794d */ /* 0x000fea0003800000 */
.L_x_2566:
[----:B------:R-:W0:Y:S02]  /*b1c0*/  F2I.U64.TRUNC R18, R18 ;  /* 0x0000001200127311 */ /* 0x000e24000020d800 */
[----:B0-----:R-:W-:Y:S01]  /*b1d0*/  STG.E.64 desc[UR36][R2.64], R18 ;  /* 0x0000001202007986 */ /* 0x001fe2000c101b24 */
[----:B------:R-:W-:Y:S05]  /*b1e0*/  EXIT ;  /* 0x000000000000794d */ /* 0x000fea0003800000 */
.L_x_2565:
[----:B------:R-:W0:Y:S02]  /*b1f0*/  F2I.FTZ.U32.TRUNC.NTZ R5, R18 ;  /* 0x0000001200057305 */ /* 0x000e24000021f000 */
[----:B0-----:R-:W-:Y:S01]  /*b200*/  STG.E desc[UR36][R2.64], R5 ;  /* 0x0000000502007986 */ /* 0x001fe2000c101924 */
[----:B------:R-:W-:Y:S05]  /*b210*/  EXIT ;  /* 0x000000000000794d */ /* 0x000fea0003800000 */
.L_x_2568:
        /* <DEDUP_REMOVED lines=14> */
.L_x_7977:


//--------------------- .text._ZN2at6native18elementwise_kernelILi128ELi2EZNS0_22gpu_kernel_impl_nocastIZZZNS0_44_GLOBAL__N__40a83637_7_Lerp_cu_7dd49032_312918lerp_scalar_kernelERNS_18TensorIteratorBaseERKN3c106ScalarEENKUlvE0_clEvENKUlvE0_clEvEUlffE_EEvS5_RKT_EUliE_EEviT1_ --------------------------
	.section	.text._ZN2at6native18elementwise_kernelILi128ELi2EZNS0_22gpu_kernel_impl_nocastIZZZNS0_44_GLOBAL__N__40a83637_7_Lerp_cu_7dd49032_312918lerp_scalar_kernelERNS_18TensorIteratorBaseERKN3c106ScalarEENKUlvE0_clEvENKUlvE0_clEvEUlffE_EEvS5_RKT_EUliE_EEviT1_,"ax",@progbits
	.align	128
        .global         _ZN2at6native18elementwise_kernelILi128ELi2EZNS0_22gpu_kernel_impl_nocastIZZZNS0_44_GLOBAL__N__40a83637_7_Lerp_cu_7dd49032_312918lerp_scalar_kernelERNS_18TensorIteratorBaseERKN3c106ScalarEENKUlvE0_clEvENKUlvE0_clEvEUlffE_EEvS5_RKT_EUliE_EEviT1_
        .type           _ZN2at6native18elementwise_kernelILi128ELi2EZNS0_22gpu_kernel_impl_nocastIZZZNS0_44_GLOBAL__N__40a83637_7_Lerp_cu_7dd49032_312918lerp_scalar_kernelERNS_18TensorIteratorBaseERKN3c106ScalarEENKUlvE0_clEvENKUlvE0_clEvEUlffE_EEvS5_RKT_EUliE_EEviT1_,@function
        .size           _ZN2at6native18elementwise_kernelILi128ELi2EZNS0_22gpu_kernel_impl_nocastIZZZNS0_44_GLOBAL__N__40a83637_7_Lerp_cu_7dd49032_312918lerp_scalar_kernelERNS_18TensorIteratorBaseERKN3c106ScalarEENKUlvE0_clEvENKUlvE0_clEvEUlffE_EEvS5_RKT_EUliE_EEviT1_,(.L_x_7978 - _ZN2at6native18elementwise_kernelILi128ELi2EZNS0_22gpu_kernel_impl_nocastIZZZNS0_44_GLOBAL__N__40a83637_7_Lerp_cu_7dd49032_312918lerp_scalar_kernelERNS_18TensorIteratorBaseERKN3c106ScalarEENKUlvE0_clEvENKUlvE0_clEvEUlffE_EEvS5_RKT_EUliE_EEviT1_)
        .other          _ZN2at6native18elementwise_kernelILi128ELi2EZNS0_22gpu_kernel_impl_nocastIZZZNS0_44_GLOBAL__N__40a83637_7_Lerp_cu_7dd49032_312918lerp_scalar_kernelERNS_18TensorIteratorBaseERKN3c106ScalarEENKUlvE0_clEvENKUlvE0_clEvEUlffE_EEvS5_RKT_EUliE_EEviT1_,@"STO_CUDA_ENTRY STV_DEFAULT"
_ZN2at6native18elementwise_kernelILi128ELi2EZNS0_22gpu_kernel_impl_nocastIZZZNS0_44_GLOBAL__N__40a83637_7_Lerp_cu_7dd49032_312918lerp_scalar_kernelERNS_18TensorIteratorBaseERKN3c106ScalarEENKUlvE0_clEvENKUlvE0_clEvEUlffE_EEvS5_RKT_EUliE_EEviT1_:
.text._ZN2at6native18elementwise_kernelILi128ELi2EZNS0_22gpu_kernel_impl_nocastIZZZNS0_44_GLOBAL__N__40a83637_7_Lerp_cu_7dd49032_312918lerp_scalar_kernelERNS_18TensorIteratorBaseERKN3c106ScalarEENKUlvE0_clEvENKUlvE0_clEvEUlffE_EEvS5_RKT_EUliE_EEviT1_:
[----:B------:R-:W-:Y:S01]  /*0000*/  LDC R1, c[0x0][0x28] ;  /* 0x00000a00ff017b82 */ /* 0x000fe20000000800 */
[----:B------:R-:W0:Y:S01]  /*0010*/  S2R R0, SR_CTAID.X ;  /* 0x0000000000007919 */ /* 0x000e220000002500 */
[----:B------:R-:W-:Y:S01]  /*0020*/  ULDC UR6, c[0x0][0x210] ;  /* 0x0000840000067ab9 */ /* 0x000fe20000000800 */
[----:B------:R-:W-:Y:S01]  /*0030*/  ULDC.64 UR4, c[0x0][0x208] ;  /* 0x0000820000047ab9 */ /* 0x000fe20000000a00 */
[----:B------:R-:W-:Y:S01]  /*0040*/  BSSY B0, `(.L_x_2569) ;  /* 0x000017a000007945 */ /* 0x000fe20003800000 */
[----:B------:R-:W0:Y:S02]  /*0050*/  S2R R3, SR_TID.X ;  /* 0x0000000000037919 */ /* 0x000e240000002100 */
[----:B0-----:R-:W-:-:S04]  /*0060*/  LEA R0, R0, R3, 0x8 ;  /* 0x0000000300007211 */ /* 0x001fc800078e40ff */
[----:B------:R-:W-:Y:S02]  /*0070*/  ISETP.GE.AND P0, PT, R0, UR6, PT ;  /* 0x0000000600007c0c */ /* 0x000fe4000bf06270 */
[----:B------:R-:W-:-:S11]  /*0080*/  MOV R9, R0 ;  /* 0x0000000000097202 */ /* 0x000fd60000000f00 */
[----:B------:R-:W-:Y:S05]  /*0090*/  @P0 BRA `(.L_x_2570) ;  /* 0x0000001400d00947 */ /* 0x000fea0003800000 */
[----:B------:R-:W0:Y:S01]  /*00a0*/  LDC R5, c[0x0][0x218] ;  /* 0x00008600ff057b82 */ /* 0x000e220000000800 */
[----:B------:R-:W-:Y:S01]  /*00b0*/  HFMA2.MMA R4, -RZ, RZ, 0, 0 ;  /* 0x00000000ff047435 */ /* 0x000fe200000001ff */
[----:B------:R-:W-:Y:S02]  /*00c0*/  CS2R R2, SRZ ;  /* 0x0000000000027805 */ /* 0x000fe4000001ff00 */
        /* <DEDUP_REMOVED lines=350> */
.L_x_2571:
[----:B------:R-:W-:Y:S01]  /*16b0*/  ULDC.64 UR8, c[0x0][0x480] ;  /* 0x0001200000087ab9 */ /* 0x000fe20000000a00 */
[----:B------:R-:W-:Y:S01]  /*16c0*/  ULDC.64 UR10, c[0x0][0x488] ;  /* 0x00012200000a7ab9 */ /* 0x000fe20000000a00 */
[----:B------:R-:W-:Y:S01]  /*16d0*/  IADD3 R6, P0, R2, UR8, RZ ;  /* 0x0000000802067c10 */ /* 0x000fe2000ff1e0ff */
[----:B------:R-:W0:Y:S01]  /*16e0*/  LDC R9, c[0x0][0x490] ;  /* 0x00012400ff097b82 */ /* 0x000e220000000800 */
[----:B------:R-:W-:Y:S02]  /*16f0*/  IADD3 R4, P1, R4, UR10, RZ ;  /* 0x0000000a04047c10 */ /* 0x000fe4000ff3e0ff */
[----:B------:R-:W-:Y:S01]  /*1700*/  IADD3.X R7, RZ, UR9, RZ, P0, !PT ;  /* 0x00000009ff077c10 */ /* 0x000fe200087fe4ff */
[----:B------:R-:W-:Y:S01]  /*1710*/  ULDC.64 UR8, c[0x0][0x478] ;  /* 0x00011e0000087ab9 */ /* 0x000fe20000000a00 */
[----:B------:R-:W-:-:S04]  /*1720*/  IADD3.X R5, RZ, UR11, RZ, P1, !PT ;  /* 0x0000000bff057c10 */ /* 0x000fc80008ffe4ff */
[----:B------:R-:W2:Y:S04]  /*1730*/  LDG.E R7, desc[UR4][R6.64] ;  /* 0x0000000406077981 */ /* 0x000ea8000c1e1900 */
[----:B------:R-:W2:Y:S01]  /*1740*/  LDG.E R4, desc[UR4][R4.64] ;  /* 0x0000000404047981 */ /* 0x000ea2000c1e1900 */
[----:B------:R-:W-:Y:S02]  /*1750*/  IADD3 R2, P1, R3, UR8, RZ ;  /* 0x0000000803027c10 */ /* 0x000fe4000ff3e0ff */
[----:B0-----:R-:W-:Y:S02]  /*1760*/  FSETP.GEU.FTZ.AND P0, PT, |R9|, 0.5, PT ;  /* 0x3f0000000900780b */ /* 0x001fe40003f1e200 */
[----:B------:R-:W-:Y:S01]  /*1770*/  IADD3.X R3, RZ, UR9, RZ, P1, !PT ;  /* 0x00000009ff037c10 */ /* 0x000fe20008ffe4ff */
[----:B--2---:R-:W-:-:S04]  /*1780*/  FADD.FTZ R8, R4, -R7 ;  /* 0x8000000704087221 */ /* 0x004fc80000010000 */
[----:B------:R-:W-:Y:S01]  /*1790*/  FFMA.FTZ R11, R8, R9, R7 ;  /* 0x00000009080b7223 */ /* 0x000fe20000010007 */
[----:B------:R-:W-:-:S05]  /*17a0*/  FADD.FTZ R9, -R9, 1 ;  /* 0x3f80000009097421 */ /* 0x000fca0000010100 */
[----:B------:R-:W-:-:S05]  /*17b0*/  @P0 FFMA.FTZ R11, -R8, R9, R4 ;  /* 0x00000009080b0223 */ /* 0x000fca0000010104 */
[----:B------:R0:W-:Y:S01]  /*17c0*/  STG.E desc[UR4][R2.64], R11 ;  /* 0x0000000b02007986 */ /* 0x0001e2000c101904 */
[----:B------:R-:W-:-:S07]  /*17d0*/  IADD3 R9, R0, 0x80, RZ ;  /* 0x0000008000097810 */ /* 0x000fce0007ffe0ff */
.L_x_2570:
[----:B------:R-:W-:Y:S05]  /*17e0*/  BSYNC B0 ;  /* 0x0000000000007941 */ /* 0x000fea0003800000 */
.L_x_2569:
[----:B------:R-:W-:-:S13]  /*17f0*/  ISETP.GE.AND P0, PT, R9, UR6, PT ;  /* 0x0000000609007c0c */ /* 0x000fda000bf06270 */
[----:B------:R-:W-:Y:S05]  /*1800*/  @P0 EXIT ;  /* 0x000000000000094d */ /* 0x000fea0003800000 */
[----:B------:R-:W1:Y:S01]  /*1810*/  LDC R8, c[0x0][0x218] ;  /* 0x00008600ff087b82 */ /* 0x000e620000000800 */
[----:B------:R-:W-:Y:S01]  /*1820*/  HFMA2.MMA R0, -RZ, RZ, 0, 0 ;  /* 0x00000000ff007435 */ /* 0x000fe200000001ff */
[----:B0-----:R-:W-:Y:S02]  /*1830*/  CS2R R2, SRZ ;  /* 0x0000000000027805 */ /* 0x001fe4000001ff00 */
[----:B-1----:R-:W-:-:S13]  /*1840*/  ISETP.NE.AND P0, PT, R8, RZ, PT ;  /* 0x000000ff0800720c */ /* 0x002fda0003f05270 */
[----:B------:R-:W-:Y:S05]  /*1850*/  @!P0 BRA `(.L_x_2572) ;  /* 0x0000001400708947 */ /* 0x000fea0003800000 */
[----:B------:R-:W-:Y:S01]  /*1860*/  MOV R2, RZ ;  /* 0x000000ff00027202 */ /* 0x000fe20000000f00 */
[----:B------:R-:W-:Y:S01]  /*1870*/  ULDC.64 UR6, c[0x0][0x220] ;  /* 0x0000880000067ab9 */ /* 0x000fe20000000a00 */
[----:B------:R-:W-:Y:S01]  /*1880*/  MOV R3, R9 ;  /* 0x0000000900037202 */ /* 0x000fe20000000f00 */
[----:B------:R-:W-:Y:S01]  /*1890*/  ULDC UR8, c[0x0][0x350] ;  /* 0x0000d40000087ab9 */ /* 0x000fe20000000800 */
[----:B------:R-:W-:Y:S01]  /*18a0*/  ISETP.NE.AND P0, PT, R8, 0x1, PT ;  /* 0x000000010800780c */ /* 0x000fe20003f05270 */
        /* <DEDUP_REMOVED lines=326> */
[----:B------:R-:W-:-:S03]  /*2d10*/  @P0 MOV R8, RZ ;  /* 0x000000ff00080202 */ /* 0x000fc60000000f00 */
[----:B------:R-:W1:Y:S08]  /*2d20*/  @P0 LDC R13, c[0x0][0x33c] ;  /* 0x0000cf00ff0d0b82 */ /* 0x000e700000000800 */
[----:B------:R-:W2:Y:S08]  /*2d30*/  @P0 LDC.64 R6, c[0x0][0x468] ;  /* 0x00011a00ff060b82 */ /* 0x000eb00000000a00 */
[----:B------:R-:W3:Y:S01]  /*2d40*/  @P0 LDC R12, c[0x0][0x470] ;  /* 0x00011c00ff0c0b82 */ /* 0x000ee20000000800 */
[----:B0-----:R-:W-:-:S05]  /*2d50*/  @P0 IMAD.HI.U32 R4, R9, R10, R8 ;  /* 0x0000000a09040227 */ /* 0x001fca00078e0008 */
[----:B------:R-:W-:Y:S02]  /*2d60*/  @P0 SHF.R.U32.HI R4, RZ, R11, R4 ;  /* 0x0000000bff040219 */ /* 0x000fe40000011604 */
[----:B------:R-:W-:Y:S02]  /*2d70*/  IADD3 R11, -R9, RZ, RZ ;  /* 0x000000ff090b7210 */ /* 0x000fe40007ffe1ff */
[----:B------:R-:W-:-:S03]  /*2d80*/  @P0 IADD3 R8, -R4, RZ, RZ ;  /* 0x000000ff04080210 */ /* 0x000fc60007ffe1ff */
[----:B------:R-:W-:Y:S01]  /*2d90*/  IMAD R5, R11, UR8, R5 ;  /* 0x000000080b057c24 */ /* 0x000fe2000f8e0205 */
[----:B------:R-:W-:Y:S01]  /*2da0*/  ULDC.64 UR8, c[0x0][0x460] ;  /* 0x0001180000087ab9 */ /* 0x000fe20000000a00 */
[----:B-1----:R-:W-:Y:S02]  /*2db0*/  @P0 IMAD R9, R13, R8, R9 ;  /* 0x000000080d090224 */ /* 0x002fe400078e0209 */
[C---:B------:R-:W-:Y:S02]  /*2dc0*/  IMAD R3, R5.reuse, UR6, R3 ;  /* 0x0000000605037c24 */ /* 0x040fe4000f8e0203 */
[C---:B------:R-:W-:Y:S02]  /*2dd0*/  IMAD R2, R5.reuse, UR8, R2 ;  /* 0x0000000805027c24 */ /* 0x040fe4000f8e0202 */
[----:B------:R-:W-:Y:S02]  /*2de0*/  IMAD R0, R5, UR9, R0 ;  /* 0x0000000905007c24 */ /* 0x000fe4000f8e0200 */
[----:B--2---:R-:W-:-:S02]  /*2df0*/  @P0 IMAD R3, R9, R6, R3 ;  /* 0x0000000609030224 */ /* 0x004fc400078e0203 */
[C---:B------:R-:W-:Y:S02]  /*2e00*/  @P0 IMAD R2, R9.reuse, R7, R2 ;  /* 0x0000000709020224 */ /* 0x040fe400078e0202 */
[----:B---3--:R-:W-:-:S07]  /*2e10*/  @P0 IMAD R0, R9, R12, R0 ;  /* 0x0000000c09000224 */ /* 0x008fce00078e0200 */
.L_x_2572:
        /* <DEDUP_REMOVED lines=10> */
[----:B------:R-:W-:-:S04]  /*2ec0*/  IADD3 R2, P0, R3, UR6, RZ ;  /* 0x0000000603027c10 */ /* 0x000fc8000ff1e0ff */
[----:B------:R-:W-:Y:S02]  /*2ed0*/  IADD3.X R3, RZ, UR7, RZ, P0, !PT ;  /* 0x00000007ff037c10 */ /* 0x000fe400087fe4ff */
[C---:B0-----:R-:W-:Y:S01]  /*2ee0*/  FSETP.GEU.FTZ.AND P1, PT, |R8|.reuse, 0.5, PT ;  /* 0x3f0000000800780b */ /* 0x041fe20003f3e200 */
[----:B------:R-:W-:Y:S01]  /*2ef0*/  FADD.FTZ R11, -R8, 1 ;  /* 0x3f800000080b7421 */ /* 0x000fe20000010100 */
[----:B--2---:R-:W-:-:S04]  /*2f00*/  FADD.FTZ R0, R4, -R7 ;  /* 0x8000000704007221 */ /* 0x004fc80000010000 */
[----:B------:R-:W-:-:S07]  /*2f10*/  FFMA.FTZ R9, R0, R8, R7 ;  /* 0x0000000800097223 */ /* 0x000fce0000010007 */
[----:B------:R-:W-:-:S05]  /*2f20*/  @P1 FFMA.FTZ R9, R11, -R0, R4 ;  /* 0x800000000b091223 */ /* 0x000fca0000010004 */
[----:B------:R-:W-:Y:S01]  /*2f30*/  STG.E desc[UR4][R2.64], R9 ;  /* 0x0000000902007986 */ /* 0x000fe2000c101904 */
[----:B------:R-:W-:Y:S05]  /*2f40*/  EXIT ;  /* 0x000000000000794d */ /* 0x000fea0003800000 */
.L_x_2573:
        /* <DEDUP_REMOVED lines=11> */
.L_x_7978:


//--------------------- .text._ZN2at6native27unrolled_elementwise_kernelIZZZNS0_44_GLOBAL__N__40a83637_7_Lerp_cu_7dd49032_312918lerp_scalar_kernelERNS_18TensorIteratorBaseERKN3c106ScalarEENKUlvE0_clEvENKUlvE0_clEvEUlffE_St5arrayIPcLm3EELi4E23TrivialOffsetCalculatorILi2EjESF_ILi1EjENS0_6memory15LoadWithoutCastENSI_16StoreWithoutCastEEEviT_T0_T2_T3_T4_T5_ --------------------------
	.section	.text._ZN2at6native27unrolled_elementwise_kernelIZZZNS0_44_GLOBAL__N__40a83637_7_Lerp_cu_7dd49032_312918lerp_scalar_kernelERNS_18TensorIteratorBaseERKN3c106ScalarEENKUlvE0_clEvENKUlvE0_clEvEUlffE_St5arrayIPcLm3EELi4E23TrivialOffsetCalculatorILi2EjESF_ILi1EjENS0_6memory15LoadWithoutCastENSI_16StoreWithoutCastEEEviT_T0_T2_T3_T4_T5_,"ax",@progbits
	.align	128
        .global         _ZN2at6native27unrolled_elementwise_kernelIZZZNS0_44_GLOBAL__N__40a83637_7_Lerp_cu_7dd49032_312918lerp_scalar_kernelERNS_18TensorIteratorBaseERKN3c106ScalarEENKUlvE0_clEvENKUlvE0_clEvEUlffE_St5arrayIPcLm3EELi4E23TrivialOffsetCalculatorILi2EjESF_ILi1EjENS0_6memory15LoadWithoutCastENSI_16StoreWithoutCastEEEviT_T0_T2_T3_T4_T5_
        .type           _ZN2at6native27unrolled_elementwise_kernelIZZZNS0_44_GLOBAL__N__40a83637_7_Lerp_cu_7dd49032_312918lerp_scalar_kernelERNS_18TensorIteratorBaseERKN3c106ScalarEENKUlvE0_clEvENKUlvE0_clEvEUlffE_St5arrayIPcLm3EELi4E23TrivialOffsetCalculatorILi2EjESF_ILi1EjENS0_6memory15LoadWithoutCastENSI_16StoreWithoutCastEEEviT_T0_T2_T3_T4_T5_,@function
        .size           _ZN2at6native27unrolled_elementwise_kernelIZZZNS0_44_GLOBAL__N__40a83637_7_Lerp_cu_7dd49032_312918lerp_scalar_kernelERNS_18TensorIteratorBaseERKN3c106ScalarEENKUlvE0_clEvENKUlvE0_clEvEUlffE_St5arrayIPcLm3EELi4E23TrivialOffsetCalculatorILi2EjESF_ILi1EjENS0_6memory15LoadWithoutCastENSI_16StoreWithoutCastEEEviT_T0_T2_T3_T4_T5_,(.L_x_7979 - _ZN2at6native27unrolled_elementwise_kernelIZZZNS0_44_GLOBAL__N__40a83637_7_Lerp_cu_7dd49032_312918lerp_scalar_kernelERNS_18TensorIteratorBaseERKN3c106ScalarEENKUlvE0_clEvENKUlvE0_clEvEUlffE_St5arrayIPcLm3EELi4E23TrivialOffsetCalculatorILi2EjESF_ILi1EjENS0_6memory15LoadWithoutCastENSI_16StoreWithoutCastEEEviT_T0_T2_T3_T4_T5_)
        .other          _ZN2at6native27unrolled_elementwise_kernelIZZZNS0_44_GLOBAL__N__40a83637_7_Lerp_cu_7dd49032_312918lerp_scalar_kernelERNS_18TensorIteratorBaseERKN3c106ScalarEENKUlvE0_clEvENKUlvE0_clEvEUlffE_St5arrayIPcLm3EELi4E23TrivialOffsetCalculatorILi2EjESF_ILi1EjENS0_6memory15LoadWithoutCastENSI_16StoreWithoutCastEEEviT_T0_T2_T3_T4_T5_,@"STO_CUDA_ENTRY STV_DEFAULT"
_ZN2at6native27unrolled_elementwise_kernelIZZZNS0_44_GLOBAL__N__40a83637_7_Lerp_cu_7dd49032_312918lerp_scalar_kernelERNS_18TensorIteratorBaseERKN3c106ScalarEENKUlvE0_clEvENKUlvE0_clEvEUlffE_St5arrayIPcLm3EELi4E23TrivialOffsetCalculatorILi2EjESF_ILi1EjENS0_6memory15LoadWithoutCastENSI_16StoreWithoutCastEEEviT_T0_T2_T3_T4_T5_:
.text._ZN2at6native27unrolled_elementwise_kernelIZZZNS0_44_GLOBAL__N__40a83637_7_Lerp_cu_7dd49032_312918lerp_scalar_kernelERNS_18TensorIteratorBaseERKN3c106ScalarEENKUlvE0_clEvENKUlvE0_clEvEUlffE_St5arrayIPcLm3EELi4E23TrivialOffsetCalculatorILi2EjESF_ILi1EjENS0_6memory15LoadWithoutCastENSI_16StoreWithoutCastEEEviT_T0_T2_T3_T4_T5_:
[----:B------:R-:W-:Y:S01]  /*0000*/  LDC R1, c[0x0][0x28] ;  /* 0x00000a00ff017b82 */ /* 0x000fe20000000800 */
[----:B------:R-:W0:Y:S07]  /*0010*/  S2R R15, SR_CTAID.X ;  /* 0x00000000000f7919 */ /* 0x000e2e0000002500 */
[----:B------:R-:W0:Y:S01]  /*0020*/  LDC R2, c[0x0][0x210] ;  /* 0x00008400ff027b82 */ /* 0x000e220000000800 */
[----:B------:R-:W-:Y:S01]  /*0030*/  IMAD.MOV.U32 R18, RZ, RZ, RZ ;  /* 0x000000ffff127224 */ /* 0x000fe200078e00ff */
[----:B------:R-:W-:Y:S01]  /*0040*/  ULDC.64 UR4, c[0x0][0x208] ;  /* 0x0000820000047ab9 */ /* 0x000fe20000000a00 */
[----:B------:R-:W1:Y:S01]  /*0050*/  S2R R16, SR_TID.X ;  /* 0x0000000000107919 */ /* 0x000e620000002100 */
[----:B0-----:R-:W-:Y:S01]  /*0060*/  IMAD R17, R15, -0x200, R2 ;  /* 0xfffffe000f117824 */ /* 0x001fe200078e0202 */
[----:B-1----:R-:W-:-:S04]  /*0070*/  MOV R14, R16 ;  /* 0x00000010000e7202 */ /* 0x002fc80000000f00 */
[----:B------:R-:W-:-:S13]  /*0080*/  ISETP.GE.AND P0, PT, R16, R17, PT ;  /* 0x000000111000720c */ /* 0x000fda0003f06270 */
[----:B------:R-:W0:Y:S01]  /*0090*/  @!P0 LDC.64 R12, c[0x0][0x230] ;  /* 0x00008c00ff0c8b82 */ /* 0x000e220000000a00 */
[----:B------:R-:W-:Y:S02]  /*00a0*/  @!P0 LEA R21, R15, R14, 0x9 ;  /* 0x0000000e0f158211 */ /* 0x000fe400078e48ff */
[----:B------:R-:W-:-:S04]  /*00b0*/  @!P0 IADD3 R14, R14, 0x80, RZ ;  /* 0x000000800e0e8810 */ /* 0x000fc80007ffe0ff */
[----:B------:R-:W-:Y:S01]  /*00c0*/  ISETP.GE.AND P1, PT, R14, R17, PT ;  /* 0x000000110e00720c */ /* 0x000fe20003f26270 */
[----:B------:R-:W1:-:S12]  /*00d0*/  @!P0 LDC.64 R10, c[0x0][0x238] ;  /* 0x00008e00ff0a8b82 */ /* 0x000e580000000a00 */
[----:B------:R-:W-:Y:S01]  /*00e0*/  @!P1 IMAD R23, R15, 0x200, R14 ;  /* 0x000002000f179824 */ /* 0x000fe200078e020e */
[----:B------:R-:W-:Y:S01]  /*00f0*/  @!P1 IADD3 R14, R14, 0x80, RZ ;  /* 0x000000800e0e9810 */ /* 0x000fe20007ffe0ff */
[----:B------:R-:W2:Y:S01]  /*0100*/  @!P1 LDC.64 R8, c[0x0][0x230] ;  /* 0x00008c00ff089b82 */ /* 0x000ea20000000a00 */
[----:B0-----:R-:W-:Y:S02]  /*0110*/  @!P0 IMAD.WIDE.U32 R12, R21, 0x4, R12 ;  /* 0x00000004150c8825 */ /* 0x001fe400078e000c */
[----:B------:R-:W-:-:S05]  /*0120*/  ISETP.GE.AND P2, PT, R14, R17, PT ;  /* 0x000000110e00720c */ /* 0x000fca0003f46270 */
[----:B------:R-:W0:Y:S01]  /*0130*/  @!P1 LDC.64 R6, c[0x0][0x238] ;  /* 0x00008e00ff069b82 */ /* 0x000e220000000a00 */
[----:B-1----:R-:W-:Y:S01]  /*0140*/  @!P0 IMAD.WIDE.U32 R10, R21, 0x4, R10 ;  /* 0x00000004150a8825 */ /* 0x002fe200078e000a */
[----:B------:R-:W-:-:S04]  /*0150*/  HFMA2.MMA R21, -RZ, RZ, 0, 0 ;  /* 0x00000000ff157435 */ /* 0x000fc800000001ff */
[----:B------:R-:W3:Y:S02]  /*0160*/  @!P0 LDG.E R18, desc[UR4][R10.64] ;  /* 0x000000040a128981 */ /* 0x000ee4000c1e1900 */
[----:B------:R-:W1:Y:S04]  /*0170*/  @!P2 LDC.64 R2, c[0x0][0x230] ;  /* 0x00008c00ff02ab82 */ /* 0x000e680000000a00 */
[----:B------:R-:W3:Y:S04]  /*0180*/  @!P0 LDG.E R21, desc[UR4][R12.64] ;  /* 0x000000040c158981 */ /* 0x000ee8000c1e1900 */
[----:B------:R-:W4:Y:S01]  /*0190*/  @!P2 LDC.64 R4, c[0x0][0x238] ;  /* 0x00008e00ff04ab82 */ /* 0x000f220000000a00 */
[----:B------:R-:W-:Y:S01]  /*01a0*/  @!P2 LEA R25, R15, R14, 0x9 ;  /* 0x0000000e0f19a211 */ /* 0x000fe200078e48ff */
[----:B--2---:R-:W-:-:S04]  /*01b0*/  @!P1 IMAD.WIDE.U32 R8, R23, 0x4, R8 ;  /* 0x0000000417089825 */ /* 0x004fc800078e0008 */
[----:B0-----:R-:W-:Y:S01]  /*01c0*/  @!P1 IMAD.WIDE.U32 R6, R23, 0x4, R6 ;  /* 0x0000000417069825 */ /* 0x001fe200078e0006 */
[----:B------:R-:W-:-:S06]  /*01d0*/  CS2R R22, SRZ ;  /* 0x0000000000167805 */ /* 0x000fcc000001ff00 */
[----:B------:R-:W2:Y:S01]  /*01e0*/  @!P1 LDG.E R22, desc[UR4][R8.64] ;  /* 0x0000000408169981 */ /* 0x000ea2000c1e1900 */
[----:B-1----:R-:W-:-:S04]  /*01f0*/  @!P2 IMAD.WIDE.U32 R2, R25, 0x4, R2 ;  /* 0x000000041902a825 */ /* 0x002fc800078e0002 */
[----:B----4-:R-:W-:Y:S01]  /*0200*/  @!P2 IMAD.WIDE.U32 R4, R25, 0x4, R4 ;  /* 0x000000041904a825 */ /* 0x010fe200078e0004 */
[----:B------:R-:W-:-:S04]  /*0210*/  CS2R R24, SRZ ;  /* 0x0000000000187805 */ /* 0x000fc8000001ff00 */
[----:B------:R0:W4:Y:S04]  /*0220*/  @!P2 LDG.E R23, desc[UR4][R4.64] ;  /* 0x000000040417a981 */ /* 0x000128000c1e1900 */
[----:B------:R1:W4:Y:S04]  /*0230*/  @!P2 LDG.E R24, desc[UR4][R2.64] ;  /* 0x000000040218a981 */ /* 0x000328000c1e1900 */
[----:B------:R1:W2:Y:S01]  /*0240*/  @!P1 LDG.E R25, desc[UR4][R6.64] ;  /* 0x0000000406199981 */ /* 0x0002a2000c1e1900 */
[----:B------:R-:W-:Y:S01]  /*0250*/  @!P2 IADD3 R14, R14, 0x80, RZ ;  /* 0x000000800e0ea810 */ /* 0x000fe20007ffe0ff */
[----:B0-----:R-:W0:Y:S03]  /*0260*/  @!P0 LDC R5, c[0x0][0x218] ;  /* 0x00008600ff058b82 */ /* 0x001e260000000800 */
[----:B------:R-:W-:-:S13]  /*0270*/  ISETP.GE.AND P1, PT, R14, R17, PT ;  /* 0x000000110e00720c */ /* 0x000fda0003f26270 */
[----:B------:R-:W0:Y:S08]  /*0280*/  @!P1 LDC.64 R12, c[0x0][0x230] ;  /* 0x00008c00ff0c9b82 */ /* 0x000e300000000a00 */
[----:B------:R-:W0:Y:S01]  /*0290*/  @!P1 LDC.64 R10, c[0x0][0x238] ;  /* 0x00008e00ff0a9b82 */ /* 0x000e220000000a00 */
[----:B------:R-:W-:Y:S01]  /*02a0*/  MOV R4, R16 ;  /* 0x0000001000047202 */ /* 0x000fe20000000f00 */
[----:B------:R-:W-:-:S03]  /*02b0*/  @!P1 IMAD R27, R15, 0x200, R14 ;  /* 0x000002000f1b9824 */ /* 0x000fc600078e020e */
[C---:B-1----:R-:W-:Y:S02]  /*02c0*/  IADD3 R2, R4.reuse, 0x100, RZ ;  /* 0x0000010004027810 */ /* 0x042fe40007ffe0ff */
[----:B------:R-:W-:Y:S02]  /*02d0*/  CS2R R8, SRZ ;  /* 0x0000000000087805 */ /* 0x000fe4000001ff00 */
[----:B------:R-:W-:Y:S02]  /*02e0*/  IADD3 R14, R4, 0x80, RZ ;  /* 0x00000080040e7810 */ /* 0x000fe40007ffe0ff */
[-C--:B------:R-:W-:Y:S01]  /*02f0*/  ISETP.GE.AND P2, PT, R2, R17.reuse, PT ;  /* 0x000000110200720c */ /* 0x080fe20003f46270 */
[----:B------:R-:W-:Y:S01]  /*0300*/  VIADD R2, R4, 0x180 ;  /* 0x0000018004027836 */ /* 0x000fe20000000000 */
[----:B------:R-:W-:Y:S01]  /*0310*/  ISETP.GE.AND P3, PT, R14, R17, PT ;  /* 0x000000110e00720c */ /* 0x000fe20003f66270 */
[----:B0-----:R-:W-:Y:S01]  /*0320*/  @!P1 IMAD.WIDE.U32 R12, R27, 0x4, R12 ;  /* 0x000000041b0c9825 */ /* 0x001fe200078e000c */
[----:B------:R-:W-:-:S04]  /*0330*/  FSETP.GEU.AND P4, PT, |R5|, 0.5, !P0 ;  /* 0x3f0000000500780b */ /* 0x000fc8000478e200 */
[----:B------:R-:W5:Y:S05]  /*0340*/  @!P1 LDG.E R8, desc[UR4][R12.64] ;  /* 0x000000040c089981 */ /* 0x000f6a000c1e1900 */
[----:B------:R-:W0:Y:S01]  /*0350*/  @!P2 LDC R7, c[0x0][0x218] ;  /* 0x00008600ff07ab82 */ /* 0x000e220000000800 */
[----:B------:R-:W-:-:S05]  /*0360*/  @!P1 IMAD.WIDE.U32 R10, R27, 0x4, R10 ;  /* 0x000000041b0a9825 */ /* 0x000fca00078e000a */
[----:B------:R1:W5:Y:S01]  /*0370*/  @!P1 LDG.E R9, desc[UR4][R10.64] ;  /* 0x000000040a099981 */ /* 0x000362000c1e1900 */
[----:B------:R-:W-:Y:S01]  /*0380*/  ISETP.GE.AND P1, PT, R2, R17, PT ;  /* 0x000000110200720c */ /* 0x000fe20003f26270 */
[----:B------:R-:W1:Y:S08]  /*0390*/  @!P3 LDC R27, c[0x0][0x218] ;  /* 0x00008600ff1bbb82 */ /* 0x000e700000000800 */
[----:B------:R-:W3:Y:S01]  /*03a0*/  @!P0 LDC.64 R2, c[0x0][0x228] ;  /* 0x00008a00ff028b82 */ /* 0x000ee20000000a00 */
[----:B------:R-:W-:-:S02]  /*03b0*/  @!P0 MOV R4, R14 ;  /* 0x0000000e00048202 */ /* 0x000fc40000000f00 */
[C---:B0-----:R-:W-:Y:S01]  /*03c0*/  FSETP.GEU.AND P6, PT, |R7|.reuse, 0.5, !P2 ;  /* 0x3f0000000700780b */ /* 0x041fe200057ce200 */
[----:B-1----:R-:W-:Y:S01]  /*03d0*/  @!P2 FADD.FTZ R10, -R7, 1 ;  /* 0x3f800000070aa421 */ /* 0x002fe20000010100 */
[----:B------:R-:W-:Y:S01]  /*03e0*/  FSETP.GEU.AND P5, PT, |R27|, 0.5, !P3 ;  /* 0x3f0000001b00780b */ /* 0x000fe20005fae200 */
[----:B------:R-:W-:Y:S01]  /*03f0*/  BSSY B0, `(.L_x_2574) ;  /* 0x000001f000007945 */ /* 0x000fe20003800000 */
[----:B---3--:R-:W-:-:S04]  /*0400*/  @!P0 FADD.FTZ R6, R18, -R21 ;  /* 0x8000001512068221 */ /* 0x008fc80000010000 */
[----:B------:R-:W-:Y:S01]  /*0410*/  @!P0 FFMA.FTZ R21, R6, R5, R21 ;  /* 0x0000000506158223 */ /* 0x000fe20000010015 */
[----:B------:R-:W-:-:S04]  /*0420*/  @!P0 FADD.FTZ R5, -R5, 1 ;  /* 0x3f80000005058421 */ /* 0x000fc80000010100 */
[----:B------:R-:W-:Y:S02]  /*0430*/  @P4 FFMA.FTZ R21, R6, -R5, R18 ;  /* 0x8000000506154223 */ /* 0x000fe40000010012 */
[----:B------:R-:W0:Y:S03]  /*0440*/  @!P1 LDC R5, c[0x0][0x218] ;  /* 0x00008600ff059b82 */ /* 0x000e260000000800 */
[----:B------:R-:W-:Y:S02]  /*0450*/  @!P0 MOV R0, R21 ;  /* 0x0000001500008202 */ /* 0x000fe40000000f00 */
[----:B------:R-:W-:-:S05]  /*0460*/  @!P0 LEA R21, R15, R16, 0x9 ;  /* 0x000000100f158211 */ /* 0x000fca00078e48ff */
[----:B------:R-:W-:-:S05]  /*0470*/  @!P0 IMAD.WIDE.U32 R2, R21, 0x4, R2 ;  /* 0x0000000415028825 */ /* 0x000fca00078e0002 */
[----:B------:R1:W-:Y:S01]  /*0480*/  @!P0 STG.E desc[UR4][R2.64], R0 ;  /* 0x0000000002008986 */ /* 0x0003e2000c101904 */
[----:B------:R-:W-:Y:S01]  /*0490*/  ISETP.GE.AND P4, PT, R4, R17, PT ;  /* 0x000000110400720c */ /* 0x000fe20003f86270 */
[----:B------:R-:W-:Y:S01]  /*04a0*/  @!P3 FADD.FTZ R6, -R27, 1 ;  /* 0x3f8000001b06b421 */ /* 0x000fe20000010100 */
[----:B----4-:R-:W-:Y:S01]  /*04b0*/  @!P2 FADD.FTZ R13, R23, -R24 ;  /* 0x80000018170da221 */ /* 0x010fe20000010000 */
[----:B--2---:R-:W-:-:S03]  /*04c0*/  @!P3 FADD.FTZ R11, R25, -R22 ;  /* 0x80000016190bb221 */ /* 0x004fc60000010000 */
[----:B------:R-:W-:Y:S01]  /*04d0*/  @!P2 FFMA.FTZ R24, R13, R7, R24 ;  /* 0x000000070d18a223 */ /* 0x000fe20000010018 */
[----:B------:R-:W-:Y:S01]  /*04e0*/  @P6 FFMA.FTZ R24, -R10, R13, R23 ;  /* 0x0000000d0a186223 */ /* 0x000fe20000010117 */
[----:B------:R-:W-:Y:S01]  /*04f0*/  @!P3 FFMA.FTZ R22, R11, R27, R22 ;  /* 0x0000001b0b16b223 */ /* 0x000fe20000010016 */
[----:B------:R-:W-:-:S03]  /*0500*/  @P5 FFMA.FTZ R22, -R6, R11, R25 ;  /* 0x0000000b06165223 */ /* 0x000fc60000010119 */
[----:B------:R-:W-:Y:S01]  /*0510*/  @!P2 MOV R20, R24 ;  /* 0x000000180014a202 */ /* 0x000fe20000000f00 */
[----:B------:R-:W-:Y:S01]  /*0520*/  @!P3 IMAD.MOV.U32 R19, RZ, RZ, R22 ;  /* 0x000000ffff13b224 */ /* 0x000fe200078e0016 */
[----:B01----:R-:W-:Y:S06]  /*0530*/  @P4 BRA `(.L_x_2575) ;  /* 0x0000000000284947 */ /* 0x003fec0003800000 */
[----:B------:R-:W0:Y:S01]  /*0540*/  LDC.64 R6, c[0x0][0x228] ;  /* 0x00008a00ff067b82 */ /* 0x000e220000000a00 */
[----:B------:R-:W-:Y:S02]  /*0550*/  LEA R3, R15, R4, 0x9 ;  /* 0x000000040f037211 */ /* 0x000fe400078e48ff */
[----:B------:R-:W-:-:S04]  /*0560*/  IADD3 R4, R4, 0x80, RZ ;  /* 0x0000008004047810 */ /* 0x000fc80007ffe0ff */
[----:B------:R-:W-:-:S13]  /*0570*/  ISETP.GE.AND P0, PT, R4, R17, PT ;  /* 0x000000110400720c */ /* 0x000fda0003f06270 */
[----:B------:R-:W-:Y:S01]  /*0580*/  @!P0 IMAD R11, R15, 0x200, R4 ;  /* 0x000002000f0b8824 */ /* 0x000fe200078e0204 */
[----:B------:R-:W-:Y:S01]  /*0590*/  @!P0 IADD3 R4, R4, 0x80, RZ ;  /* 0x0000008004048810 */ /* 0x000fe20007ffe0ff */
[----:B0-----:R-:W-:-:S04]  /*05a0*/  IMAD.WIDE.U32 R2, R3, 0x4, R6 ;  /* 0x0000000403027825 */ /* 0x001fc800078e0006 */
[----:B------:R-:W-:Y:S01]  /*05b0*/  @!P0 IMAD.WIDE.U32 R6, R11, 0x4, R6 ;  /* 0x000000040b068825 */ /* 0x000fe200078e0006 */
[----:B------:R0:W-:Y:S04]  /*05c0*/  STG.E desc[UR4][R2.64], R19 ;  /* 0x0000001302007986 */ /* 0x0001e8000c101904 */
[----:B------:R0:W-:Y:S02]  /*05d0*/  @!P0 STG.E desc[UR4][R6.64], R20 ;  /* 0x0000001406008986 */ /* 0x0001e4000c101904 */
.L_x_2575:
[----:B------:R-:W-:Y:S05]  /*05e0*/  BSYNC B0 ;  /* 0x0000000000007941 */ /* 0x000fea0003800000 */
.L_x_2574:
[----:B------:R-:W-:-:S13]  /*05f0*/  ISETP.GE.AND P0, PT, R4, R17, PT ;  /* 0x000000110400720c */ /* 0x000fda0003f06270 */
[----:B------:R-:W-:Y:S05]  /*0600*/  @P0 EXIT ;  /* 0x000000000000094d */ /* 0x000fea0003800000 */
[----:B0-----:R-:W0:Y:S01]  /*0610*/  LDC.64 R2, c[0x0][0x228] ;  /* 0x00008a00ff027b82 */ /* 0x001e220000000a00 */
[----:B------:R-:W-:Y:S01]  /*0620*/  FSETP.GEU.AND P0, PT, |R5|, 0.5, !P1 ;  /* 0x3f0000000500780b */ /* 0x000fe20004f0e200 */
[--C-:B-----5:R-:W-:Y:S01]  /*0630*/  @!P1 FADD.FTZ R7, R9, -R8.reuse ;  /* 0x8000000809079221 */ /* 0x120fe20000010000 */
[----:B------:R-:W-:Y:S01]  /*0640*/  @!P1 FADD.FTZ R0, -R5, 1 ;  /* 0x3f80000005009421 */ /* 0x000fe20000010100 */
[----:B------:R-:W-:Y:S02]  /*0650*/  LEA R15, R15, R4, 0x9 ;  /* 0x000000040f0f7211 */ /* 0x000fe400078e48ff */
[----:B------:R-:W-:-:S08]  /*0660*/  @!P1 FFMA.FTZ R8, R7, R5, R8 ;  /* 0x0000000507089223 */ /* 0x000fd00000010008 */
[----:B------:R-:W-:-:S05]  /*0670*/  @P0 FFMA.FTZ R8, -R0, R7, R9 ;  /* 0x0000000700080223 */ /* 0x000fca0000010109 */
[----:B------:R-:W-:Y:S01]  /*0680*/  @!P1 MOV R5, R8 ;  /* 0x0000000800059202 */ /* 0x000fe20000000f00 */
[----:B0-----:R-:W-:-:S05]  /*0690*/  IMAD.WIDE.U32 R2, R15, 0x4, R2 ;  /* 0x000000040f027825 */ /* 0x001fca00078e0002 */
[----:B------:R-:W-:Y:S01]  /*06a0*/  STG.E desc[UR4][R2.64], R5 ;  /* 0x0000000502007986 */ /* 0x000fe2000c101904 */
[----:B------:R-:W-:Y:S05]  /*06b0*/  EXIT ;  /* 0x000000000000794d */ /* 0x000fea0003800000 */
.L_x_2576:
        /* <DEDUP_REMOVED lines=12> */
.L_x_7979:


//--------------------- .text._ZN2at6native29vectorized_elementwise_kernelILi2EZZZNS0_44_GLOBAL__N__40a83637_7_Lerp_cu_7dd49032_312918lerp_scalar_kernelERNS_18TensorIteratorBaseERKN3c106ScalarEENKUlvE0_clEvENKUlvE0_clEvEUlffE_St5arrayIPcLm3EEEEviT0_T1_ --------------------------
	.section	.text._ZN2at6native29vectorized_elementwise_kernelILi2EZZZNS0_44_GLOBAL__N__40a83637_7_Lerp_cu_7dd49032_312918lerp_scalar_kernelERNS_18TensorIteratorBaseERKN3c106ScalarEENKUlvE0_clEvENKUlvE0_clEvEUlffE_St5arrayIPcLm3EEEEviT0_T1_,"ax",@progbits
	.align	128
        .global         _ZN2at6native29vectorized_elementwise_kernelILi2EZZZNS0_44_GLOBAL__N__40a83637_7_Lerp_cu_7dd49032_312918lerp_scalar_kernelERNS_18TensorIteratorBaseERKN3c106ScalarEENKUlvE0_clEvENKUlvE0_clEvEUlffE_St5arrayIPcLm3EEEEviT0_T1_
        .type           _ZN2at6native29vectorized_elementwise_kernelILi2EZZZNS0_44_GLOBAL__N__40a83637_7_Lerp_cu_7dd49032_312918lerp_scalar_kernelERNS_18TensorIteratorBaseERKN3c106ScalarEENKUlvE0_clEvENKUlvE0_clEvEUlffE_St5arrayIPcLm3EEEEviT0_T1_,@function
        .size           _ZN2at6native29vectorized_elementwise_kernelILi2EZZZNS0_44_GLOBAL__N__40a83637_7_Lerp_cu_7dd49032_312918lerp_scalar_kernelERNS_18TensorIteratorBaseERKN3c106ScalarEENKUlvE0_clEvENKUlvE0_clEvEUlffE_St5arrayIPcLm3EEEEviT0_T1_,(.L_x_7980 - _ZN2at6native29vectorized_elementwise_kernelILi2EZZZNS0_44_GLOBAL__N__40a83637_7_Lerp_cu_7dd49032_312918lerp_scalar_kernelERNS_18TensorIteratorBaseERKN3c106ScalarEENKUlvE0_clEvENKUlvE0_clEvEUlffE_St5arrayIPcLm3EEEEviT0_T1_)
        .other          _ZN2at6native29vectorized_elementwise_kernelILi2EZZZNS0_44_GLOBAL__N__40a83637_7_Lerp_cu_7dd49032_312918lerp_scalar_kernelERNS_18TensorIteratorBaseERKN3c106ScalarEENKUlvE0_clEvENKUlvE0_clEvEUlffE_St5arrayIPcLm3EEEEviT0_T1_,@"STO_CUDA_ENTRY STV_DEFAULT"
_ZN2at6native29vectorized_elementwise_kernelILi2EZZZNS0_44_GLOBAL__N__40a83637_7_Lerp_cu_7dd49032_312918lerp_scalar_kernelERNS_18TensorIteratorBaseERKN3c106ScalarEENKUlvE0_clEvENKUlvE0_clEvEUlffE_St5arrayIPcLm3EEEEviT0_T1_:
.text._ZN2at6native29vectorized_elementwise_kernelILi2EZZZNS0_44_GLOBAL__N__40a83637_7_Lerp_cu_7dd49032_312918lerp_scalar_kernelERNS_18TensorIteratorBaseERKN3c106ScalarEENKUlvE0_clEvENKUlvE0_clEvEUlffE_St5arrayIPcLm3EEEEviT0_T1_:
        /* <DEDUP_REMOVED lines=16> */
[----:B------:R0:W5:Y:S01]  /*0100*/  LDG.E.64 R14, desc[UR4][R4.64+0x400] ;  /* 0x00040004040e7981 */ /* 0x000162000c1e1b00 */
[----:B------:R-:W-:-:S03]  /*0110*/  IMAD.WIDE.U32 R18, R2, 0x8, R6 ;  /* 0x0000000802127825 */ /* 0x000fc600078e0006 */
[----:B------:R0:W5:Y:S04]  /*0120*/  LDG.E.64 R8, desc[UR4][R4.64+0x800] ;  /* 0x0008000404087981 */ /* 0x000168000c1e1b00 */
[----:B------:R-:W2:Y:S04]  /*0130*/  LDG.E.64 R22, desc[UR4][R18.64] ;  /* 0x0000000412167981 */ /* 0x000ea8000c1e1b00 */
[----:B------:R0:W5:Y:S04]  /*0140*/  LDG.E.64 R6, desc[UR4][R4.64+0xc00] ;  /* 0x000c000404067981 */ /* 0x000168000c1e1b00 */
[----:B------:R0:W5:Y:S04]  /*0150*/  LDG.E.64 R16, desc[UR4][R18.64+0x400] ;  /* 0x0004000412107981 */ /* 0x000168000c1e1b00 */
[----:B------:R0:W5:Y:S04]  /*0160*/  LDG.E.64 R12, desc[UR4][R18.64+0x800] ;  /* 0x00080004120c7981 */ /* 0x000168000c1e1b00 */
[----:B------:R0:W5:Y:S01]  /*0170*/  LDG.E.64 R10, desc[UR4][R18.64+0xc00] ;  /* 0x000c0004120a7981 */ /* 0x000162000c1e1b00 */
[----:B---3--:R-:W-:Y:S01]  /*0180*/  FSETP.GEU.FTZ.AND P0, PT, |R24|, 0.5, PT ;  /* 0x3f0000001800780b */ /* 0x008fe20003f1e200 */
[----:B--2---:R-:W-:-:S12]  /*0190*/  FADD.FTZ R3, -R20, R22 ;  /* 0x0000001614037221 */ /* 0x004fd80000010100 */
[----:B0-----:R-:W-:Y:S05]  /*01a0*/  @P0 BRA `(.L_x_2578) ;  /* 0x0000000000400947 */ /* 0x001fea0003800000 */
[----:B-----5:R-:W-:Y:S01]  /*01b0*/  FADD.FTZ R19, -R14, R16 ;  /* 0x000000100e137221 */ /* 0x020fe20000010100 */
[----:B------:R-:W-:Y:S01]  /*01c0*/  FADD.FTZ R16, -R15, R17 ;  /* 0x000000110f107221 */ /* 0x000fe20000010100 */
[-C--:B------:R-:W-:Y:S01]  /*01d0*/  FFMA.FTZ R4, R3, R24.reuse, R20 ;  /* 0x0000001803047223 */ /* 0x080fe20000010014 */
[----:B------:R-:W-:Y:S01]  /*01e0*/  FADD.FTZ R3, -R8, R12 ;  /* 0x0000000c08037221 */ /* 0x000fe20000010100 */
[----:B------:R-:W-:Y:S01]  /*01f0*/  FADD.FTZ R12, -R9, R13 ;  /* 0x0000000d090c7221 */ /* 0x000fe20000010100 */
[-C--:B------:R-:W-:Y:S01]  /*0200*/  FFMA.FTZ R15, R16, R24.reuse, R15 ;  /* 0x00000018100f7223 */ /* 0x080fe2000001000f */
[----:B------:R-:W-:Y:S01]  /*0210*/  FADD.FTZ R18, -R21, R23 ;  /* 0x0000001715127221 */ /* 0x000fe20000010100 */
[----:B------:R-:W-:Y:S01]  /*0220*/  FADD.FTZ R13, -R6, R10 ;  /* 0x0000000a060d7221 */ /* 0x000fe20000010100 */
[----:B------:R-:W-:Y:S01]  /*0230*/  FADD.FTZ R16, -R7, R11 ;  /* 0x0000000b07107221 */ /* 0x000fe20000010100 */
[-C--:B------:R-:W-:Y:S01]  /*0240*/  FFMA.FTZ R14, R19, R24.reuse, R14 ;  /* 0x00000018130e7223 */ /* 0x080fe2000001000e */
[-C--:B------:R-:W-:Y:S01]  /*0250*/  FFMA.FTZ R5, R18, R24.reuse, R21 ;  /* 0x0000001812057223 */ /* 0x080fe20000010015 */
[-C--:B------:R-:W-:Y:S01]  /*0260*/  FFMA.FTZ R8, R3, R24.reuse, R8 ;  /* 0x0000001803087223 */ /* 0x080fe20000010008 */
[-C--:B------:R-:W-:Y:S01]  /*0270*/  FFMA.FTZ R9, R12, R24.reuse, R9 ;  /* 0x000000180c097223 */ /* 0x080fe20000010009 */
[-C--:B------:R-:W-:Y:S01]  /*0280*/  FFMA.FTZ R10, R13, R24.reuse, R6 ;  /* 0x000000180d0a7223 */ /* 0x080fe20000010006 */
[----:B------:R-:W-:Y:S01]  /*0290*/  FFMA.FTZ R11, R16, R24, R7 ;  /* 0x00000018100b7223 */ /* 0x000fe20000010007 */
[----:B------:R-:W-:Y:S06]  /*02a0*/  BRA `(.L_x_2579) ;  /* 0x0000000000407947 */ /* 0x000fec0003800000 */
.L_x_2578:
[----:B------:R-:W-:Y:S01]  /*02b0*/  FADD.FTZ R18, -R24, 1 ;  /* 0x3f80000018127421 */ /* 0x000fe20000010100 */
[----:B-----5:R-:W-:Y:S01]  /*02c0*/  FADD.FTZ R20, -R15, R17 ;  /* 0x000000110f147221 */ /* 0x020fe20000010100 */
[----:B------:R-:W-:Y:S01]  /*02d0*/  FADD.FTZ R19, -R14, R16 ;  /* 0x000000100e137221 */ /* 0x000fe20000010100 */
[----:B------:R-:W-:Y:S01]  /*02e0*/  FADD.FTZ R5, -R21, R23 ;  /* 0x0000001715057221 */ /* 0x000fe20000010100 */
[----:B------:R-:W-:Y:S01]  /*02f0*/  FFMA.FTZ R4, R3, -R18, R22 ;  /* 0x8000001203047223 */ /* 0x000fe20000010016 */
[C---:B------:R-:W-:Y:S01]  /*0300*/  FFMA.FTZ R15, -R18.reuse, R20, R17 ;  /* 0x00000014120f7223 */ /* 0x040fe20000010111 */
[----:B------:R-:W-:Y:S01]  /*0310*/  FFMA.FTZ R14, -R18, R19, R16 ;  /* 0x00000013120e7223 */ /* 0x000fe20000010110 */
[----:B------:R-:W-:Y:S01]  /*0320*/  FADD.FTZ R17, -R6, R10 ;  /* 0x0000000a06117221 */ /* 0x000fe20000010100 */
[--C-:B------:R-:W-:Y:S01]  /*0330*/  FADD.FTZ R3, -R8, R12.reuse ;  /* 0x0000000c08037221 */ /* 0x100fe20000010100 */
[----:B------:R-:W-:Y:S01]  /*0340*/  FADD.FTZ R16, -R9, R13 ;  /* 0x0000000d09107221 */ /* 0x000fe20000010100 */
[----:B------:R-:W-:Y:S01]  /*0350*/  FADD.FTZ R6, -R7, R11 ;  /* 0x0000000b07067221 */ /* 0x000fe20000010100 */
[C---:B------:R-:W-:Y:S01]  /*0360*/  FFMA.FTZ R5, -R18.reuse, R5, R23 ;  /* 0x0000000512057223 */ /* 0x040fe20000010117 */
[C---:B------:R-:W-:Y:S01]  /*0370*/  FFMA.FTZ R8, -R18.reuse, R3, R12 ;  /* 0x0000000312087223 */ /* 0x040fe2000001010c */
[C---:B------:R-:W-:Y:S01]  /*0380*/  FFMA.FTZ R9, -R18.reuse, R16, R13 ;  /* 0x0000001012097223 */ /* 0x040fe2000001010d */
[C---:B------:R-:W-:Y:S01]  /*0390*/  FFMA.FTZ R10, -R18.reuse, R17, R10 ;  /* 0x00000011120a7223 */ /* 0x040fe2000001010a */
[----:B------:R-:W-:-:S07]  /*03a0*/  FFMA.FTZ R11, -R18, R6, R11 ;  /* 0x00000006120b7223 */ /* 0x000fce000001010b */
.L_x_2579:
[----:B------:R-:W0:Y:S02]  /*03b0*/  LDC.64 R6, c[0x0][0x228] ;  /* 0x00008a00ff067b82 */ /* 0x000e240000000a00 */
[----:B0-----:R-:W-:-:S04]  /*03c0*/  IMAD.WIDE.U32 R6, R0, 0x4, R6 ;  /* 0x0000000400067825 */ /* 0x001fc800078e0006 */
[----:B------:R-:W-:-:S05]  /*03d0*/  IMAD.WIDE R6, R2, 0x8, R6 ;  /* 0x0000000802067825 */ /* 0x000fca00078e0206 */
[----:B------:R-:W-:Y:S04]  /*03e0*/  STG.E.64 desc[UR4][R6.64], R4 ;  /* 0x0000000406007986 */ /* 0x000fe8000c101b04 */
[----:B------:R-:W-:Y:S04]  /*03f0*/  STG.E.64 desc[UR4][R6.64+0x400], R14 ;  /* 0x0004000e06007986 */ /* 0x000fe8000c101b04 */
[----:B------:R-:W-:Y:S04]  /*0400*/  STG.E.64 desc[UR4][R6.64+0x800], R8 ;  /* 0x0008000806007986 */ /* 0x000fe8000c101b04 */
[----:B------:R-:W-:Y:S01]  /*0410*/  STG.E.64 desc[UR4][R6.64+0xc00], R10 ;  /* 0x000c000a06007986 */ /* 0x000fe2000c101b04 */
[----:B------:R-:W-:Y:S05]  /*0420*/  EXIT ;  /* 0x000000000000794d */ /* 0x000fea0003800000 */
.L_x_2577:
[----:B------:R-:W0:Y:S01]  /*0430*/  S2R R31, SR_TID.X ;  /* 0x00000000001f7919 */ /* 0x000e220000002100 */
[----:B------:R-:W-:Y:S01]  /*0440*/  HFMA2.MMA R30, -RZ, RZ, 0, 0 ;  /* 0x00000000ff1e7435 */ /* 0x000fe200000001ff */
[----:B0-----:R-:W-:Y:S02]  /*0450*/  ISETP.GE.AND P0, PT, R31, R2, PT ;  /* 0x000000021f00720c */ /* 0x001fe40003f06270 */
[----:B------:R-:W-:-:S11]  /*0460*/  MOV R29, R31 ;  /* 0x0000001f001d7202 */ /* 0x000fd60000000f00 */
        /* <DEDUP_REMOVED lines=10> */
[----:B------:R-:W0:Y:S03]  /*0510*/  @!P1 LDC.64 R36, c[0x0][0x238] ;  /* 0x00008e00ff249b82 */ /* 0x000e260000000a00 */
[----:B------:R3:W4:Y:S01]  /*0520*/  @!P0 LDG.E R30, desc[UR4][R22.64] ;  /* 0x00000004161e8981 */ /* 0x000722000c1e1900 */
[----:B-1----:R-:W-:Y:S01]  /*0530*/  @!P0 IMAD.WIDE.U32 R20, R13, 0x4, R20 ;  /* 0x000000040d148825 */ /* 0x002fe200078e0014 */
[----:B------:R-:W-:-:S05]  /*0540*/  MOV R13, RZ ;  /* 0x000000ff000d7202 */ /* 0x000fca0000000f00 */
[----:B------:R-:W-:Y:S01]  /*0550*/  @!P2 IADD3 R3, R0, R29, RZ ;  /* 0x0000001d0003a210 */ /* 0x000fe20007ffe0ff */
[----:B------:R-:W1:Y:S01]  /*0560*/  @!P2 LDC.64 R24, c[0x0][0x230] ;  /* 0x00008c00ff18ab82 */ /* 0x000e620000000a00 */
[----:B------:R-:W-:Y:S01]  /*0570*/  @!P2 IADD3 R29, R29, 0x80, RZ ;  /* 0x000000801d1da810 */ /* 0x000fe20007ffe0ff */
[----:B------:R5:W4:Y:S03]  /*0580*/  @!P0 LDG.E R13, desc[UR4][R20.64] ;  /* 0x00000004140d8981 */ /* 0x000b26000c1e1900 */
[----:B------:R-:W-:-:S03]  /*0590*/  ISETP.GE.AND P3, PT, R29, R2, PT ;  /* 0x000000021d00720c */ /* 0x000fc60003f66270 */
[----:B------:R-:W1:Y:S10]  /*05a0*/  @!P2 LDC.64 R16, c[0x0][0x238] ;  /* 0x00008e00ff10ab82 */ /* 0x000e740000000a00 */
[----:B------:R-:W-:Y:S01]  /*05b0*/  @!P3 IADD3 R12, R0, R29, RZ ;  /* 0x0000001d000cb210 */ /* 0x000fe20007ffe0ff */
[----:B------:R-:W1:Y:S01]  /*05c0*/  @!P3 LDC.64 R34, c[0x0][0x230] ;  /* 0x00008c00ff22bb82 */ /* 0x000e620000000a00 */
[----:B------:R-:W-:-:S04]  /*05d0*/  @!P3 IADD3 R29, R29, 0x80, RZ ;  /* 0x000000801d1db810 */ /* 0x000fc80007ffe0ff */
[----:B------:R-:W-:-:S03]  /*05e0*/  ISETP.GE.AND P4, PT, R29, R2, PT ;  /* 0x000000021d00720c */ /* 0x000fc60003f86270 */
[----:B---3--:R-:W3:Y:S01]  /*05f0*/  @!P3 LDC.64 R22, c[0x0][0x238] ;  /* 0x00008e00ff16bb82 */ /* 0x008ee20000000a00 */
[----:B------:R-:W-:Y:S01]  /*0600*/  CS2R R14, SRZ ;  /* 0x00000000000e7805 */ /* 0x000fe2000001ff00 */
[----:B--2---:R-:W-:Y:S01]  /*0610*/  @!P1 IMAD.WIDE.U32 R18, R11, 0x4, R18 ;  /* 0x000000040b129825 */ /* 0x004fe200078e0012 */
[----:B------:R-:W-:-:S03]  /*0620*/  CS2R R32, SRZ ;  /* 0x0000000000207805 */ /* 0x000fc6000001ff00 */
[----:B0-----:R-:W-:Y:S01]  /*0630*/  @!P1 IMAD.WIDE.U32 R36, R11, 0x4, R36 ;  /* 0x000000040b249825 */ /* 0x001fe200078e0024 */
[----:B------:R0:W2:Y:S03]  /*0640*/  @!P1 LDG.E R14, desc[UR4][R18.64] ;  /* 0x00000004120e9981 */ /* 0x0000a6000c1e1900 */
[----:B------:R-:W-:Y:S01]  /*0650*/  @!P4 IADD3 R11, R0, R29, RZ ;  /* 0x0000001d000bc210 */ /* 0x000fe20007ffe0ff */
[----:B------:R0:W2:Y:S01]  /*0660*/  @!P1 LDG.E R33, desc[UR4][R36.64] ;  /* 0x0000000424219981 */ /* 0x0000a2000c1e1900 */
[----:B------:R-:W-:Y:S01]  /*0670*/  @!P4 IADD3 R29, R29, 0x80, RZ ;  /* 0x000000801d1dc810 */ /* 0x000fe20007ffe0ff */
[----:B-----5:R-:W5:Y:S01]  /*0680*/  @!P4 LDC.64 R20, c[0x0][0x230] ;  /* 0x00008c00ff14cb82 */ /* 0x020f620000000a00 */
[----:B------:R-:W-:Y:S02]  /*0690*/  HFMA2.MMA R26, -RZ, RZ, 0, 0 ;  /* 0x00000000ff1a7435 */ /* 0x000fe400000001ff */
[----:B------:R-:W-:Y:S01]  /*06a0*/  ISETP.GE.AND P5, PT, R29, R2, PT ;  /* 0x000000021d00720c */ /* 0x000fe20003fa6270 */
[----:B-1----:R-:W-:-:S04]  /*06b0*/  @!P2 IMAD.WIDE.U32 R24, R3, 0x4, R24 ;  /* 0x000000040318a825 */ /* 0x002fc800078e0018 */
[----:B0-----:R-:W0:Y:S01]  /*06c0*/  @!P4 LDC.64 R18, c[0x0][0x238] ;  /* 0x00008e00ff12cb82 */ /* 0x001e220000000a00 */
[----:B------:R-:W-:Y:S01]  /*06d0*/  @!P2 IMAD.WIDE.U32 R16, R3, 0x4, R16 ;  /* 0x000000040310a825 */ /* 0x000fe200078e0010 */
[----:B------:R-:W-:Y:S01]  /*06e0*/  MOV R3, RZ ;  /* 0x000000ff00037202 */ /* 0x000fe20000000f00 */
[----:B------:R1:W2:Y:S02]  /*06f0*/  @!P2 LDG.E R26, desc[UR4][R24.64] ;  /* 0x00000004181aa981 */ /* 0x0002a4000c1e1900 */
[----:B------:R-:W-:-:S03]  /*0700*/  @!P3 IMAD.WIDE.U32 R34, R12, 0x4, R34 ;  /* 0x000000040c22b825 */ /* 0x000fc600078e0022 */
[----:B------:R5:W2:Y:S01]  /*0710*/  @!P2 LDG.E R3, desc[UR4][R16.64] ;  /* 0x000000041003a981 */ /* 0x000aa2000c1e1900 */
[----:B------:R-:W-:Y:S01]  /*0720*/  @!P5 IADD3 R37, R0, R29, RZ ;  /* 0x0000001d0025d210 */ /* 0x000fe20007ffe0ff */
[----:B---3--:R-:W-:Y:S01]  /*0730*/  @!P3 IMAD.WIDE.U32 R22, R12, 0x4, R22 ;  /* 0x000000040c16b825 */ /* 0x008fe200078e0016 */
[----:B------:R-:W-:Y:S01]  /*0740*/  @!P5 IADD3 R29, R29, 0x80, RZ ;  /* 0x000000801d1dd810 */ /* 0x000fe20007ffe0ff */
[----:B------:R-:W-:Y:S01]  /*0750*/  HFMA2.MMA R12, -RZ, RZ, 0, 0 ;  /* 0x00000000ff0c7435 */ /* 0x000fe200000001ff */
[----:B-1----:R-:W1:Y:S01]  /*0760*/  @!P5 LDC.64 R24, c[0x0][0x238] ;  /* 0x00008e00ff18db82 */ /* 0x002e620000000a00 */
[----:B------:R3:W2:Y:S01]  /*0770*/  @!P3 LDG.E R15, desc[UR4][R34.64] ;  /* 0x00000004220fb981 */ /* 0x0006a2000c1e1900 */
[----:B------:R-:W-:Y:S01]  /*0780*/  ISETP.GE.AND P2, PT, R29, R2, PT ;  /* 0x000000021d00720c */ /* 0x000fe20003f46270 */
[----:B-----5:R-:W-:Y:S01]  /*0790*/  @!P4 IMAD.WIDE.U32 R20, R11, 0x4, R20 ;  /* 0x000000040b14c825 */ /* 0x020fe200078e0014 */
[----:B------:R-:W-:-:S04]  /*07a0*/  MOV R28, RZ ;  /* 0x000000ff001c7202 */ /* 0x000fc80000000f00 */
[----:B------:R-:W5:Y:S01]  /*07b0*/  @!P5 LDC.64 R16, c[0x0][0x230] ;  /* 0x00008c00ff10db82 */ /* 0x000f620000000a00 */
[----:B------:R3:W2:Y:S01]  /*07c0*/  @!P3 LDG.E R12, desc[UR4][R22.64] ;  /* 0x00000004160cb981 */ /* 0x0006a2000c1e1900 */
[----:B0-----:R-:W-:Y:S01]  /*07d0*/  @!P4 IMAD.WIDE.U32 R18, R11, 0x4, R18 ;  /* 0x000000040b12c825 */ /* 0x001fe200078e0012 */
[----:B------:R-:W-:Y:S02]  /*07e0*/  HFMA2.MMA R11, -RZ, RZ, 0, 0 ;  /* 0x00000000ff0b7435 */ /* 0x000fe400000001ff */
[----:B------:R0:W2:Y:S02]  /*07f0*/  @!P4 LDG.E R28, desc[UR4][R20.64] ;  /* 0x00000004141cc981 */ /* 0x0000a4000c1e1900 */
[----:B---3--:R-:W-:Y:S01]  /*0800*/  @!P2 IADD3 R35, R0, R29, RZ ;  /* 0x0000001d0023a210 */ /* 0x008fe20007ffe0ff */
[----:B------:R-:W3:Y:S01]  /*0810*/  @!P2 LDC.64 R22, c[0x0][0x230] ;  /* 0x00008c00ff16ab82 */ /* 0x000ee20000000a00 */
[----:B------:R-:W-:-:S04]  /*0820*/  @!P2 IADD3 R29, R29, 0x80, RZ ;  /* 0x000000801d1da810 */ /* 0x000fc80007ffe0ff */
[----:B------:R5:W2:Y:S03]  /*0830*/  @!P4 LDG.E R11, desc[UR4][R18.64] ;  /* 0x00000004120bc981 */ /* 0x000aa6000c1e1900 */
[----:B0-----:R-:W0:Y:S01]  /*0840*/  @!P2 LDC.64 R20, c[0x0][0x238] ;  /* 0x00008e00ff14ab82 */ /* 0x001e220000000a00 */
[----:B------:R-:W-:Y:S01]  /*0850*/  ISETP.GE.AND P1, PT, R29, R2, PT ;  /* 0x000000021d00720c */ /* 0x000fe20003f26270 */
[----:B-1----:R-:W-:-:S04]  /*0860*/  @!P5 IMAD.WIDE.U32 R24, R37, 0x4, R24 ;  /* 0x000000042518d825 */ /* 0x002fc800078e0018 */
[----:B-----5:R-:W-:Y:S01]  /*0870*/  @!P5 IMAD.WIDE.U32 R16, R37, 0x4, R16 ;  /* 0x000000042510d825 */ /* 0x020fe200078e0010 */
[----:B------:R-:W-:Y:S01]  /*0880*/  MOV R37, RZ ;  /* 0x000000ff00257202 */ /* 0x000fe20000000f00 */
[----:B------:R-:W-:-:S03]  /*0890*/  HFMA2.MMA R34, -RZ, RZ, 0, 0 ;  /* 0x00000000ff227435 */ /* 0x000fc600000001ff */
[----:B------:R1:W5:Y:S03]  /*08a0*/  @!P5 LDG.E R32, desc[UR4][R16.64] ;  /* 0x000000041020d981 */ /* 0x000366000c1e1900 */
[----:B------:R-:W0:Y:S01]  /*08b0*/  @!P1 LDC.64 R18, c[0x0][0x230] ;  /* 0x00008c00ff129b82 */ /* 0x000e220000000a00 */
[----:B------:R0:W5:Y:S01]  /*08c0*/  @!P5 LDG.E R37, desc[UR4][R24.64] ;  /* 0x000000041825d981 */ /* 0x000162000c1e1900 */
[----:B---3--:R-:W-:-:S05]  /*08d0*/  @!P2 IMAD.WIDE.U32 R22, R35, 0x4, R22 ;  /* 0x000000042316a825 */ /* 0x008fca00078e0016 */
[----:B------:R3:W5:Y:S01]  /*08e0*/  @!P2 LDG.E R34, desc[UR4][R22.64] ;  /* 0x000000041622a981 */ /* 0x000762000c1e1900 */
[----:B-1----:R-:W1:Y:S01]  /*08f0*/  @!P1 LDC.64 R16, c[0x0][0x238] ;  /* 0x00008e00ff109b82 */ /* 0x002e620000000a00 */
[----:B0-----:R-:W-:Y:S01]  /*0900*/  @!P2 IMAD.WIDE.U32 R20, R35, 0x4, R20 ;  /* 0x000000042314a825 */ /* 0x001fe200078e0014 */
[----:B------:R-:W-:-:S06]  /*0910*/  MOV R35, RZ ;  /* 0x000000ff00237202 */ /* 0x000fcc0000000f00 */
[----:B------:R0:W5:Y:S01]  /*0920*/  @!P2 LDG.E R35, desc[UR4][R20.64] ;  /* 0x000000041423a981 */ /* 0x000162000c1e1900 */
[----:B------:R-:W-:Y:S02]  /*0930*/  @!P1 IADD3 R29, R0, R29, RZ ;  /* 0x0000001d001d9210 */ /* 0x000fe40007ffe0ff */
[----:B------:R-:W-:Y:S02]  /*0940*/  CS2R R24, SRZ ;  /* 0x0000000000187805 */ /* 0x000fe4000001ff00 */
[----:B---3--:R-:W-:Y:S01]  /*0950*/  IADD3 R23, R31, 0x80, RZ ;  /* 0x000000801f177810 */ /* 0x008fe20007ffe0ff */
[----:B------:R-:W3:Y:S01]  /*0960*/  @!P0 LDC R22, c[0x0][0x218] ;  /* 0x00008600ff168b82 */ /* 0x000ee20000000800 */
[----:B------:R-:W-:-:S05]  /*0970*/  @!P1 IMAD.WIDE.U32 R18, R29, 0x4, R18 ;  /* 0x000000041d129825 */ /* 0x000fca00078e0012 */
[----:B------:R-:W5:Y:S01]  /*0980*/  @!P1 LDG.E R24, desc[UR4][R18.64] ;  /* 0x0000000412189981 */ /* 0x000f62000c1e1900 */
[----:B-1----:R-:W-:-:S05]  /*0990*/  @!P1 IMAD.WIDE.U32 R16, R29, 0x4, R16 ;  /* 0x000000041d109825 */ /* 0x002fca00078e0010 */
[----:B------:R1:W5:Y:S01]  /*09a0*/  @!P1 LDG.E R25, desc[UR4][R16.64] ;  /* 0x0000000410199981 */ /* 0x000362000c1e1900 */
[----:B------:R-:W-:Y:S02]  /*09b0*/  ISETP.GE.AND P4, PT, R23, R2, PT ;  /* 0x000000021700720c */ /* 0x000fe40003f86270 */
[----:B------:R-:W-:-:S04]  /*09c0*/  IADD3 R29, R31, 0x100, RZ ;  /* 0x000001001f1d7810 */ /* 0x000fc80007ffe0ff */
[----:B------:R-:W-:-:S07]  /*09d0*/  ISETP.GE.AND P6, PT, R29, R2, PT ;  /* 0x000000021d00720c */ /* 0x000fce0003fc6270 */
[----:B0-----:R-:W0:Y:S01]  /*09e0*/  @!P4 LDC R21, c[0x0][0x218] ;  /* 0x00008600ff15cb82 */ /* 0x001e220000000800 */
[----:B---3--:R-:W-:Y:S02]  /*09f0*/  FSETP.GEU.AND P2, PT, |R22|, 0.5, !P0 ;  /* 0x3f0000001600780b */ /* 0x008fe4000474e200 */
[----:B------:R-:W-:-:S04]  /*0a00*/  IADD3 R29, R31, 0x180, RZ ;  /* 0x000001801f1d7810 */ /* 0x000fc80007ffe0ff */
[----:B------:R-:W-:Y:S01]  /*0a10*/  ISETP.GE.AND P1, PT, R29, R2, PT ;  /* 0x000000021d00720c */ /* 0x000fe20003f26270 */
[----:B-1----:R-:W1:-:S12]  /*0a20*/  @!P6 LDC R17, c[0x0][0x218] ;  /* 0x00008600ff11eb82 */ /* 0x002e580000000800 */
[----:B------:R-:W3:Y:S01]  /*0a30*/  @!P1 LDC R16, c[0x0][0x218] ;  /* 0x00008600ff109b82 */ /* 0x000ee20000000800 */
[C---:B0-----:R-:W-:Y:S01]  /*0a40*/  FSETP.GEU.AND P3, PT, |R21|.reuse, 0.5, !P4 ;  /* 0x3f0000001500780b */ /* 0x041fe2000676e200 */
[----:B------:R-:W-:Y:S01]  /*0a50*/  @!P4 FADD.FTZ R18, -R21, 1 ;  /* 0x3f8000001512c421 */ /* 0x000fe20000010100 */
[----:B-1----:R-:W-:Y:S01]  /*0a60*/  FSETP.GEU.AND P5, PT, |R17|, 0.5, !P6 ;  /* 0x3f0000001100780b */ /* 0x002fe200077ae200 */
[----:B------:R-:W-:Y:S04]  /*0a70*/  BSSY B0, `(.L_x_2580) ;  /* 0x000006a000007945 */ /* 0x000fe80003800000 */
[----:B------:R-:W-:Y:S01]  /*0a80*/  BSSY B1, `(.L_x_2581) ;  /* 0x0000062000017945 */ /* 0x000fe20003800000 */
[----:B----4-:R-:W-:-:S04]  /*0a90*/  @!P0 FADD.FTZ R19, R13, -R30 ;  /* 0x8000001e0d138221 */ /* 0x010fc80000010000 */
[----:B------:R-:W-:Y:S01]  /*0aa0*/  @!P0 FFMA.FTZ R30, R19, R22, R30 ;  /* 0x00000016131e8223 */ /* 0x000fe2000001001e */
[----:B------:R-:W-:-:S04]  /*0ab0*/  @!P0 FADD.FTZ R22, -R22, 1 ;  /* 0x3f80000016168421 */ /* 0x000fc80000010100 */
[----:B------:R-:W-:Y:S01]  /*0ac0*/  @P2 FFMA.FTZ R30, R19, -R22, R13 ;  /* 0x80000016131e2223 */ /* 0x000fe2000001000d */
[----:B------:R-:W-:-:S04]  /*0ad0*/  IADD3 R13, R31, 0x200, RZ ;  /* 0x000002001f0d7810 */ /* 0x000fc80007ffe0ff */
[----:B------:R-:W-:Y:S02]  /*0ae0*/  ISETP.GE.AND P2, PT, R13, R2, PT ;  /* 0x000000020d00720c */ /* 0x000fe40003f46270 */
[----:B------:R-:W-:Y:S01]  /*0af0*/  IADD3 R19, R31, 0x280, RZ ;  /* 0x000002801f137810 */ /* 0x000fe20007ffe0ff */
[----:B--2---:R-:W-:-:S04]  /*0b00*/  @!P4 FADD.FTZ R13, R33, -R14 ;  /* 0x8000000e210dc221 */ /* 0x004fc80000010000 */
[C---:B------:R-:W-:Y:S01]  /*0b10*/  @!P4 FFMA.FTZ R14, R13.reuse, R21, R14 ;  /* 0x000000150d0ec223 */ /* 0x040fe2000001000e */
[----:B------:R-:W-:Y:S01]  /*0b20*/  @P3 FFMA.FTZ R14, R13, -R18, R33 ;  /* 0x800000120d0e3223 */ /* 0x000fe20000010021 */
[----:B------:R-:W-:-:S04]  /*0b30*/  ISETP.GE.AND P3, PT, R19, R2, PT ;  /* 0x000000021300720c */ /* 0x000fc80003f66270 */
[----:B------:R-:W0:Y:S01]  /*0b40*/  @!P2 LDC R13, c[0x0][0x218] ;  /* 0x00008600ff0dab82 */ /* 0x000e220000000800 */
[----:B------:R-:W-:Y:S01]  /*0b50*/  @!P6 FADD.FTZ R19, -R17, 1 ;  /* 0x3f8000001113e421 */ /* 0x000fe20000010100 */
[----:B------:R-:W-:Y:S01]  /*0b60*/  @!P4 MOV R4, R14 ;  /* 0x0000000e0004c202 */ /* 0x000fe20000000f00 */
[----:B------:R-:W-:-:S04]  /*0b70*/  @!P6 FADD.FTZ R18, R3, -R26 ;  /* 0x8000001a0312e221 */ /* 0x000fc80000010000 */
[C---:B------:R-:W-:Y:S01]  /*0b80*/  @!P6 FFMA.FTZ R26, R18.reuse, R17, R26 ;  /* 0x00000011121ae223 */ /* 0x040fe2000001001a */
[----:B------:R-:W-:Y:S01]  /*0b90*/  IADD3 R17, R31, 0x300, RZ ;  /* 0x000003001f117810 */ /* 0x000fe20007ffe0ff */
[----:B------:R-:W-:Y:S01]  /*0ba0*/  @P5 FFMA.FTZ R26, R18, -R19, R3 ;  /* 0x80000013121a5223 */ /* 0x000fe20000010003 */
[----:B---3--:R-:W-:Y:S01]  /*0bb0*/  FSETP.GEU.AND P4, PT, |R16|, 0.5, !P1 ;  /* 0x3f0000001000780b */ /* 0x008fe20004f8e200 */
[----:B------:R-:W1:Y:S01]  /*0bc0*/  @!P3 LDC R3, c[0x0][0x218] ;  /* 0x00008600ff03bb82 */ /* 0x000e620000000800 */
[----:B------:R-:W-:Y:S01]  /*0bd0*/  ISETP.GE.AND P5, PT, R17, R2, PT ;  /* 0x000000021100720c */ /* 0x000fe20003fa6270 */
[----:B------:R-:W-:Y:S01]  /*0be0*/  @!P1 FADD.FTZ R17, R12, -R15 ;  /* 0x8000000f0c119221 */ /* 0x000fe20000010000 */
[----:B------:R-:W-:-:S03]  /*0bf0*/  @!P6 MOV R5, R26 ;  /* 0x0000001a0005e202 */ /* 0x000fc60000000f00 */
[----:B------:R-:W-:Y:S01]  /*0c00*/  @!P1 FFMA.FTZ R15, R17, R16, R15 ;  /* 0x00000010110f9223 */ /* 0x000fe2000001000f */
[----:B------:R-:W-:Y:S01]  /*0c10*/  @!P1 FADD.FTZ R16, -R16, 1 ;  /* 0x3f80000010109421 */ /* 0x000fe20000010100 */
[----:B0-----:R-:W-:Y:S02]  /*0c20*/  FSETP.GEU.AND P6, PT, |R13|, 0.5, !P2 ;  /* 0x3f0000000d00780b */ /* 0x001fe400057ce200 */
[----:B------:R-:W-:Y:S02]  /*0c30*/  IADD3 R19, R31, 0x380, RZ ;  /* 0x000003801f137810 */ /* 0x000fe40007ffe0ff */
[----:B------:R-:W-:Y:S02]  /*0c40*/  @P4 FFMA.FTZ R15, R17, -R16, R12 ;  /* 0x80000010110f4223 */ /* 0x000fe4000001000c */
[----:B------:R-:W0:Y:S01]  /*0c50*/  @!P5 LDC R17, c[0x0][0x218] ;  /* 0x00008600ff11db82 */ /* 0x000e220000000800 */
[----:B------:R-:W-:Y:S01]  /*0c60*/  ISETP.GE.AND P4, PT, R19, R2, PT ;  /* 0x000000021300720c */ /* 0x000fe20003f86270 */
[----:B------:R-:W-:Y:S01]  /*0c70*/  @!P2 FADD.FTZ R19, R11, -R28 ;  /* 0x8000001c0b13a221 */ /* 0x000fe20000010000 */
[----:B------:R-:W-:-:S03]  /*0c80*/  @!P2 FADD.FTZ R12, -R13, 1 ;  /* 0x3f8000000d0ca421 */ /* 0x000fc60000010100 */
[C---:B------:R-:W-:Y:S01]  /*0c90*/  @!P2 FFMA.FTZ R28, R19.reuse, R13, R28 ;  /* 0x0000000d131ca223 */ /* 0x040fe2000001001c */
[----:B------:R-:W-:Y:S01]  /*0ca0*/  @P6 FFMA.FTZ R28, R19, -R12, R11 ;  /* 0x8000000c131c6223 */ /* 0x000fe2000001000b */
[C---:B-1----:R-:W-:Y:S01]  /*0cb0*/  FSETP.GEU.AND P6, PT, |R3|.reuse, 0.5, !P3 ;  /* 0x3f0000000300780b */ /* 0x042fe20005fce200 */
[----:B------:R-:W1:Y:S01]  /*0cc0*/  @!P0 LDC.64 R12, c[0x0][0x228] ;  /* 0x00008a00ff0c8b82 */ /* 0x000e620000000a00 */
[----:B------:R-:W-:-:S07]  /*0cd0*/  @!P3 FADD.FTZ R14, -R3, 1 ;  /* 0x3f800000030eb421 */ /* 0x000fce0000010100 */
[----:B------:R-:W2:Y:S01]  /*0ce0*/  @!P4 LDC R11, c[0x0][0x218] ;  /* 0x00008600ff0bcb82 */ /* 0x000ea20000000800 */
[----:B-----5:R-:W-:-:S04]  /*0cf0*/  @!P3 FADD.FTZ R19, R37, -R32 ;  /* 0x800000202513b221 */ /* 0x020fc80000010000 */
[C---:B------:R-:W-:Y:S01]  /*0d00*/  @!P3 FFMA.FTZ R32, R19.reuse, R3, R32 ;  /* 0x000000031320b223 */ /* 0x040fe20000010020 */
[----:B------:R-:W-:Y:S01]  /*0d10*/  @P6 FFMA.FTZ R32, R19, -R14, R37 ;  /* 0x8000000e13206223 */ /* 0x000fe20000010025 */
[----:B0-----:R-:W-:Y:S02]  /*0d20*/  FSETP.GEU.AND P6, PT, |R17|, 0.5, !P5 ;  /* 0x3f0000001100780b */ /* 0x001fe40006fce200 */
[----:B------:R-:W-:Y:S01]  /*0d30*/  @!P0 IADD3 R3, R0, R31, RZ ;  /* 0x0000001f00038210 */ /* 0x000fe20007ffe0ff */
[----:B------:R-:W-:Y:S01]  /*0d40*/  @!P5 FADD.FTZ R14, R35, -R34 ;  /* 0x80000022230ed221 */ /* 0x000fe20000010000 */
[----:B------:R-:W-:-:S03]  /*0d50*/  @!P0 MOV R27, R30 ;  /* 0x0000001e001b8202 */ /* 0x000fc60000000f00 */
[----:B------:R-:W-:Y:S01]  /*0d60*/  @!P5 FFMA.FTZ R34, R14, R17, R34 ;  /* 0x000000110e22d223 */ /* 0x000fe20000010022 */
[----:B------:R-:W-:Y:S01]  /*0d70*/  @!P5 FADD.FTZ R17, -R17, 1 ;  /* 0x3f8000001111d421 */ /* 0x000fe20000010100 */
[----:B-1----:R-:W-:Y:S01]  /*0d80*/  @!P0 IMAD.WIDE.U32 R12, R3, 0x4, R12 ;  /* 0x00000004030c8825 */ /* 0x002fe200078e000c */
[----:B------:R-:W-:-:S03]  /*0d90*/  @!P0 MOV R31, R23 ;  /* 0x00000017001f8202 */ /* 0x000fc60000000f00 */
[----:B------:R-:W-:Y:S01]  /*0da0*/  @P6 FFMA.FTZ R34, R14, -R17, R35 ;  /* 0x800000110e226223 */ /* 0x000fe20000010023 */
[----:B--2---:R-:W-:Y:S01]  /*0db0*/  FSETP.GEU.AND P6, PT, |R11|, 0.5, !P4 ;  /* 0x3f0000000b00780b */ /* 0x004fe200067ce200 */
[----:B------:R0:W-:Y:S01]  /*0dc0*/  @!P0 STG.E desc[UR4][R12.64], R27 ;  /* 0x0000001b0c008986 */ /* 0x0001e2000c101904 */
[----:B------:R-:W-:Y:S01]  /*0dd0*/  ISETP.GE.AND P0, PT, R31, R2, PT ;  /* 0x000000021f00720c */ /* 0x000fe20003f06270 */
[----:B------:R-:W-:Y:S01]  /*0de0*/  @!P4 FADD.FTZ R14, -R11, 1 ;  /* 0x3f8000000b0ec421 */ /* 0x000fe20000010100 */
[----:B------:R-:W-:-:S04]  /*0df0*/  @!P4 FADD.FTZ R3, R25, -R24 ;  /* 0x800000181903c221 */ /* 0x000fc80000010000 */
[----:B------:R-:W-:-:S05]  /*0e00*/  @!P4 FFMA.FTZ R24, R3, R11, R24 ;  /* 0x0000000b0318c223 */ /* 0x000fca0000010018 */
[----:B------:R-:W-:Y:S01]  /*0e10*/  @P6 FFMA.FTZ R24, R3, -R14, R25 ;  /* 0x8000000e03186223 */ /* 0x000fe20000010019 */
[----:B------:R-:W-:Y:S02]  /*0e20*/  @!P1 MOV R6, R15 ;  /* 0x0000000f00069202 */ /* 0x000fe40000000f00 */
[----:B------:R-:W-:Y:S02]  /*0e30*/  @!P2 MOV R7, R28 ;  /* 0x0000001c0007a202 */ /* 0x000fe40000000f00 */
[----:B------:R-:W-:Y:S02]  /*0e40*/  @!P3 MOV R8, R32 ;  /* 0x000000200008b202 */ /* 0x000fe40000000f00 */
[----:B------:R-:W-:Y:S02]  /*0e50*/  @!P5 MOV R9, R34 ;  /* 0x000000220009d202 */ /* 0x000fe40000000f00 */
[----:B------:R-:W-:Y:S01]  /*0e60*/  @!P4 MOV R10, R24 ;  /* 0x00000018000ac202 */ /* 0x000fe20000000f00 */
[----:B0-----:R-:W-:Y:S06]  /*0e70*/  @P0 BRA `(.L_x_2582) ;  /* 0x0000000000300947 */ /* 0x001fec0003800000 */
[----:B------:R-:W0:Y:S01]  /*0e80*/  LDC.64 R12, c[0x0][0x228] ;  /* 0x00008a00ff0c7b82 */ /* 0x000e220000000a00 */
[----:B------:R-:W-:Y:S02]  /*0e90*/  IADD3 R3, R0, R31, RZ ;  /* 0x0000001f00037210 */ /* 0x000fe40007ffe0ff */
[----:B------:R-:W-:-:S04]  /*0ea0*/  IADD3 R31, R31, 0x80, RZ ;  /* 0x000000801f1f7810 */ /* 0x000fc80007ffe0ff */
[----:B------:R-:W-:Y:S01]  /*0eb0*/  ISETP.GE.AND P0, PT, R31, R2, PT ;  /* 0x000000021f00720c */ /* 0x000fe20003f06270 */
[----:B0-----:R-:W-:-:S05]  /*0ec0*/  IMAD.WIDE.U32 R12, R3, 0x4, R12 ;  /* 0x00000004030c7825 */ /* 0x001fca00078e000c */
[----:B------:R0:W-:Y:S07]  /*0ed0*/  STG.E desc[UR4][R12.64], R4 ;  /* 0x000000040c007986 */ /* 0x0001ee000c101904 */
[----:B------:R-:W-:Y:S05]  /*0ee0*/  @P0 BRA `(.L_x_2583) ;  /* 0x0000000000300947 */ /* 0x000fea0003800000 */
[----:B0-----:R-:W0:Y:S01]  /*0ef0*/  LDC.64 R12, c[0x0][0x228] ;  /* 0x00008a00ff0c7b82 */ /* 0x001e220000000a00 */
[----:B------:R-:W-:Y:S02]  /*0f00*/  IADD3 R3, R0, R31, RZ ;  /* 0x0000001f00037210 */ /* 0x000fe40007ffe0ff */
[----:B------:R-:W-:-:S03]  /*0f10*/  IADD3 R31, R31, 0x80, RZ ;  /* 0x000000801f1f7810 */ /* 0x000fc60007ffe0ff */
[----:B0-----:R-:W-:-:S05]  /*0f20*/  IMAD.WIDE.U32 R12, R3, 0x4, R12 ;  /* 0x00000004030c7825 */ /* 0x001fca00078e000c */
[----:B------:R0:W-:Y:S02]  /*0f30*/  STG.E desc[UR4][R12.64], R5 ;  /* 0x000000050c007986 */ /* 0x0001e4000c101904 */
.L_x_2582:
[----:B------:R-:W-:-:S13]  /*0f40*/  ISETP.GE.AND P0, PT, R31, R2, PT ;  /* 0x000000021f00720c */ /* 0x000fda0003f06270 */
[----:B------:R-:W-:Y:S05]  /*0f50*/  @P0 BRA `(.L_x_2584) ;  /* 0x0000000000300947 */ /* 0x000fea0003800000 */
[----:B0-----:R-:W0:Y:S01]  /*0f60*/  LDC.64 R4, c[0x0][0x228] ;  /* 0x00008a00ff047b82 */ /* 0x001e220000000a00 */
[----:B------:R-:W-:Y:S02]  /*0f70*/  IADD3 R3, R0, R31, RZ ;  /* 0x0000001f00037210 */ /* 0x000fe40007ffe0ff */
[----:B------:R-:W-:-:S03]  /*0f80*/  IADD3 R31, R31, 0x80, RZ ;  /* 0x000000801f1f7810 */ /* 0x000fc60007ffe0ff */
[----:B0-----:R-:W-:-:S05]  /*0f90*/  IMAD.WIDE.U32 R4, R3, 0x4, R4 ;  /* 0x0000000403047825 */ /* 0x001fca00078e0004 */
[----:B------:R1:W-:Y:S02]  /*0fa0*/  STG.E desc[UR4][R4.64], R6 ;  /* 0x0000000604007986 */ /* 0x0003e4000c101904 */
.L_x_2583:
[----:B------:R-:W-:-:S13]  /*0fb0*/  ISETP.GE.AND P0, PT, R31, R2, PT ;  /* 0x000000021f00720c */ /* 0x000fda0003f06270 */
[----:B------:R-:W-:Y:S05]  /*0fc0*/  @P0 BRA `(.L_x_2585) ;  /* 0x0000000000340947 */ /* 0x000fea0003800000 */
[----:B01----:R-:W0:Y:S01]  /*0fd0*/  LDC.64 R4, c[0x0][0x228] ;  /* 0x00008a00ff047b82 */ /* 0x003e220000000a00 */
[----:B------:R-:W-:Y:S02]  /*0fe0*/  IADD3 R3, R0, R31, RZ ;  /* 0x0000001f00037210 */ /* 0x000fe40007ffe0ff */
[----:B------:R-:W-:-:S03]  /*0ff0*/  IADD3 R31, R31, 0x80, RZ ;  /* 0x000000801f1f7810 */ /* 0x000fc60007ffe0ff */
[----:B0-----:R-:W-:-:S05]  /*1000*/  IMAD.WIDE.U32 R4, R3, 0x4, R4 ;  /* 0x0000000403047825 */ /* 0x001fca00078e0004 */
[----:B------:R1:W-:Y:S02]  /*1010*/  STG.E desc[UR4][R4.64], R7 ;  /* 0x0000000704007986 */ /* 0x0003e4000c101904 */
.L_x_2584:
[----:B------:R-:W-:-:S13]  /*1020*/  ISETP.GE.AND P0, PT, R31, R2, PT ;  /* 0x000000021f00720c */ /* 0x000fda0003f06270 */
[----:B------:R-:W-:Y:S05]  /*1030*/  @P0 BREAK B1 ;  /* 0x0000000000010942 */ /* 0x000fea0003800000 */
[----:B------:R-:W-:Y:S05]  /*1040*/  @P0 BRA `(.L_x_2586) ;  /* 0x0000000000300947 */ /* 0x000fea0003800000 */
[----:B01----:R-:W0:Y:S01]  /*1050*/  LDC.64 R4, c[0x0][0x228] ;  /* 0x00008a00ff047b82 */ /* 0x003e220000000a00 */
[----:B------:R-:W-:Y:S02]  /*1060*/  IADD3 R3, R0, R31, RZ ;  /* 0x0000001f00037210 */ /* 0x000fe40007ffe0ff */
[----:B------:R-:W-:-:S03]  /*1070*/  IADD3 R31, R31, 0x80, RZ ;  /* 0x000000801f1f7810 */ /* 0x000fc60007ffe0ff */
[----:B0-----:R-:W-:-:S05]  /*1080*/  IMAD.WIDE.U32 R4, R3, 0x4, R4 ;  /* 0x0000000403047825 */ /* 0x001fca00078e0004 */
[----:B------:R2:W-:Y:S02]  /*1090*/  STG.E desc[UR4][R4.64], R8 ;  /* 0x0000000804007986 */ /* 0x0005e4000c101904 */
.L_x_2585:
[----:B------:R-:W-:Y:S05]  /*10a0*/  BSYNC B1 ;  /* 0x0000000000017941 */ /* 0x000fea0003800000 */
.L_x_2581:
[----:B------:R-:W-:-:S13]  /*10b0*/  ISETP.GE.AND P0, PT, R31, R2, PT ;  /* 0x000000021f00720c */ /* 0x000fda0003f06270 */
[----:B012---:R-:W0:Y:S01]  /*10c0*/  @!P0 LDC.64 R4, c[0x0][0x228] ;  /* 0x00008a00ff048b82 */ /* 0x007e220000000a00 */
[----:B------:R-:W-:Y:S02]  /*10d0*/  @!P0 IADD3 R3, R0, R31, RZ ;  /* 0x0000001f00038210 */ /* 0x000fe40007ffe0ff */
[----:B------:R-:W-:-:S03]  /*10e0*/  @!P0 IADD3 R31, R31, 0x80, RZ ;  /* 0x000000801f1f8810 */ /* 0x000fc60007ffe0ff */
[----:B0-----:R-:W-:-:S05]  /*10f0*/  @!P0 IMAD.WIDE.U32 R4, R3, 0x4, R4 ;  /* 0x0000000403048825 */ /* 0x001fca00078e0004 */
[----:B------:R2:W-:Y:S02]  /*1100*/  @!P0 STG.E desc[UR4][R4.64], R9 ;  /* 0x0000000904008986 */ /* 0x0005e4000c101904 */
.L_x_2586:
[----:B------:R-:W-:Y:S05]  /*1110*/  BSYNC B0 ;  /* 0x0000000000007941 */ /* 0x000fea0003800000 */
.L_x_2580:
[----:B------:R-:W-:Y:S05]  /*1120*/  WARPSYNC.ALL ;  /* 0x0000000000007948 */ /* 0x000fea0003800000 */
[----:B------:R-:W-:-:S13]  /*1130*/  ISETP.GE.AND P0, PT, R31, R2, PT ;  /* 0x000000021f00720c */ /* 0x000fda0003f06270 */
[----:B------:R-:W-:Y:S05]  /*1140*/  @P0 EXIT ;  /* 0x000000000000094d */ /* 0x000fea0003800000 */
[----:B------:R-:W3:Y:S01]  /*1150*/  LDC.64 R2, c[0x0][0x228] ;  /* 0x00008a00ff027b82 */ /* 0x000ee20000000a00 */
[----:B------:R-:W-:-:S05]  /*1160*/  IADD3 R31, R0, R31, RZ ;  /* 0x0000001f001f7210 */ /* 0x000fca0007ffe0ff */
[----:B---3--:R-:W-:-:S05]  /*1170*/  IMAD.WIDE.U32 R2, R31, 0x4, R2 ;  /* 0x000000041f027825 */ /* 0x008fca00078e0002 */
[----:B------:R-:W-:Y:S01]  /*1180*/  STG.E desc[UR4][R2.64], R10 ;  /* 0x0000000a02007986 */ /* 0x000fe2000c101904 */
[----:B------:R-:W-:Y:S05]  /*1190*/  EXIT ;  /* 0x000000000000794d */ /* 0x000fea0003800000 */
.L_x_2587:
        /* <DEDUP_REMOVED lines=14> */
.L_x_7980:


//--------------------- .text._ZN2at6native29vectorized_elementwise_kernelILi4EZZZNS0_44_GLOBAL__N__40a83637_7_Lerp_cu_7dd49032_312918lerp_scalar_kernelERNS_18TensorIteratorBaseERKN3c106ScalarEENKUlvE0_clEvENKUlvE0_clEvEUlffE_St5arrayIPcLm3EEEEviT0_T1_ --------------------------
	.section	.text._ZN2at6native29vectorized_elementwise_kernelILi4EZZZNS0_44_GLOBAL__N__40a83637_7_Lerp_cu_7dd49032_312918lerp_scalar_kernelERNS_18TensorIteratorBaseERKN3c106ScalarEENKUlvE0_clEvENKUlvE0_clEvEUlffE_St5arrayIPcLm3EEEEviT0_T1_,"ax",@progbits
	.align	128
        .global         _ZN2at6native29vectorized_elementwise_kernelILi4EZZZNS0_44_GLOBAL__N__40a83637_7_Lerp_cu_7dd49032_312918lerp_scalar_kernelERNS_18TensorIteratorBaseERKN3c106ScalarEENKUlvE0_clEvENKUlvE0_clEvEUlffE_St5arrayIPcLm3EEEEviT0_T1_
        .type           _ZN2at6native29vectorized_elementwise_kernelILi4EZZZNS0_44_GLOBAL__N__40a83637_7_Lerp_cu_7dd49032_312918lerp_scalar_kernelERNS_18TensorIteratorBaseERKN3c106ScalarEENKUlvE0_clEvENKUlvE0_clEvEUlffE_St5arrayIPcLm3EEEEviT0_T1_,@function
        .size           _ZN2at6native29vectorized_elementwise_kernelILi4EZZZNS0_44_GLOBAL__N__40a83637_7_Lerp_cu_7dd49032_312918lerp_scalar_kernelERNS_18TensorIteratorBaseERKN3c106ScalarEENKUlvE0_clEvENKUlvE0_clEvEUlffE_St5arrayIPcLm3EEEEviT0_T1_,(.L_x_7981 - _ZN2at6native29vectorized_elementwise_kernelILi4EZZZNS0_44_GLOBAL__N__40a83637_7_Lerp_cu_7dd49032_312918lerp_scalar_kernelERNS_18TensorIteratorBaseERKN3c106ScalarEENKUlvE0_clEvENKUlvE0_clEvEUlffE_St5arrayIPcLm3EEEEviT0_T1_)
        .other          _ZN2at6native29vectorized_elementwise_kernelILi4EZZZNS0_44_GLOBAL__N__40a83637_7_Lerp_cu_7dd49032_312918lerp_scalar_kernelERNS_18TensorIteratorBaseERKN3c106ScalarEENKUlvE0_clEvENKUlvE0_clEvEUlffE_St5arrayIPcLm3EEEEviT0_T1_,@"STO_CUDA_ENTRY STV_DEFAULT"
_ZN2at6native29vectorized_elementwise_kernelILi4EZZZNS0_44_GLOBAL__N__40a83637_7_Lerp_cu_7dd49032_312918lerp_scalar_kernelERNS_18TensorIteratorBaseERKN3c106ScalarEENKUlvE0_clEvENKUlvE0_clEvEUlffE_St5arrayIPcLm3EEEEviT0_T1_:
.text._ZN2at6native29vectorized_elementwise_kernelILi4EZZZNS0_44_GLOBAL__N__40a83637_7_Lerp_cu_7dd49032_312918lerp_scalar_kernelERNS_18TensorIteratorBaseERKN3c106ScalarEENKUlvE0_clEvENKUlvE0_clEvEUlffE_St5arrayIPcLm3EEEEviT0_T1_:
        /* <DEDUP_REMOVED lines=15> */
[----:B------:R-:W2:Y:S04]  /*00f0*/  LDG.E.128 R12, desc[UR4][R20.64] ;  /* 0x00000004140c7981 */ /* 0x000ea8000c1e1d00 */
[----:B------:R0:W5:Y:S01]  /*0100*/  LDG.E.128 R8, desc[UR4][R20.64+0x800] ;  /* 0x0008000414087981 */ /* 0x000162000c1e1d00 */
[----:B------:R-:W-:-:S05]  /*0110*/  IMAD.WIDE.U32 R22, R2, 0x10, R6 ;  /* 0x0000001002167825 */ /* 0x000fca00078e0006 */
[----:B------:R-:W2:Y:S04]  /*0120*/  LDG.E.128 R4, desc[UR4][R22.64] ;  /* 0x0000000416047981 */ /* 0x000ea8000c1e1d00 */
[----:B------:R0:W5:Y:S01]  /*0130*/  LDG.E.128 R16, desc[UR4][R22.64+0x800] ;  /* 0x0008000416107981 */ /* 0x000162000c1e1d00 */
[----:B---3--:R-:W-:Y:S01]  /*0140*/  FSETP.GEU.FTZ.AND P0, PT, |R24|, 0.5, PT ;  /* 0x3f0000001800780b */ /* 0x008fe20003f1e200 */
[----:B--2---:R-:W-:-:S12]  /*0150*/  FADD.FTZ R3, -R12, R4 ;  /* 0x000000040c037221 */ /* 0x004fd80000010100 */
[----:B0-----:R-:W-:Y:S05]  /*0160*/  @P0 BRA `(.L_x_2589) ;  /* 0x0000000000400947 */ /* 0x001fea0003800000 */
[----:B------:R-:W-:Y:S01]  /*0170*/  FADD.FTZ R20, -R13, R5 ;  /* 0x000000050d147221 */ /* 0x000fe20000010100 */
[----:B------:R-:W-:Y:S01]  /*0180*/  FADD.FTZ R21, -R14, R6 ;  /* 0x000000060e157221 */ /* 0x000fe20000010100 */
[-C--:B------:R-:W-:Y:S01]  /*0190*/  FFMA.FTZ R4, R3, R24.reuse, R12 ;  /* 0x0000001803047223 */ /* 0x080fe2000001000c */
[----:B------:R-:W-:Y:S01]  /*01a0*/  FADD.FTZ R22, -R15, R7 ;  /* 0x000000070f167221 */ /* 0x000fe20000010100 */
[-C--:B------:R-:W-:Y:S01]  /*01b0*/  FFMA.FTZ R5, R20, R24.reuse, R13 ;  /* 0x0000001814057223 */ /* 0x080fe2000001000d */
[-C--:B------:R-:W-:Y:S01]  /*01c0*/  FFMA.FTZ R6, R21, R24.reuse, R14 ;  /* 0x0000001815067223 */ /* 0x080fe2000001000e */
[----:B-----5:R-:W-:Y:S01]  /*01d0*/  FADD.FTZ R3, -R8, R16 ;  /* 0x0000001008037221 */ /* 0x020fe20000010100 */
        /* <DEDUP_REMOVED lines=8> */
[----:B------:R-:W-:Y:S06]  /*0260*/  BRA `(.L_x_2590) ;  /* 0x0000000000407947 */ /* 0x000fec0003800000 */
.L_x_2589:
[----:B------:R-:W-:Y:S01]  /*0270*/  FADD.FTZ R21, -R14, R6 ;  /* 0x000000060e157221 */ /* 0x000fe20000010100 */
[----:B------:R-:W-:Y:S01]  /*0280*/  FADD.FTZ R12, -R24, 1 ;  /* 0x3f800000180c7421 */ /* 0x000fe20000010100 */
[----:B------:R-:W-:Y:S01]  /*0290*/  FADD.FTZ R13, -R13, R5 ;  /* 0x000000050d0d7221 */ /* 0x000fe20000010100 */
[----:B------:R-:W-:Y:S01]  /*02a0*/  FADD.FTZ R14, -R15, R7 ;  /* 0x000000070f0e7221 */ /* 0x000fe20000010100 */
[----:B-----5:R-:W-:Y:S01]  /*02b0*/  FADD.FTZ R20, -R11, R19 ;  /* 0x000000130b147221 */ /* 0x020fe20000010100 */
[----:B------:R-:W-:Y:S01]  /*02c0*/  FFMA.FTZ R4, R3, -R12, R4 ;  /* 0x8000000c03047223 */ /* 0x000fe20000010004 */
[C---:B------:R-:W-:Y:S01]  /*02d0*/  FFMA.FTZ R5, -R12.reuse, R13, R5 ;  /* 0x0000000d0c057223 */ /* 0x040fe20000010105 */
[----:B------:R-:W-:Y:S01]  /*02e0*/  FFMA.FTZ R7, -R12, R14, R7 ;  /* 0x0000000e0c077223 */ /* 0x000fe20000010107 */
[----:B------:R-:W-:Y:S01]  /*02f0*/  FADD.FTZ R3, -R8, R16 ;  /* 0x0000001008037221 */ /* 0x000fe20000010100 */
[--C-:B------:R-:W-:Y:S01]  /*0300*/  FADD.FTZ R14, -R9, R17.reuse ;  /* 0x00000011090e7221 */ /* 0x100fe20000010100 */
[----:B------:R-:W-:Y:S01]  /*0310*/  FADD.FTZ R13, -R10, R18 ;  /* 0x000000120a0d7221 */ /* 0x000fe20000010100 */
[C---:B------:R-:W-:Y:S01]  /*0320*/  FFMA.FTZ R6, -R12.reuse, R21, R6 ;  /* 0x000000150c067223 */ /* 0x040fe20000010106 */
[C---:B------:R-:W-:Y:S01]  /*0330*/  FFMA.FTZ R8, -R12.reuse, R3, R16 ;  /* 0x000000030c087223 */ /* 0x040fe20000010110 */
[C---:B------:R-:W-:Y:S01]  /*0340*/  FFMA.FTZ R9, -R12.reuse, R14, R17 ;  /* 0x0000000e0c097223 */ /* 0x040fe20000010111 */
[C---:B------:R-:W-:Y:S01]  /*0350*/  FFMA.FTZ R10, -R12.reuse, R13, R18 ;  /* 0x0000000d0c0a7223 */ /* 0x040fe20000010112 */
[----:B------:R-:W-:-:S07]  /*0360*/  FFMA.FTZ R11, -R12, R20, R19 ;  /* 0x000000140c0b7223 */ /* 0x000fce0000010113 */
.L_x_2590:
[----:B------:R-:W0:Y:S02]  /*0370*/  LDC.64 R12, c[0x0][0x228] ;  /* 0x00008a00ff0c7b82 */ /* 0x000e240000000a00 */
[----:B0-----:R-:W-:-:S04]  /*0380*/  IMAD.WIDE.U32 R12, R0, 0x4, R12 ;  /* 0x00000004000c7825 */ /* 0x001fc800078e000c */
[----:B------:R-:W-:-:S05]  /*0390*/  IMAD.WIDE R12, R2, 0x10, R12 ;  /* 0x00000010020c7825 */ /* 0x000fca00078e020c */
[----:B------:R-:W-:Y:S04]  /*03a0*/  STG.E.128 desc[UR4][R12.64], R4 ;  /* 0x000000040c007986 */ /* 0x000fe8000c101d04 */
[----:B------:R-:W-:Y:S01]  /*03b0*/  STG.E.128 desc[UR4][R12.64+0x800], R8 ;  /* 0x000800080c007986 */ /* 0x000fe2000c101d04 */
[----:B------:R-:W-:Y:S05]  /*03c0*/  EXIT ;  /* 0x000000000000794d */ /* 0x000fea0003800000 */
.L_x_2588:
        /* <DEDUP_REMOVED lines=177> */
.L_x_2593:
[----:B------:R-:W-:-:S13]  /*0ee0*/  ISETP.GE.AND P0, PT, R31, R2, PT ;  /* 0x000000021f00720c */ /* 0x000fda0003f06270 */
[----:B------:R-:W-:Y:S05]  /*0ef0*/  @P0 BRA `(.L_x_2595) ;  /* 0x0000000000300947 */ /* 0x000fea0003800000 */
[----:B0-----:R-:W0:Y:S01]  /*0f00*/  LDC.64 R4, c[0x0][0x228] ;  /* 0x00008a00ff047b82 */ /* 0x001e220000000a00 */
[----:B------:R-:W-:Y:S02]  /*0f10*/  IADD3 R3, R0, R31, RZ ;  /* 0x0000001f00037210 */ /* 0x000fe40007ffe0ff */
[----:B------:R-:W-:-:S03]  /*0f20*/  IADD3 R31, R31, 0x80, RZ ;  /* 0x000000801f1f7810 */ /* 0x000fc60007ffe0ff */
[----:B0-----:R-:W-:-:S05]  /*0f30*/  IMAD.WIDE.U32 R4, R3, 0x4, R4 ;  /* 0x0000000403047825 */ /* 0x001fca00078e0004 */
[----:B------:R1:W-:Y:S02]  /*0f40*/  STG.E desc[UR4][R4.64], R6 ;  /* 0x0000000604007986 */ /* 0x0003e4000c101904 */
.L_x_2594:
[----:B------:R-:W-:-:S13]  /*0f50*/  ISETP.GE.AND P0, PT, R31, R2, PT ;  /* 0x000000021f00720c */ /* 0x000fda0003f06270 */
[----:B------:R-:W-:Y:S05]  /*0f60*/  @P0 BRA `(.L_x_2596) ;  /* 0x0000000000340947 */ /* 0x000fea0003800000 */
[----:B01----:R-:W0:Y:S01]  /*0f70*/  LDC.64 R4, c[0x0][0x228] ;  /* 0x00008a00ff047b82 */ /* 0x003e220000000a00 */
[----:B------:R-:W-:Y:S02]  /*0f80*/  IADD3 R3, R0, R31, RZ ;  /* 0x0000001f00037210 */ /* 0x000fe40007ffe0ff */
[----:B------:R-:W-:-:S03]  /*0f90*/  IADD3 R31, R31, 0x80, RZ ;  /* 0x000000801f1f7810 */ /* 0x000fc60007ffe0ff */
[----:B0-----:R-:W-:-:S05]  /*0fa0*/  IMAD.WIDE.U32 R4, R3, 0x4, R4 ;  /* 0x0000000403047825 */ /* 0x001fca00078e0004 */
[----:B------:R1:W-:Y:S02]  /*0fb0*/  STG.E desc[UR4][R4.64], R7 ;  /* 0x0000000704007986 */ /* 0x0003e4000c101904 */
.L_x_2595:
        /* <DEDUP_REMOVED lines=8> */
.L_x_2596:
[----:B------:R-:W-:Y:S05]  /*1040*/  BSYNC B1 ;  /* 0x0000000000017941 */ /* 0x000fea0003800000 */
.L_x_2592:
[----:B------:R-:W-:-:S13]  /*1050*/  ISETP.GE.AND P0, PT, R31, R2, PT ;  /* 0x000000021f00720c */ /* 0x000fda0003f06270 */
[----:B012---:R-:W0:Y:S01]  /*1060*/  @!P0 LDC.64 R4, c[0x0][0x228] ;  /* 0x00008a00ff048b82 */ /* 0x007e220000000a00 */
[----:B------:R-:W-:Y:S02]  /*1070*/  @!P0 IADD3 R3, R0, R31, RZ ;  /* 0x0000001f00038210 */ /* 0x000fe40007ffe0ff */
[----:B------:R-:W-:-:S03]  /*1080*/  @!P0 IADD3 R31, R31, 0x80, RZ ;  /* 0x000000801f1f8810 */ /* 0x000fc60007ffe0ff */
[----:B0-----:R-:W-:-:S05]  /*1090*/  @!P0 IMAD.WIDE.U32 R4, R3, 0x4, R4 ;  /* 0x0000000403048825 */ /* 0x001fca00078e0004 */
[----:B------:R2:W-:Y:S02]  /*10a0*/  @!P0 STG.E desc[UR4][R4.64], R9 ;  /* 0x0000000904008986 */ /* 0x0005e4000c101904 */
.L_x_2597:
[----:B------:R-:W-:Y:S05]  /*10b0*/  BSYNC B0 ;  /* 0x0000000000007941 */ /* 0x000fea0003800000 */
.L_x_2591:
        /* <DEDUP_REMOVED lines=8> */
.L_x_2598:
        /* <DEDUP_REMOVED lines=12> */
.L_x_7981:


//--------------------- .text._ZN2at6native29vectorized_elementwise_kernelILi8EZZZNS0_44_GLOBAL__N__40a83637_7_Lerp_cu_7dd49032_312918lerp_scalar_kernelERNS_18TensorIteratorBaseERKN3c106ScalarEENKUlvE0_clEvENKUlvE0_clEvEUlffE_St5arrayIPcLm3EEEEviT0_T1_ --------------------------
	.section	.text._ZN2at6native29vectorized_elementwise_kernelILi8EZZZNS0_44_GLOBAL__N__40a83637_7_Lerp_cu_7dd49032_312918lerp_scalar_kernelERNS_18TensorIteratorBaseERKN3c106ScalarEENKUlvE0_clEvENKUlvE0_clEvEUlffE_St5arrayIPcLm3EEEEviT0_T1_,"ax",@progbits
	.align	128
        .global         _ZN2at6native29vectorized_elementwise_kernelILi8EZZZNS0_44_GLOBAL__N__40a83637_7_Lerp_cu_7dd49032_312918lerp_scalar_kernelERNS_18TensorIteratorBaseERKN3c106ScalarEENKUlvE0_clEvENKUlvE0_clEvEUlffE_St5arrayIPcLm3EEEEviT0_T1_
        .type           _ZN2at6native29vectorized_elementwise_kernelILi8EZZZNS0_44_GLOBAL__N__40a83637_7_Lerp_cu_7dd49032_312918lerp_scalar_kernelERNS_18TensorIteratorBaseERKN3c106ScalarEENKUlvE0_clEvENKUlvE0_clEvEUlffE_St5arrayIPcLm3EEEEviT0_T1_,@function
        .size           _ZN2at6native29vectorized_elementwise_kernelILi8EZZZNS0_44_GLOBAL__N__40a83637_7_Lerp_cu_7dd49032_312918lerp_scalar_kernelERNS_18TensorIteratorBaseERKN3c106ScalarEENKUlvE0_clEvENKUlvE0_clEvEUlffE_St5arrayIPcLm3EEEEviT0_T1_,(.L_x_7982 - _ZN2at6native29vectorized_elementwise_kernelILi8EZZZNS0_44_GLOBAL__N__40a83637_7_Lerp_cu_7dd49032_312918lerp_scalar_kernelERNS_18TensorIteratorBaseERKN3c106ScalarEENKUlvE0_clEvENKUlvE0_clEvEUlffE_St5arrayIPcLm3EEEEviT0_T1_)
        .other          _ZN2at6native29vectorized_elementwise_kernelILi8EZZZNS0_44_GLOBAL__N__40a83637_7_Lerp_cu_7dd49032_312918lerp_scalar_kernelERNS_18TensorIteratorBaseERKN3c106ScalarEENKUlvE0_clEvENKUlvE0_clEvEUlffE_St5arrayIPcLm3EEEEviT0_T1_,@"STO_CUDA_ENTRY STV_DEFAULT"
_ZN2at6native29vectorized_elementwise_kernelILi8EZZZNS0_44_GLOBAL__N__40a83637_7_Lerp_cu_7dd49032_312918lerp_scalar_kernelERNS_18TensorIteratorBaseERKN3c106ScalarEENKUlvE0_clEvENKUlvE0_clEvEUlffE_St5arrayIPcLm3EEEEviT0_T1_:
.text._ZN2at6native29vectorized_elementwise_kernelILi8EZZZNS0_44_GLOBAL__N__40a83637_7_Lerp_cu_7dd49032_312918lerp_scalar_kernelERNS_18TensorIteratorBaseERKN3c106ScalarEENKUlvE0_clEvENKUlvE0_clEvEUlffE_St5arrayIPcLm3EEEEviT0_T1_:
        /* <DEDUP_REMOVED lines=39> */
.L_x_2600:
        /* <DEDUP_REMOVED lines=16> */
.L_x_2601:
[----:B------:R-:W0:Y:S02]  /*0370*/  LDC.64 R12, c[0x0][0x228] ;  /* 0x00008a00ff0c7b82 */ /* 0x000e240000000a00 */
[----:B0-----:R-:W-:-:S04]  /*0380*/  IMAD.WIDE.U32 R12, R0, 0x4, R12 ;  /* 0x00000004000c7825 */ /* 0x001fc800078e000c */
[----:B------:R-:W-:-:S05]  /*0390*/  IMAD.WIDE R12, R2, 0x20, R12 ;  /* 0x00000020020c7825 */ /* 0x000fca00078e020c */
[----:B------:R-:W-:Y:S04]  /*03a0*/  STG.E.128 desc[UR4][R12.64], R4 ;  /* 0x000000040c007986 */ /* 0x000fe8000c101d04 */
[----:B------:R-:W-:Y:S01]  /*03b0*/  STG.E.128 desc[UR4][R12.64+0x10], R8 ;  /* 0x000010080c007986 */ /* 0x000fe2000c101d04 */
[----:B------:R-:W-:Y:S05]  /*03c0*/  EXIT ;  /* 0x000000000000794d */ /* 0x000fea0003800000 */
.L_x_2599:
        /* <DEDUP_REMOVED lines=177> */
.L_x_2604:
[----:B------:R-:W-:-:S13]  /*0ee0*/  ISETP.GE.AND P0, PT, R31, R2, PT ;  /* 0x000000021f00720c */ /* 0x000fda0003f06270 */
[----:B------:R-:W-:Y:S05]  /*0ef0*/  @P0 BRA `(.L_x_2606) ;  /* 0x0000000000300947 */ /* 0x000fea0003800000 */
[----:B0-----:R-:W0:Y:S01]  /*0f00*/  LDC.64 R4, c[0x0][0x228] ;  /* 0x00008a00ff047b82 */ /* 0x001e220000000a00 */
[----:B------:R-:W-:Y:S02]  /*0f10*/  IADD3 R3, R0, R31, RZ ;  /* 0x0000001f00037210 */ /* 0x000fe40007ffe0ff */
[----:B------:R-:W-:-:S03]  /*0f20*/  IADD3 R31, R31, 0x80, RZ ;  /* 0x000000801f1f7810 */ /* 0x000fc60007ffe0ff */
[----:B0-----:R-:W-:-:S05]  /*0f30*/  IMAD.WIDE.U32 R4, R3, 0x4, R4 ;  /* 0x0000000403047825 */ /* 0x001fca00078e0004 */
[----:B------:R1:W-:Y:S02]  /*0f40*/  STG.E desc[UR4][R4.64], R6 ;  /* 0x0000000604007986 */ /* 0x0003e4000c101904 */
.L_x_2605:
[----:B------:R-:W-:-:S13]  /*0f50*/  ISETP.GE.AND P0, PT, R31, R2, PT ;  /* 0x000000021f00720c */ /* 0x000fda0003f06270 */
[----:B------:R-:W-:Y:S05]  /*0f60*/  @P0 BRA `(.L_x_2607) ;  /* 0x0000000000340947 */ /* 0x000fea0003800000 */
[----:B01----:R-:W0:Y:S01]  /*0f70*/  LDC.64 R4, c[0x0][0x228] ;  /* 0x00008a00ff047b82 */ /* 0x003e220000000a00 */
[----:B------:R-:W-:Y:S02]  /*0f80*/  IADD3 R3, R0, R31, RZ ;  /* 0x0000001f00037210 */ /* 0x000fe40007ffe0ff */
[----:B------:R-:W-:-:S03]  /*0f90*/  IADD3 R31, R31, 0x80, RZ ;  /* 0x000000801f1f7810 */ /* 0x000fc60007ffe0ff */
[----:B0-----:R-:W-:-:S05]  /*0fa0*/  IMAD.WIDE.U32 R4, R3, 0x4, R4 ;  /* 0x0000000403047825 */ /* 0x001fca00078e0004 */
[----:B------:R1:W-:Y:S02]  /*0fb0*/  STG.E desc[UR4][R4.64], R7 ;  /* 0x0000000704007986 */ /* 0x0003e4000c101904 */
.L_x_2606:
        /* <DEDUP_REMOVED lines=8> */
.L_x_2607:
[----:B------:R-:W-:Y:S05]  /*1040*/  BSYNC B1 ;  /* 0x0000000000017941 */ /* 0x000fea0003800000 */
.L_x_2603:
[----:B------:R-:W-:-:S13]  /*1050*/  ISETP.GE.AND P0, PT, R31, R2, PT ;  /* 0x000000021f00720c */ /* 0x000fda0003f06270 */
[----:B012---:R-:W0:Y:S01]  /*1060*/  @!P0 LDC.64 R4, c[0x0][0x228] ;  /* 0x00008a00ff048b82 */ /* 0x007e220000000a00 */
[----:B------:R-:W-:Y:S02]  /*1070*/  @!P0 IADD3 R3, R0, R31, RZ ;  /* 0x0000001f00038210 */ /* 0x000fe40007ffe0ff */
[----:B------:R-:W-:-:S03]  /*1080*/  @!P0 IADD3 R31, R31, 0x80, RZ ;  /* 0x000000801f1f8810 */ /* 0x000fc60007ffe0ff */
[----:B0-----:R-:W-:-:S05]  /*1090*/  @!P0 IMAD.WIDE.U32 R4, R3, 0x4, R4 ;  /* 0x0000000403048825 */ /* 0x001fca00078e0004 */
[----:B------:R2:W-:Y:S02]  /*10a0*/  @!P0 STG.E desc[UR4][R4.64], R9 ;  /* 0x0000000904008986 */ /* 0x0005e4000c101904 */
.L_x_2608:
[----:B------:R-:W-:Y:S05]  /*10b0*/  BSYNC B0 ;  /* 0x0000000000007941 */ /* 0x000fea0003800000 */
.L_x_2602:
        /* <DEDUP_REMOVED lines=8> */
.L_x_2609:
        /* <DEDUP_REMOVED lines=12> */
.L_x_7982:


//--------------------- .text._ZN2at6native18elementwise_kernelILi128ELi4EZNS0_15gpu_kernel_implIZZZNS0_44_GLOBAL__N__40a83637_7_Lerp_cu_7dd49032_312918lerp_scalar_kernelERNS_18TensorIteratorBaseERKN3c106ScalarEENKUlvE0_clEvENKUlvE_clEvEUlddE_EEvS5_RKT_EUliE_EEviT1_ --------------------------
	.section	.text._ZN2at6native18elementwise_kernelILi128ELi4EZNS0_15gpu_kernel_implIZZZNS0_44_GLOBAL__N__40a83637_7_Lerp_cu_7dd49032_312918lerp_scalar_kernelERNS_18TensorIteratorBaseERKN3c106ScalarEENKUlvE0_clEvENKUlvE_clEvEUlddE_EEvS5_RKT_EUliE_EEviT1_,"ax",@progbits
	.align	128
        .global         _ZN2at6native18elementwise_kernelILi128ELi4EZNS0_15gpu_kernel_implIZZZNS0_44_GLOBAL__N__40a83637_7_Lerp_cu_7dd49032_312918lerp_scalar_kernelERNS_18TensorIteratorBaseERKN3c106ScalarEENKUlvE0_clEvENKUlvE_clEvEUlddE_EEvS5_RKT_EUliE_EEviT1_
        .type           _ZN2at6native18elementwise_kernelILi128ELi4EZNS0_15gpu_kernel_implIZZZNS0_44_GLOBAL__N__40a83637_7_Lerp_cu_7dd49032_312918lerp_scalar_kernelERNS_18TensorIteratorBaseERKN3c106ScalarEENKUlvE0_clEvENKUlvE_clEvEUlddE_EEvS5_RKT_EUliE_EEviT1_,@function
        .size           _ZN2at6native18elementwise_kernelILi128ELi4EZNS0_15gpu_kernel_implIZZZNS0_44_GLOBAL__N__40a83637_7_Lerp_cu_7dd49032_312918lerp_scalar_kernelERNS_18TensorIteratorBaseERKN3c106ScalarEENKUlvE0_clEvENKUlvE_clEvEUlddE_EEvS5_RKT_EUliE_EEviT1_,(.L_x_7983 - _ZN2at6native18elementwise_kernelILi128ELi4EZNS0_15gpu_kernel_implIZZZNS0_44_GLOBAL__N__40a83637_7_Lerp_cu_7dd49032_312918lerp_scalar_kernelERNS_18TensorIteratorBaseERKN3c106ScalarEENKUlvE0_clEvENKUlvE_clEvEUlddE_EEvS5_RKT_EUliE_EEviT1_)
        .other          _ZN2at6native18elementwise_kernelILi128ELi4EZNS0_15gpu_kernel_implIZZZNS0_44_GLOBAL__N__40a83637_7_Lerp_cu_7dd49032_312918lerp_scalar_kernelERNS_18TensorIteratorBaseERKN3c106ScalarEENKUlvE0_clEvENKUlvE_clEvEUlddE_EEvS5_RKT_EUliE_EEviT1_,@"STO_CUDA_ENTRY STV_DEFAULT"
_ZN2at6native18elementwise_kernelILi128ELi4EZNS0_15gpu_kernel_implIZZZNS0_44_GLOBAL__N__40a83637_7_Lerp_cu_7dd49032_312918lerp_scalar_kernelERNS_18TensorIteratorBaseERKN3c106ScalarEENKUlvE0_clEvENKUlvE_clEvEUlddE_EEvS5_RKT_EUliE_EEviT1_:
.text._ZN2at6native18elementwise_kernelILi128ELi4EZNS0_15gpu_kernel_implIZZZNS0_44_GLOBAL__N__40a83637_7_Lerp_cu_7dd49032_312918lerp_scalar_kernelERNS_18TensorIteratorBaseERKN3c106ScalarEENKUlvE0_clEvENKUlvE_clEvEUlddE_EEvS5_RKT_EUliE_EEviT1_:
        /* <DEDUP_REMOVED lines=364> */
[----:B------:R-:W-:-:S07]  /*16c0*/  IMAD R24, R3, UR6, R24 ;  /* 0x0000000603187c24 */ /* 0x000fce000f8e0218 */
.L_x_2612:
        /* <DEDUP_REMOVED lines=19> */
[----:B--2---:R0:W1:Y:S01]  /*1800*/  I2F.F64.S16 R18, R2 ;  /* 0x0000000200127312 */ /* 0x0040620000101c00 */
[----:B------:R-:W-:Y:S05]  /*1810*/  BRA `(.L_x_2618) ;  /* 0x0000000c007c7947 */ /* 0x000fea0003800000 */
.L_x_2616:
[----:B------:R-:W2:Y:S02]  /*1820*/  LDG.E.U8 R2, desc[UR36][R2.64] ;  /* 0x0000002402027981 */ /* 0x000ea4000c1e1100 */
[----:B--2---:R0:W1:Y:S01]  /*1830*/  I2F.F64.U16 R18, R2 ;  /* 0x0000000200127312 */ /* 0x0040620000101800 */
[----:B------:R-:W-:Y:S05]  /*1840*/  BRA `(.L_x_2618) ;  /* 0x0000000c00707947 */ /* 0x000fea0003800000 */
.L_x_2615:
[----:B------:R-:W-:-:S13]  /*1850*/  ISETP.NE.AND P0, PT, R4, 0x2, PT ;  /* 0x000000020400780c */ /* 0x000fda0003f05270 */
[----:B------:R-:W-:Y:S05]  /*1860*/  @!P0 BRA `(.L_x_2619) ;  /* 0x0000000000288947 */ /* 0x000fea0003800000 */
[----:B------:R-:W-:-:S13]  /*1870*/  ISETP.NE.AND P0, PT, R4, 0x3, PT ;  /* 0x000000030400780c */ /* 0x000fda0003f05270 */
[----:B------:R-:W-:Y:S05]  /*1880*/  @!P0 BRA `(.L_x_2620) ;  /* 0x0000000000148947 */ /* 0x000fea0003800000 */
[----:B------:R-:W-:-:S13]  /*1890*/  ISETP.NE.AND P0, PT, R4, 0x4, PT ;  /* 0x000000040400780c */ /* 0x000fda0003f05270 */
[----:B------:R-:W-:Y:S05]  /*18a0*/  @P0 BRA `(.L_x_2617) ;  /* 0x0000000800fc0947 */ /* 0x000fea0003800000 */
[----:B------:R-:W2:Y:S02]  /*18b0*/  LDG.E.64 R18, desc[UR36][R2.64] ;  /* 0x0000002402127981 */ /* 0x000ea4000c1e1b00 */
[----:B--2---:R-:W0:Y:S01]  /*18c0*/  I2F.F64.S64 R18, R18 ;  /* 0x0000001200127312 */ /* 0x004e220000301c00 */
[----:B------:R-:W-:Y:S05]  /*18d0*/  BRA `(.L_x_2618) ;  /* 0x0000000c004c7947 */ /* 0x000fea0003800000 */
.L_x_2620:
[----:B------:R-:W2:Y:S02]  /*18e0*/  LDG.E R2, desc[UR36][R2.64] ;  /* 0x0000002402027981 */ /* 0x000ea4000c1e1900 */
[----:B--2---:R0:W1:Y:S01]  /*18f0*/  I2F.F64 R18, R2 ;  /* 0x0000000200127312 */ /* 0x0040620000201c00 */
[----:B------:R-:W-:Y:S05]  /*1900*/  BRA `(.L_x_2618) ;  /* 0x0000000c00407947 */ /* 0x000fea0003800000 */
.L_x_2619:
[----:B------:R-:W2:Y:S02]  /*1910*/  LDG.E.U16 R2, desc[UR36][R2.64] ;  /* 0x0000002402027981 */ /* 0x000ea4000c1e1500 */
[----:B--2---:R0:W1:Y:S01]  /*1920*/  I2F.F64.S16 R18, R2 ;  /* 0x0000000200127312 */ /* 0x0040620000101c00 */
[----:B------:R-:W-:Y:S05]  /*1930*/  BRA `(.L_x_2618) ;  /* 0x0000000c00347947 */ /* 0x000fea0003800000 */
.L_x_2614:
[----:B------:R-:W-:-:S13]  /*1940*/  ISETP.GT.AND P0, PT, R4, 0x6, PT ;  /* 0x000000060400780c */ /* 0x000fda0003f04270 */
[----:B------:R-:W-:Y:S05]  /*1950*/  @P0 BRA `(.L_x_2621) ;  /* 0x0000000000340947 */ /* 0x000fea0003800000 */
[----:B------:R-:W-:-:S13]  /*1960*/  ISETP.NE.AND P0, PT, R4, 0x5, PT ;  /* 0x000000050400780c */ /* 0x000fda0003f05270 */
[----:B------:R-:W-:Y:S05]  /*1970*/  @!P0 BRA `(.L_x_2622) ;  /* 0x0000000000188947 */ /* 0x000fea0003800000 */
[----:B------:R-:W-:-:S13]  /*1980*/  ISETP.NE.AND P0, PT, R4, 0x6, PT ;  /* 0x000000060400780c */ /* 0x000fda0003f05270 */
[----:B------:R-:W-:Y:S05]  /*1990*/  @P0 BRA `(.L_x_2617) ;  /* 0x0000000800c00947 */ /* 0x000fea0003800000 */
[----:B------:R-:W2:Y:S02]  /*19a0*/  LDG.E R18, desc[UR36][R2.64] ;  /* 0x0000002402127981 */ /* 0x000ea4000c1e1900 */
[----:B--2---:R-:W-:-:S06]  /*19b0*/  FMUL.FTZ R18, R18, 1 ;  /* 0x3f80000012127820 */ /* 0x004fcc0000410000 */
[----:B------:R-:W0:Y:S01]  /*19c0*/  F2F.F64.F32 R18, R18 ;  /* 0x0000001200127310 */ /* 0x000e220000201800 */
[----:B------:R-:W-:Y:S05]  /*19d0*/  BRA `(.L_x_2618) ;  /* 0x0000000c000c7947 */ /* 0x000fea0003800000 */
.L_x_2622:
[----:B------:R-:W2:Y:S02]  /*19e0*/  LDG.E.U16 R0, desc[UR36][R2.64] ;  /* 0x0000002402007981 */ /* 0x000ea4000c1e1500 */
[----:B--2---:R-:W-:-:S05]  /*19f0*/  HADD2.F32 R0, -RZ, R0.H0_H0 ;  /* 0x20000000ff007230 */ /* 0x004fca0000004100 */
[----:B------:R-:W-:-:S04]  /*1a00*/  FMUL.FTZ R0, R0, 1 ;  /* 0x3f80000000007820 */ /* 0x000fc80000410000 */
[----:B------:R0:W1:Y:S01]  /*1a10*/  F2F.F64.F32 R18, R0 ;  /* 0x0000000000127310 */ /* 0x0000620000201800 */
[----:B------:R-:W-:Y:S05]  /*1a20*/  BRA `(.L_x_2618) ;  /* 0x0000000800f87947 */ /* 0x000fea0003800000 */
.L_x_2621:
[----:B------:R-:W-:-:S13]  /*1a30*/  ISETP.NE.AND P0, PT, R4, 0x7, PT ;  /* 0x000000070400780c */ /* 0x000fda0003f05270 */
[----:B------:R-:W-:Y:S05]  /*1a40*/  @!P0 BRA `(.L_x_2623) ;  /* 0x0000000000348947 */ /* 0x000fea0003800000 */
        /* <DEDUP_REMOVED lines=8> */
.L_x_2624:
[----:B------:R-:W2:Y:S02]  /*1ad0*/  LDG.E.U16 R2, desc[UR36][R2.64] ;  /* 0x0000002402027981 */ /* 0x000ea4000c1e1500 */
[----:B--2---:R-:W-:-:S05]  /*1ae0*/  HADD2.F32 R0, -RZ, R2.H0_H0 ;  /* 0x20000002ff007230 */ /* 0x004fca0000004100 */
[----:B------:R-:W-:-:S04]  /*1af0*/  FMUL.FTZ R0, R0, 1 ;  /* 0x3f80000000007820 */ /* 0x000fc80000410000 */
[----:B------:R0:W1:Y:S01]  /*1b00*/  F2F.F64.F32 R18, R0 ;  /* 0x0000000000127310 */ /* 0x0000620000201800 */
[----:B------:R-:W-:Y:S05]  /*1b10*/  BRA `(.L_x_2618) ;  /* 0x0000000800bc7947 */ /* 0x000fea0003800000 */
.L_x_2623:
[----:B------:R0:W5:Y:S01]  /*1b20*/  LDG.E.64 R18, desc[UR36][R2.64] ;  /* 0x0000002402127981 */ /* 0x000162000c1e1b00 */
[----:B------:R-:W-:Y:S05]  /*1b30*/  BRA `(.L_x_2618) ;  /* 0x0000000800b47947 */ /* 0x000fea0003800000 */
.L_x_2613:
        /* <DEDUP_REMOVED lines=8> */
[----:B------:R-:W2:Y:S01]  /*1bc0*/  LDG.E.U8 R2, desc[UR36][R2.64] ;  /* 0x0000002402027981 */ /* 0x000ea2000c1e1100 */
[----:B------:R-:W-:Y:S01]  /*1bd0*/  IMAD.MOV.U32 R18, RZ, RZ, RZ ;  /* 0x000000ffff127224 */ /* 0x000fe200078e00ff */
[----:B--2---:R-:W-:-:S04]  /*1be0*/  ISETP.NE.AND P0, PT, R2, RZ, PT ;  /* 0x000000ff0200720c */ /* 0x004fc80003f05270 */
[----:B------:R-:W-:Y:S01]  /*1bf0*/  FSEL R19, RZ, 1.875, !P0 ;  /* 0x3ff00000ff137808 */ /* 0x000fe20004000000 */
[----:B------:R-:W-:Y:S08]  /*1c00*/  BRA `(.L_x_2618) ;  /* 0x0000000800807947 */ /* 0x000ff00003800000 */
.L_x_2627:
[----:B------:R0:W5:Y:S01]  /*1c10*/  LDG.E.64 R18, desc[UR36][R2.64] ;  /* 0x0000002402127981 */ /* 0x000162000c1e1b00 */
[----:B------:R-:W-:Y:S05]  /*1c20*/  BRA `(.L_x_2618) ;  /* 0x0000000800787947 */ /* 0x000fea0003800000 */
.L_x_2626:
        /* <DEDUP_REMOVED lines=24> */
[----:B------:R-:W-:-:S05]  /*1db0*/  LOP3.LUT R5, R5, 0x80000000, R0, 0xf8, !PT ;  /* 0x8000000005057812 */ /* 0x000fca00078ef800 */
[----:B------:R-:W-:-:S04]  /*1dc0*/  FMUL.FTZ R5, R5, 1 ;  /* 0x3f80000005057820 */ /* 0x000fc80000410000 */
[----:B------:R0:W1:Y:S01]  /*1dd0*/  F2F.F64.F32 R18, R5 ;  /* 0x0000000500127310 */ /* 0x0000620000201800 */
[----:B------:R-:W-:Y:S05]  /*1de0*/  BRA `(.L_x_2618) ;  /* 0x0000000800087947 */ /* 0x000fea0003800000 */
.L_x_2629:
        /* <DEDUP_REMOVED lines=11> */
[----:B------:R-:W-:-:S05]  /*1ea0*/  LOP3.LUT R4, R4, 0x80000000, R5, 0xf8, !PT ;  /* 0x8000000004047812 */ /* 0x000fca00078ef805 */
[----:B------:R-:W-:-:S04]  /*1eb0*/  FMUL.FTZ R4, R4, 1 ;  /* 0x3f80000004047820 */ /* 0x000fc80000410000 */
[----:B------:R0:W1:Y:S01]  /*1ec0*/  F2F.F64.F32 R18, R4 ;  /* 0x0000000400127310 */ /* 0x0000620000201800 */
[----:B------:R-:W-:Y:S05]  /*1ed0*/  BRA `(.L_x_2618) ;  /* 0x0000000400cc7947 */ /* 0x000fea0003800000 */
.L_x_2628:
[----:B------:R-:W2:Y:S02]  /*1ee0*/  LDG.E.U16 R0, desc[UR36][R2.64] ;  /* 0x0000002402007981 */ /* 0x000ea4000c1e1500 */
[----:B--2---:R-:W-:-:S04]  /*1ef0*/  IMAD.U32 R0, R0, 0x10000, RZ ;  /* 0x0001000000007824 */ /* 0x004fc800078e00ff */
[----:B------:R-:W-:-:S04]  /*1f00*/  FMUL.FTZ R0, R0, 1 ;  /* 0x3f80000000007820 */ /* 0x000fc80000410000 */
[----:B------:R0:W1:Y:S01]  /*1f10*/  F2F.F64.F32 R18, R0 ;  /* 0x0000000000127310 */ /* 0x0000620000201800 */
[----:B------:R-:W-:Y:S05]  /*1f20*/  BRA `(.L_x_2618) ;  /* 0x0000000400b87947 */ /* 0x000fea0003800000 */
.L_x_2625:
        /* <DEDUP_REMOVED lines=9> */
[----:B--2---:R0:W1:Y:S01]  /*1fc0*/  I2F.F64.U16 R18, R2 ;  /* 0x0000000200127312 */ /* 0x0040620000101800 */
[----:B------:R-:W-:Y:S05]  /*1fd0*/  BRA `(.L_x_2618) ;  /* 0x00000004008c7947 */ /* 0x000fea0003800000 */
.L_x_2632:
        /* <DEDUP_REMOVED lines=21> */
.L_x_2636:
[----:B------:R-:W-:Y:S05]  /*2130*/  BSYNC B1 ;  /* 0x0000000000017941 */ /* 0x000fea0003800000 */
.L_x_2635:
[----:B------:R-:W-:Y:S01]  /*2140*/  LEA R3, R0, 0x3b800000, 0x17 ;  /* 0x3b80000000037811 */ /* 0x000fe200078eb8ff */
[----:B------:R-:W-:-:S05]  /*2150*/  IMAD.SHL.U32 R0, R2, 0x100000, RZ ;  /* 0x0010000002007824 */ /* 0x000fca00078e00ff */
[----:B------:R-:W-:-:S07]  /*2160*/  LOP3.LUT R0, R3, R0, R4, 0xfe, !PT ;  /* 0x0000000003007212 */ /* 0x000fce00078efe04 */
.L_x_2634:
[----:B------:R-:W-:Y:S05]  /*2170*/  BSYNC B0 ;  /* 0x0000000000007941 */ /* 0x000fea0003800000 */
.L_x_2633:
[----:B------:R-:W-:-:S04]  /*2180*/  FMUL.FTZ R0, R0, 1 ;  /* 0x3f80000000007820 */ /* 0x000fc80000410000 */
[----:B------:R2:W3:Y:S01]  /*2190*/  F2F.F64.F32 R18, R0 ;  /* 0x0000000000127310 */ /* 0x0004e20000201800 */
[----:B------:R-:W-:Y:S05]  /*21a0*/  BRA `(.L_x_2618) ;  /* 0x0000000400187947 */ /* 0x000fea0003800000 */
.L_x_2631:
        /* <DEDUP_REMOVED lines=21> */
.L_x_2640:
[----:B------:R-:W-:Y:S05]  /*2300*/  BSYNC B1 ;  /* 0x0000000000017941 */ /* 0x000fea0003800000 */
.L_x_2639:
[----:B------:R-:W-:Y:S01]  /*2310*/  LEA R3, R0, 0x37800000, 0x17 ;  /* 0x3780000000037811 */ /* 0x000fe200078eb8ff */
[----:B------:R-:W-:-:S05]  /*2320*/  IMAD.SHL.U32 R0, R2, 0x200000, RZ ;  /* 0x0020000002007824 */ /* 0x000fca00078e00ff */
[----:B------:R-:W-:-:S07]  /*2330*/  LOP3.LUT R0, R3, R0, R4, 0xfe, !PT ;  /* 0x0000000003007212 */ /* 0x000fce00078efe04 */
.L_x_2638:
[----:B------:R-:W-:Y:S05]  /*2340*/  BSYNC B0 ;  /* 0x0000000000007941 */ /* 0x000fea0003800000 */
.L_x_2637:
[----:B------:R-:W-:-:S04]  /*2350*/  FMUL.FTZ R0, R0, 1 ;  /* 0x3f80000000007820 */ /* 0x000fc80000410000 */
[----:B------:R4:W0:Y:S01]  /*2360*/  F2F.F64.F32 R18, R0 ;  /* 0x0000000000127310 */ /* 0x0008220000201800 */
[----:B------:R-:W-:Y:S05]  /*2370*/  BRA `(.L_x_2618) ;  /* 0x0000000000a47947 */ /* 0x000fea0003800000 */
.L_x_2630:
        /* <DEDUP_REMOVED lines=14> */
.L_x_2644:
[----:B------:R-:W-:Y:S05]  /*2460*/  BSYNC B0 ;  /* 0x0000000000007941 */ /* 0x000fea0003800000 */
.L_x_2643:
[----:B------:R-:W-:-:S04]  /*2470*/  FMUL.FTZ R0, R0, 1 ;  /* 0x3f80000000007820 */ /* 0x000fc80000410000 */
[----:B------:R0:W1:Y:S01]  /*2480*/  F2F.F64.F32 R18, R0 ;  /* 0x0000000000127310 */ /* 0x0000620000201800 */
[----:B------:R-:W-:Y:S05]  /*2490*/  BRA `(.L_x_2618) ;  /* 0x00000000005c7947 */ /* 0x000fea0003800000 */
.L_x_2617:
[----:B------:R-:W-:Y:S01]  /*24a0*/  MOV R2, 0x0 ;  /* 0x0000000000027802 */ /* 0x000fe20000000f00 */
[----:B------:R-:W-:Y:S01]  /*24b0*/  ULDC.64 UR4, c[0x4][0x128] ;  /* 0x01004a0000047ab9 */ /* 0x000fe20000000a00 */
[----:B------:R-:W-:Y:S01]  /*24c0*/  ULDC.64 UR6, c[0x4][0x8] ;  /* 0x0100020000067ab9 */ /* 0x000fe20000000a00 */
[----:B------:R-:W-:Y:S01]  /*24d0*/  MOV R4, UR4 ;  /* 0x0000000400047c02 */ /* 0x000fe20008000f00 */
[----:B------:R-:W-:Y:S01]  /*24e0*/  IMAD.U32 R5, RZ, RZ, UR5 ;  /* 0x00000005ff057e24 */ /* 0x000fe2000f8e00ff */
[----:B------:R-:W-:Y:S01]  /*24f0*/  ULDC.64 UR4, c[0x4][0x130] ;  /* 0x01004c0000047ab9 */ /* 0x000fe20000000a00 */
[----:B------:R-:W0:Y:S01]  /*2500*/  LDC.64 R2, c[0x4][R2] ;  /* 0x0100000002027b82 */ /* 0x000e220000000a00 */
[----:B------:R-:W-:Y:S02]  /*2510*/  IMAD.U32 R6, RZ, RZ, UR4 ;  /* 0x00000004ff067e24 */ /* 0x000fe4000f8e00ff */
[----:B------:R-:W-:Y:S02]  /*2520*/  IMAD.U32 R7, RZ, RZ, UR5 ;  /* 0x00000005ff077e24 */ /* 0x000fe4000f8e00ff */
[----:B------:R-:W-:-:S02]  /*2530*/  IMAD.U32 R10, RZ, RZ, UR6 ;  /* 0x00000006ff0a7e24 */ /* 0x000fc4000f8e00ff */
[----:B------:R-:W-:Y:S02]  /*2540*/  IMAD.U32 R11, RZ, RZ, UR7 ;  /* 0x00000007ff0b7e24 */ /* 0x000fe4000f8e00ff */
[----:B------:R-:W-:Y:S02]  /*2550*/  IMAD.MOV.U32 R8, RZ, RZ, 0x4e ;  /* 0x0000004eff087424 */ /* 0x000fe400078e00ff */
[----:B------:R-:W-:Y:S02]  /*2560*/  IMAD.MOV.U32 R12, RZ, RZ, 0x1 ;  /* 0x00000001ff0c7424 */ /* 0x000fe400078e00ff */
[----:B------:R-:W-:-:S07]  /*2570*/  IMAD.MOV.U32 R13, RZ, RZ, RZ ;  /* 0x000000ffff0d7224 */ /* 0x000fce00078e00ff */
[----:B------:R-:W-:-:S07]  /*2580*/  LEPC R20, `(.L_x_2645) ;  /* 0x000000001014794e */ /* 0x000fce0000000000 */
[----:B0-----:R-:W-:Y:S05]  /*2590*/  CALL.ABS.NOINC R2 ;  /* 0x0000000002007343 */ /* 0x001fea0003c00000 */
.L_x_2645:
[----:B------:R-:W-:Y:S01]  /*25a0*/  CS2R R18, SRZ ;  /* 0x0000000000127805 */ /* 0x000fe2000001ff00 */
[----:B------:R-:W-:Y:S06]  /*25b0*/  BRA `(.L_x_2618) ;  /* 0x0000000000147947 */ /* 0x000fec0003800000 */
.L_x_2642:
[----:B------:R-:W2:Y:S02]  /*25c0*/  LDG.E.64 R18, desc[UR36][R2.64] ;  /* 0x0000002402127981 */ /* 0x000ea4000c1e1b00 */
[----:B--2---:R-:W0:Y:S01]  /*25d0*/  I2F.F64.U64 R18, R18 ;  /* 0x0000001200127312 */ /* 0x004e220000301800 */
[----:B------:R-:W-:Y:S05]  /*25e0*/  BRA `(.L_x_2618) ;  /* 0x0000000000087947 */ /* 0x000fea0003800000 */
.L_x_2641:
[----:B------:R-:W2:Y:S02]  /*25f0*/  LDG.E R2, desc[UR36][R2.64] ;  /* 0x0000002402027981 */ /* 0x000ea4000c1e1900 */
[----:B--2---:R0:W1:Y:S02]  /*2600*/  I2F.F64.U32 R18, R2 ;  /* 0x0000000200127312 */ /* 0x0040640000201800 */
.L_x_2618:
[----:B0-----:R-:W2:Y:S01]  /*2610*/  LDC.U8 R2, c[0x0][0x4a2] ;  /* 0x00012880ff027b82 */ /* 0x001ea20000000000 */
[----:B------:R-:W-:Y:S02]  /*2620*/  ULDC.64 UR4, c[0x0][0x488] ;  /* 0x0001220000047ab9 */ /* 0x000fe40000000a00 */
[----:B------:R-:W-:-:S05]  /*2630*/  IADD3 R4, P1, R24, UR4, RZ ;  /* 0x0000000418047c10 */ /* 0x000fca000ff3e0ff */
[----:B------:R-:W-:Y:S01]  /*2640*/  IMAD.X R5, RZ, RZ, UR5, P1 ;  /* 0x00000005ff057e24 */ /* 0x000fe200088e06ff */
[----:B--2-4-:R-:W-:-:S04]  /*2650*/  PRMT R0, R2, 0x9910, RZ ;  /* 0x0000991002007816 */ /* 0x014fc800000000ff */
        /* <DEDUP_REMOVED lines=11> */
[----:B--2---:R-:W0:Y:S01]  /*2710*/  I2F.F64.S16 R2, R2 ;  /* 0x0000000200027312 */ /* 0x004e220000101c00 */
[----:B------:R-:W-:Y:S05]  /*2720*/  BRA `(.L_x_2651) ;  /* 0x0000000c007c7947 */ /* 0x000fea0003800000 */
.L_x_2649:
[----:B------:R-:W2:Y:S02]  /*2730*/  LDG.E.U8 R2, desc[UR36][R4.64] ;  /* 0x0000002404027981 */ /* 0x000ea4000c1e1100 */
[----:B--2---:R-:W0:Y:S01]  /*2740*/  I2F.F64.U16 R2, R2 ;  /* 0x0000000200027312 */ /* 0x004e220000101800 */
[----:B------:R-:W-:Y:S05]  /*2750*/  BRA `(.L_x_2651) ;  /* 0x0000000c00707947 */ /* 0x000fea0003800000 */
.L_x_2648:
        /* <DEDUP_REMOVED lines=9> */
.L_x_2653:
[----:B------:R-:W2:Y:S02]  /*27f0*/  LDG.E R2, desc[UR36][R4.64] ;  /* 0x0000002404027981 */ /* 0x000ea4000c1e1900 */
[----:B--2---:R-:W2:Y:S01]  /*2800*/  I2F.F64 R2, R2 ;  /* 0x0000000200027312 */ /* 0x004ea20000201c00 */
[----:B------:R-:W-:Y:S05]  /*2810*/  BRA `(.L_x_2651) ;  /* 0x0000000c00407947 */ /* 0x000fea0003800000 */
.L_x_2652:
[----:B------:R-:W2:Y:S02]  /*2820*/  LDG.E.U16 R2, desc[UR36][R4.64] ;  /* 0x0000002404027981 */ /* 0x000ea4000c1e1500 */
[----:B--2---:R-:W4:Y:S01]  /*2830*/  I2F.F64.S16 R2, R2 ;  /* 0x0000000200027312 */ /* 0x004f220000101c00 */
[----:B------:R-:W-:Y:S05]  /*2840*/  BRA `(.L_x_2651) ;  /* 0x0000000c00347947 */ /* 0x000fea0003800000 */
.L_x_2647:
        /* <DEDUP_REMOVED lines=10> */
.L_x_2655:
[----:B------:R-:W2:Y:S02]  /*28f0*/  LDG.E.U16 R0, desc[UR36][R4.64] ;  /* 0x0000002404007981 */ /* 0x000ea4000c1e1500 */
[----:B--2---:R-:W-:-:S05]  /*2900*/  HADD2.F32 R0, -RZ, R0.H0_H0 ;  /* 0x20000000ff007230 */ /* 0x004fca0000004100 */
[----:B------:R-:W-:-:S04]  /*2910*/  FMUL.FTZ R0, R0, 1 ;  /* 0x3f80000000007820 */ /* 0x000fc80000410000 */
[----:B------:R0:W2:Y:S01]  /*2920*/  F2F.F64.F32 R2, R0 ;  /* 0x0000000000027310 */ /* 0x0000a20000201800 */
[----:B------:R-:W-:Y:S05]  /*2930*/  BRA `(.L_x_2651) ;  /* 0x0000000800f87947 */ /* 0x000fea0003800000 */
.L_x_2654:
        /* <DEDUP_REMOVED lines=10> */
.L_x_2657:
[----:B------:R-:W2:Y:S02]  /*29e0*/  LDG.E.U16 R4, desc[UR36][R4.64] ;  /* 0x0000002404047981 */ /* 0x000ea4000c1e1500 */
[----:B--2---:R-:W-:-:S05]  /*29f0*/  HADD2.F32 R0, -RZ, R4.H0_H0 ;  /* 0x20000004ff007230 */ /* 0x004fca0000004100 */
[----:B------:R-:W-:-:S04]  /*2a00*/  FMUL.FTZ R0, R0, 1 ;  /* 0x3f80000000007820 */ /* 0x000fc80000410000 */
[----:B------:R0:W2:Y:S01]  /*2a10*/  F2F.F64.F32 R2, R0 ;  /* 0x0000000000027310 */ /* 0x0000a20000201800 */
[----:B------:R-:W-:Y:S05]  /*2a20*/  BRA `(.L_x_2651) ;  /* 0x0000000800bc7947 */ /* 0x000fea0003800000 */
.L_x_2656:
[----:B------:R0:W5:Y:S01]  /*2a30*/  LDG.E.64 R2, desc[UR36][R4.64] ;  /* 0x0000002404027981 */ /* 0x000162000c1e1b00 */
[----:B------:R-:W-:Y:S05]  /*2a40*/  BRA `(.L_x_2651) ;  /* 0x0000000800b47947 */ /* 0x000fea0003800000 */
.L_x_2646:
        /* <DEDUP_REMOVED lines=13> */
.L_x_2660:
[----:B------:R0:W5:Y:S01]  /*2b20*/  LDG.E.64 R2, desc[UR36][R4.64] ;  /* 0x0000002404027981 */ /* 0x000162000c1e1b00 */
[----:B------:R-:W-:Y:S05]  /*2b30*/  BRA `(.L_x_2651) ;  /* 0x0000000800787947 */ /* 0x000fea0003800000 */
.L_x_2659:
        /* <DEDUP_REMOVED lines=24> */
[----:B------:R-:W-:-:S05]  /*2cc0*/  LOP3.LUT R3, R3, 0x80000000, R0, 0xf8, !PT ;  /* 0x8000000003037812 */ /* 0x000fca00078ef800 */
[----:B------:R-:W-:-:S06]  /*2cd0*/  FMUL.FTZ R3, R3, 1 ;  /* 0x3f80000003037820 */ /* 0x000fcc0000410000 */
[----:B------:R-:W0:Y:S01]  /*2ce0*/  F2F.F64.F32 R2, R3 ;  /* 0x0000000300027310 */ /* 0x000e220000201800 */
[----:B------:R-:W-:Y:S05]  /*2cf0*/  BRA `(.L_x_2651) ;  /* 0x0000000800087947 */ /* 0x000fea0003800000 */
.L_x_2662:
        /* <DEDUP_REMOVED lines=11> */
[----:B------:R-:W-:-:S05]  /*2db0*/  LOP3.LUT R2, R2, 0x80000000, R3, 0xf8, !PT ;  /* 0x8000000002027812 */ /* 0x000fca00078ef803 */
[----:B------:R-:W-:-:S06]  /*2dc0*/  FMUL.FTZ R2, R2, 1 ;  /* 0x3f80000002027820 */ /* 0x000fcc0000410000 */
[----:B------:R-:W0:Y:S01]  /*2dd0*/  F2F.F64.F32 R2, R2 ;  /* 0x0000000200027310 */ /* 0x000e220000201800 */
[----:B------:R-:W-:Y:S05]  /*2de0*/  BRA `(.L_x_2651) ;  /* 0x0000000400cc7947 */ /* 0x000fea0003800000 */
.L_x_2661:
[----:B------:R-:W2:Y:S02]  /*2df0*/  LDG.E.U16 R0, desc[UR36][R4.64] ;  /* 0x0000002404007981 */ /* 0x000ea4000c1e1500 */
[----:B--2---:R-:W-:-:S04]  /*2e00*/  IMAD.U32 R0, R0, 0x10000, RZ ;  /* 0x0001000000007824 */ /* 0x004fc800078e00ff */
[----:B------:R-:W-:-:S04]  /*2e10*/  FMUL.FTZ R0, R0, 1 ;  /* 0x3f80000000007820 */ /* 0x000fc80000410000 */
[----:B------:R0:W2:Y:S01]  /*2e20*/  F2F.F64.F32 R2, R0 ;  /* 0x0000000000027310 */ /* 0x0000a20000201800 */
[----:B------:R-:W-:Y:S05]  /*2e30*/  BRA `(.L_x_2651) ;  /* 0x0000000400b87947 */ /* 0x000fea0003800000 */
.L_x_2658:
        /* <DEDUP_REMOVED lines=9> */
[----:B--2---:R-:W0:Y:S01]  /*2ed0*/  I2F.F64.U16 R2, R2 ;  /* 0x0000000200027312 */ /* 0x004e220000101800 */
[----:B------:R-:W-:Y:S05]  /*2ee0*/  BRA `(.L_x_2651) ;  /* 0x00000004008c7947 */ /* 0x000fea0003800000 */
.L_x_2665:
        /* <DEDUP_REMOVED lines=21> */
.L_x_2669:
[----:B------:R-:W-:Y:S05]  /*3040*/  BSYNC B1 ;  /* 0x0000000000017941 */ /* 0x000fea0003800000 */
.L_x_2668:
[----:B------:R-:W-:Y:S01]  /*3050*/  LEA R3, R0, 0x3b800000, 0x17 ;  /* 0x3b80000000037811 */ /* 0x000fe200078eb8ff */
[----:B------:R-:W-:-:S05]  /*3060*/  IMAD.SHL.U32 R0, R2, 0x100000, RZ ;  /* 0x0010000002007824 */ /* 0x000fca00078e00ff */
[----:B------:R-:W-:-:S07]  /*3070*/  LOP3.LUT R0, R3, R0, R4, 0xfe, !PT ;  /* 0x0000000003007212 */ /* 0x000fce00078efe04 */
.L_x_2667:
[----:B------:R-:W-:Y:S05]  /*3080*/  BSYNC B0 ;  /* 0x0000000000007941 */ /* 0x000fea0003800000 */
.L_x_2666:
[----:B------:R-:W-:-:S04]  /*3090*/  FMUL.FTZ R0, R0, 1 ;  /* 0x3f80000000007820 */ /* 0x000fc80000410000 */
[----:B------:R0:W2:Y:S01]  /*30a0*/  F2F.F64.F32 R2, R0 ;  /* 0x0000000000027310 */ /* 0x0000a20000201800 */
[----:B------:R-:W-:Y:S05]  /*30b0*/  BRA `(.L_x_2651) ;  /* 0x0000000400187947 */ /* 0x000fea0003800000 */
.L_x_2664:
[----:B------:R-:W2:Y:S01]  /*30c0*/  LDG.E.U8 R2, desc[UR36][R4.64] ;  /* 0x0000002404027981 */ /* 0x000ea2000c1e1100 */
[----:B------:R-:W-:Y:S01]  /*30d0*/  BSSY B0, `(.L_x_2670) ;  /* 0x0000018000007945 */ /* 0x000fe20003800000 */
[----:B------:R-:W-:Y:S01]  /*30e0*/  IMAD.MOV.U32 R0, RZ, RZ, RZ ;  /* 0x000000ffff007224 */ /* 0x000fe200078e00ff */
[----:B--2---:R-:W-:-:S13]  /*30f0*/  ISETP.NE.AND P0, PT, R2, RZ, PT ;  /* 0x000000ff0200720c */ /* 0x004fda0003f05270 */
[----:B------:R-:W-:Y:S05]  /*3100*/  @!P0 BRA `(.L_x_2671) ;  /* 0x0000000000508947 */ /* 0x000fea0003800000 */
[----:B------:R-:W-:-:S13]  /*3110*/  ISETP.NE.AND P0, PT, R2, 0x80, PT ;  /* 0x000000800200780c */ /* 0x000fda0003f05270 */
[----:B------:R-:W-:Y:S01]  /*3120*/  @!P0 MOV R0, 0x7f800001 ;  /* 0x7f80000100008802 */ /* 0x000fe20000000f00 */
        /* <DEDUP_REMOVED lines=14> */
.L_x_2673:
[----:B------:R-:W-:Y:S05]  /*3210*/  BSYNC B1 ;  /* 0x0000000000017941 */ /* 0x000fea0003800000 */
.L_x_2672:
[----:B------:R-:W-:Y:S01]  /*3220*/  LEA R3, R0, 0x37800000, 0x17 ;  /* 0x3780000000037811 */ /* 0x000fe200078eb8ff */
[----:B------:R-:W-:-:S05]  /*3230*/  IMAD.SHL.U32 R0, R2, 0x200000, RZ ;  /* 0x0020000002007824 */ /* 0x000fca00078e00ff */
[----:B------:R-:W-:-:S07]  /*3240*/  LOP3.LUT R0, R3, R0, R4, 0xfe, !PT ;  /* 0x0000000003007212 */ /* 0x000fce00078efe04 */
.L_x_2671:
[----:B------:R-:W-:Y:S05]  /*3250*/  BSYNC B0 ;  /* 0x0000000000007941 */ /* 0x000fea0003800000 */
.L_x_2670:
[----:B------:R-:W-:-:S04]  /*3260*/  FMUL.FTZ R0, R0, 1 ;  /* 0x3f80000000007820 */ /* 0x000fc80000410000 */
[----:B------:R0:W2:Y:S01]  /*3270*/  F2F.F64.F32 R2, R0 ;  /* 0x0000000000027310 */ /* 0x0000a20000201800 */
[----:B------:R-:W-:Y:S05]  /*3280*/  BRA `(.L_x_2651) ;  /* 0x0000000000a47947 */ /* 0x000fea0003800000 */
.L_x_2663:
        /* <DEDUP_REMOVED lines=14> */
.L_x_2677:
[----:B------:R-:W-:Y:S05]  /*3370*/  BSYNC B0 ;  /* 0x0000000000007941 */ /* 0x000fea0003800000 */
.L_x_2676:
[----:B------:R-:W-:-:S04]  /*3380*/  FMUL.FTZ R0, R0, 1 ;  /* 0x3f80000000007820 */ /* 0x000fc80000410000 */
[----:B------:R0:W2:Y:S01]  /*3390*/  F2F.F64.F32 R2, R0 ;  /* 0x0000000000027310 */ /* 0x0000a20000201800 */
[----:B------:R-:W-:Y:S05]  /*33a0*/  BRA `(.L_x_2651) ;  /* 0x00000000005c7947 */ /* 0x000fea0003800000 */
.L_x_2650:
        /* <DEDUP_REMOVED lines=16> */
.L_x_2678:
[----:B------:R-:W-:Y:S01]  /*34b0*/  CS2R R2, SRZ ;  /* 0x0000000000027805 */ /* 0x000fe2000001ff00 */
[----:B------:R-:W-:Y:S06]  /*34c0*/  BRA `(.L_x_2651) ;  /* 0x0000000000147947 */ /* 0x000fec0003800000 */
.L_x_2675:
[----:B------:R-:W2:Y:S02]  /*34d0*/  LDG.E.64 R2, desc[UR36][R4.64] ;  /* 0x0000002404027981 */ /* 0x000ea4000c1e1b00 */
[----:B--2---:R-:W0:Y:S01]  /*34e0*/  I2F.F64.U64 R2, R2 ;  /* 0x0000000200027312 */ /* 0x004e220000301800 */
[----:B------:R-:W-:Y:S05]  /*34f0*/  BRA `(.L_x_2651) ;  /* 0x0000000000087947 */ /* 0x000fea0003800000 */
.L_x_2674:
[----:B------:R-:W2:Y:S02]  /*3500*/  LDG.E R2, desc[UR36][R4.64] ;  /* 0x0000002404027981 */ /* 0x000ea4000c1e1900 */
[----:B--2---:R-:W0:Y:S02]  /*3510*/  I2F.F64.U32 R2, R2 ;  /* 0x0000000200027312 */ /* 0x004e240000201800 */
.L_x_2651:
[----:B------:R-:W0:Y:S02]  /*3520*/  LDC.U8 R10, c[0x0][0x4a0] ;  /* 0x00012800ff0a7b82 */ /* 0x000e240000000000 */
[----:B012345:R-:W-:-:S06]  /*3530*/  DADD R4, R2, -R18 ;  /* 0x0000000002047229 */ /* 0x03ffcc0000000812 */
[----:B------:R-:W0:Y:S01]  /*3540*/  LDC.64 R8, c[0x0][0x490] ;  /* 0x00012400ff087b82 */ /* 0x000e220000000a00 */
[----:B------:R-:W-:-:S04]  /*3550*/  PRMT R0, R10, 0x9910, RZ ;  /* 0x000099100a007816 */ /* 0x000fc800000000ff */
[----:B------:R-:W-:Y:S01]  /*3560*/  ISETP.GT.AND P1, PT, R0, 0x9, PT ;  /* 0x000000090000780c */ /* 0x000fe20003f24270 */
[----:B0-----:R-:W-:Y:S02]  /*3570*/  DADD R6, -R8, 1 ;  /* 0x3ff0000008067429 */ /* 0x001fe40000000100 */
[----:B------:R-:W-:Y:S02]  /*3580*/  DFMA R18, R4, R8, R18 ;  /* 0x000000080412722b */ /* 0x000fe40000000012 */
[----:B------:R-:W-:-:S04]  /*3590*/  DSETP.GEU.AND P0, PT, |R8|, 0.5, PT ;  /* 0x3fe000000800742a */ /* 0x000fc80003f0e200 */
[----:B------:R-:W-:-:S10]  /*35a0*/  DFMA R6, -R4, R6, R2 ;  /* 0x000000060406722b */ /* 0x000fd40000000102 */
[----:B------:R-:W-:Y:S02]  /*35b0*/  FSEL R4, R6, R18, P0 ;  /* 0x0000001206047208 */ /* 0x000fe40000000000 */
[----:B------:R-:W-:Y:S01]  /*35c0*/  FSEL R5, R7, R19, P0 ;  /* 0x0000001307057208 */ /* 0x000fe20000000000 */
        /* <DEDUP_REMOVED lines=9> */
[----:B------:R-:W0:Y:S02]  /*3660*/  F2I.F64.TRUNC R5, R4 ;  /* 0x0000000400057311 */ /* 0x000e24000030d100 */
[----:B0-----:R0:W-:Y:S01]  /*3670*/  STG.E.U8 desc[UR36][R16.64], R5 ;  /* 0x0000000510007986 */ /* 0x0011e2000c101124 */
[----:B------:R-:W-:Y:S05]  /*3680*/  BRA `(.L_x_2684) ;  /* 0x0000001000087947 */ /* 0x000fea0003800000 */
.L_x_2682:
[----:B------:R-:W0:Y:S02]  /*3690*/  F2I.S64.F64.TRUNC R4, R4 ;  /* 0x0000000400047311 */ /* 0x000e24000030d900 */
[----:B0-----:R-:W-:-:S05]  /*36a0*/  IMAD.MOV.U32 R3, RZ, RZ, R4 ;  /* 0x000000ffff037224 */ /* 0x001fca00078e0004 */
[----:B------:R1:W-:Y:S01]  /*36b0*/  STG.E.U8 desc[UR36][R16.64], R3 ;  /* 0x0000000310007986 */ /* 0x0003e2000c101124 */
[----:B------:R-:W-:Y:S05]  /*36c0*/  BRA `(.L_x_2684) ;  /* 0x0000000c00f87947 */ /* 0x000fea0003800000 */
.L_x_2681:
[----:B------:R-:W-:-:S13]  /*36d0*/  ISETP.NE.AND P0, PT, R0, 0x2, PT ;  /* 0x000000020000780c */ /* 0x000fda0003f05270 */
[----:B------:R-:W-:Y:S05]  /*36e0*/  @!P0 BRA `(.L_x_2685) ;  /* 0x0000000000288947 */ /* 0x000fea0003800000 */
[----:B------:R-:W-:-:S13]  /*36f0*/  ISETP.NE.AND P0, PT, R0, 0x3, PT ;  /* 0x000000030000780c */ /* 0x000fda0003f05270 */
[----:B------:R-:W-:Y:S05]  /*3700*/  @!P0 BRA `(.L_x_2686) ;  /* 0x0000000000148947 */ /* 0x000fea0003800000 */
[----:B------:R-:W-:-:S13]  /*3710*/  ISETP.NE.AND P0, PT, R0, 0x4, PT ;  /* 0x000000040000780c */ /* 0x000fda0003f05270 */
[----:B------:R-:W-:Y:S05]  /*3720*/  @P0 BRA `(.L_x_2683) ;  /* 0x0000000c00880947 */ /* 0x000fea0003800000 */
[----:B------:R-:W0:Y:S02]  /*3730*/  F2I.S64.F64.TRUNC R4, R4 ;  /* 0x0000000400047311 */ /* 0x000e24000030d900 */
[----:B0-----:R4:W-:Y:S01]  /*3740*/  STG.E.64 desc[UR36][R16.64], R4 ;  /* 0x0000000410007986 */ /* 0x0019e2000c101b24 */
[----:B------:R-:W-:Y:S05]  /*3750*/  BRA `(.L_x_2684) ;  /* 0x0000000c00d47947 */ /* 0x000fea0003800000 */
.L_x_2686:
[----:B------:R-:W0:Y:S02]  /*3760*/  F2I.F64.TRUNC R5, R4 ;  /* 0x0000000400057311 */ /* 0x000e24000030d100 */
[----:B0-----:R3:W-:Y:S01]  /*3770*/  STG.E desc[UR36][R16.64], R5 ;  /* 0x0000000510007986 */ /* 0x0017e2000c101924 */
[----:B------:R-:W-:Y:S05]  /*3780*/  BRA `(.L_x_2684) ;  /* 0x0000000c00c87947 */ /* 0x000fea0003800000 */
.L_x_2685:
[----:B------:R-:W0:Y:S02]  /*3790*/  F2I.F64.TRUNC R5, R4 ;  /* 0x0000000400057311 */ /* 0x000e24000030d100 */
[----:B0-----:R2:W-:Y:S01]  /*37a0*/  STG.E.U16 desc[UR36][R16.64], R5 ;  /* 0x0000000510007986 */ /* 0x0015e2000c101524 */
[----:B------:R-:W-:Y:S05]  /*37b0*/  BRA `(.L_x_2684) ;  /* 0x0000000c00bc7947 */ /* 0x000fea0003800000 */
.L_x_2680:
[----:B------:R-:W-:-:S13]  /*37c0*/  ISETP.GT.AND P0, PT, R0, 0x6, PT ;  /* 0x000000060000780c */ /* 0x000fda0003f04270 */
[----:B------:R-:W-:Y:S05]  /*37d0*/  @P0 BRA `(.L_x_2687) ;  /* 0x00000000004c0947 */ /* 0x000fea0003800000 */
[----:B------:R-:W-:-:S13]  /*37e0*/  ISETP.NE.AND P0, PT, R0, 0x5, PT ;  /* 0x000000050000780c */ /* 0x000fda0003f05270 */
[----:B------:R-:W-:Y:S05]  /*37f0*/  @!P0 BRA `(.L_x_2688) ;  /* 0x0000000000248947 */ /* 0x000fea0003800000 */
[----:B------:R-:W-:-:S13]  /*3800*/  ISETP.NE.AND P0, PT, R0, 0x6, PT ;  /* 0x000000060000780c */ /* 0x000fda0003f05270 */
[----:B------:R-:W-:Y:S05]  /*3810*/  @P0 BRA `(.L_x_2683) ;  /* 0x0000000c004c0947 */ /* 0x000fea0003800000 */
[----:B------:R-:W-:Y:S01]  /*3820*/  UMOV UR4, 0xf0000000 ;  /* 0xf000000000047882 */ /* 0x000fe20000000000 */
[----:B------:R-:W-:Y:S01]  /*3830*/  UMOV UR5, 0x380fffff ;  /* 0x380fffff00057882 */ /* 0x000fe20000000000 */
[----:B------:R-:W0:Y:S01]  /*3840*/  F2F.F32.F64 R3, R4 ;  /* 0x0000000400037310 */ /* 0x000e220000301000 */
[----:B------:R-:W-:-:S14]  /*3850*/  DSETP.GEU.AND P0, PT, |R4|, UR4, PT ;  /* 0x0000000404007e2a */ /* 0x000fdc000bf0e200 */
[----:B0-----:R-:W-:-:S05]  /*3860*/  @!P0 FMUL R3, R3, 1.175494350822287508e-38 ;  /* 0x0080000003038820 */ /* 0x001fca0000400000 */
[----:B------:R0:W-:Y:S01]  /*3870*/  STG.E desc[UR36][R16.64], R3 ;  /* 0x0000000310007986 */ /* 0x0001e2000c101924 */
[----:B------:R-:W-:Y:S05]  /*3880*/  BRA `(.L_x_2684) ;  /* 0x0000000c00887947 */ /* 0x000fea0003800000 */
.L_x_2688:
[----:B------:R-:W-:Y:S01]  /*3890*/  UMOV UR4, 0xf0000000 ;  /* 0xf000000000047882 */ /* 0x000fe20000000000 */
[----:B------:R-:W-:Y:S01]  /*38a0*/  UMOV UR5, 0x380fffff ;  /* 0x380fffff00057882 */ /* 0x000fe20000000000 */
[----:B------:R-:W0:Y:S01]  /*38b0*/  F2F.F32.F64 R0, R4 ;  /* 0x0000000400007310 */ /* 0x000e220000301000 */
[----:B------:R-:W-:-:S14]  /*38c0*/  DSETP.GEU.AND P0, PT, |R4|, UR4, PT ;  /* 0x0000000404007e2a */ /* 0x000fdc000bf0e200 */
[----:B0-----:R-:W-:-:S05]  /*38d0*/  @!P0 FMUL R0, R0, 1.175494350822287508e-38 ;  /* 0x0080000000008820 */ /* 0x001fca0000400000 */
[----:B------:R-:W-:-:S05]  /*38e0*/  F2FP.F16.F32.PACK_AB R0, RZ, R0 ;  /* 0x00000000ff00723e */ /* 0x000fca00000000ff */
[----:B------:R0:W-:Y:S01]  /*38f0*/  STG.E.U16 desc[UR36][R16.64], R0 ;  /* 0x0000000010007986 */ /* 0x0001e2000c101524 */
[----:B------:R-:W-:Y:S05]  /*3900*/  BRA `(.L_x_2684) ;  /* 0x0000000c00687947 */ /* 0x000fea0003800000 */
.L_x_2687:
[----:B------:R-:W-:-:S13]  /*3910*/  ISETP.NE.AND P0, PT, R0, 0x7, PT ;  /* 0x000000070000780c */ /* 0x000fda0003f05270 */
[----:B------:R-:W-:Y:S05]  /*3920*/  @!P0 BRA `(.L_x_2689) ;  /* 0x0000000000548947 */ /* 0x000fea0003800000 */
[----:B------:R-:W-:-:S13]  /*3930*/  ISETP.NE.AND P0, PT, R0, 0x8, PT ;  /* 0x000000080000780c */ /* 0x000fda0003f05270 */
[----:B------:R-:W-:Y:S05]  /*3940*/  @!P0 BRA `(.L_x_2690) ;  /* 0x0000000000288947 */ /* 0x000fea0003800000 */
[----:B------:R-:W-:-:S13]  /*3950*/  ISETP.NE.AND P0, PT, R0, 0x9, PT ;  /* 0x000000090000780c */ /* 0x000fda0003f05270 */
[----:B------:R-:W-:Y:S05]  /*3960*/  @P0 BRA `(.L_x_2683) ;  /* 0x0000000800f80947 */ /* 0x000fea0003800000 */
[----:B------:R-:W-:Y:S01]  /*3970*/  UMOV UR4, 0xf0000000 ;  /* 0xf000000000047882 */ /* 0x000fe20000000000 */
[----:B------:R-:W-:Y:S01]  /*3980*/  UMOV UR5, 0x380fffff ;  /* 0x380fffff00057882 */ /* 0x000fe20000000000 */
[----:B------:R-:W0:Y:S01]  /*3990*/  F2F.F32.F64 R2, R4 ;  /* 0x0000000400027310 */ /* 0x000e220000301000 */
[----:B------:R-:W-:Y:S01]  /*39a0*/  DSETP.GEU.AND P0, PT, |R4|, UR4, PT ;  /* 0x0000000404007e2a */ /* 0x000fe2000bf0e200 */
[----:B------:R-:W-:-:S13]  /*39b0*/  IMAD.MOV.U32 R3, RZ, RZ, RZ ;  /* 0x000000ffff037224 */ /* 0x000fda00078e00ff */
[----:B0-----:R-:W-:-:S05]  /*39c0*/  @!P0 FMUL R2, R2, 1.175494350822287508e-38 ;  /* 0x0080000002028820 */ /* 0x001fca0000400000 */
[----:B------:R0:W-:Y:S01]  /*39d0*/  STG.E.64 desc[UR36][R16.64], R2 ;  /* 0x0000000210007986 */ /* 0x0001e2000c101b24 */
[----:B------:R-:W-:Y:S05]  /*39e0*/  BRA `(.L_x_2684) ;  /* 0x0000000c00307947 */ /* 0x000fea0003800000 */
.L_x_2690:
[----:B------:R-:W-:Y:S01]  /*39f0*/  UMOV UR4, 0xf0000000 ;  /* 0xf000000000047882 */ /* 0x000fe20000000000 */
[----:B------:R-:W-:Y:S01]  /*3a00*/  UMOV UR5, 0x380fffff ;  /* 0x380fffff00057882 */ /* 0x000fe20000000000 */
[----:B------:R-:W0:Y:S01]  /*3a10*/  F2F.F32.F64 R0, R4 ;  /* 0x0000000400007310 */ /* 0x000e220000301000 */
[----:B------:R-:W-:-:S14]  /*3a20*/  DSETP.GEU.AND P0, PT, |R4|, UR4, PT ;  /* 0x0000000404007e2a */ /* 0x000fdc000bf0e200 */
[----:B0-----:R-:W-:-:S05]  /*3a30*/  @!P0 FMUL R0, R0, 1.175494350822287508e-38 ;  /* 0x0080000000008820 */ /* 0x001fca0000400000 */
[----:B------:R-:W-:-:S04]  /*3a40*/  F2FP.F16.F32.PACK_AB R3, RZ, R0 ;  /* 0x00000000ff03723e */ /* 0x000fc800000000ff */
[----:B------:R-:W-:-:S05]  /*3a50*/  PRMT R3, R3, 0x5410, RZ ;  /* 0x0000541003037816 */ /* 0x000fca00000000ff */
[----:B------:R0:W-:Y:S01]  /*3a60*/  STG.E desc[UR36][R16.64], R3 ;  /* 0x0000000310007986 */ /* 0x0001e2000c101924 */
[----:B------:R-:W-:Y:S05]  /*3a70*/  BRA `(.L_x_2684) ;  /* 0x0000000c000c7947 */ /* 0x000fea0003800000 */
.L_x_2689:
[----:B------:R0:W-:Y:S01]  /*3a80*/  STG.E.64 desc[UR36][R16.64], R4 ;  /* 0x0000000410007986 */ /* 0x0001e2000c101b24 */
[----:B------:R-:W-:Y:S05]  /*3a90*/  BRA `(.L_x_2684) ;  /* 0x0000000c00047947 */ /* 0x000fea0003800000 */
.L_x_2679:
        /* <DEDUP_REMOVED lines=8> */
[----:B------:R-:W-:-:S06]  /*3b20*/  DSETP.NEU.AND P0, PT, R4, RZ, PT ;  /* 0x000000ff0400722a */ /* 0x000fcc0003f0d000 */
[----:B------:R-:W-:-:S05]  /*3b30*/  SEL R3, RZ, 0x1, !P0 ;  /* 0x00000001ff037807 */ /* 0x000fca0004000000 */
[----:B------:R0:W-:Y:S01]  /*3b40*/  STG.E.U8 desc[UR36][R16.64], R3 ;  /* 0x0000000310007986 */ /* 0x0001e2000c101124 */
[----:B------:R-:W-:Y:S05]  /*3b50*/  BRA `(.L_x_2684) ;  /* 0x0000000800d47947 */ /* 0x000fea0003800000 */
.L_x_2693:
[----:B------:R-:W-:-:S05]  /*3b60*/  CS2R R6, SRZ ;  /* 0x0000000000067805 */ /* 0x000fca000001ff00 */
[----:B------:R0:W-:Y:S01]  /*3b70*/  STG.E.128 desc[UR36][R16.64], R4 ;  /* 0x0000000410007986 */ /* 0x0001e2000c101d24 */
[----:B------:R-:W-:Y:S05]  /*3b80*/  BRA `(.L_x_2684) ;  /* 0x0000000800c87947 */ /* 0x000fea0003800000 */
.L_x_2692:
        /* <DEDUP_REMOVED lines=10> */
[----:B------:R-:W-:-:S13]  /*3c30*/  BSSY B0, `(.L_x_2696) ;  /* 0x000000f000007945 */ /* 0x000fda0003800000 */
[----:B0-----:R-:W-:-:S05]  /*3c40*/  @!P0 FMUL R7, R7, 1.175494350822287508e-38 ;  /* 0x0080000007078820 */ /* 0x001fca0000400000 */
        /* <DEDUP_REMOVED lines=13> */
.L_x_2697:
[----:B------:R-:W-:Y:S05]  /*3d20*/  BSYNC B0 ;  /* 0x0000000000007941 */ /* 0x000fea0003800000 */
.L_x_2696:
[----:B------:R-:W-:-:S05]  /*3d30*/  LOP3.LUT R3, R0, R3, RZ, 0xfc, !PT ;  /* 0x0000000300037212 */ /* 0x000fca00078efcff */
[----:B------:R0:W-:Y:S01]  /*3d40*/  STG.E.U8 desc[UR36][R16.64], R3 ;  /* 0x0000000310007986 */ /* 0x0001e2000c101124 */
[----:B------:R-:W-:Y:S05]  /*3d50*/  BRA `(.L_x_2684) ;  /* 0x0000000800547947 */ /* 0x000fea0003800000 */
.L_x_2695:
[----:B------:R-:W-:Y:S01]  /*3d60*/  UMOV UR4, 0xf0000000 ;  /* 0xf000000000047882 */ /* 0x000fe20000000000 */
[----:B------:R-:W-:Y:S01]  /*3d70*/  UMOV UR5, 0x380fffff ;  /* 0x380fffff00057882 */ /* 0x000fe20000000000 */
[----:B------:R-:W0:Y:S01]  /*3d80*/  F2F.F32.F64 R3, R4 ;  /* 0x0000000400037310 */ /* 0x000e220000301000 */
[----:B------:R-:W-:Y:S01]  /*3d90*/  DSETP.GEU.AND P0, PT, |R4|, UR4, PT ;  /* 0x0000000404007e2a */ /* 0x000fe2000bf0e200 */
[----:B------:R-:W-:-:S13]  /*3da0*/  BSSY B0, `(.L_x_2698) ;  /* 0x0000010000007945 */ /* 0x000fda0003800000 */
[----:B0-----:R-:W-:-:S05]  /*3db0*/  @!P0 FMUL R3, R3, 1.175494350822287508e-38 ;  /* 0x0080000003038820 */ /* 0x001fca0000400000 */
        /* <DEDUP_REMOVED lines=11> */
.L_x_2699:
[----:B------:R-:W-:Y:S01]  /*3e70*/  IMAD.MOV.U32 R0, RZ, RZ, 0x7f ;  /* 0x0000007fff007424 */ /* 0x000fe200078e00ff */
[----:B------:R-:W-:-:S04]  /*3e80*/  ISETP.GT.U32.AND P0, PT, R2, 0x7f800000, PT ;  /* 0x7f8000000200780c */ /* 0x000fc80003f04070 */
[----:B------:R-:W-:-:S09]  /*3e90*/  SEL R0, R0, 0x7c, P0 ;  /* 0x0000007c00007807 */ /* 0x000fd20000000000 */
.L_x_2700:
[----:B------:R-:W-:Y:S05]  /*3ea0*/  BSYNC B0 ;  /* 0x0000000000007941 */ /* 0x000fea0003800000 */
.L_x_2698:
[----:B------:R-:W-:-:S04]  /*3eb0*/  LOP3.LUT R2, R3, 0x80000000, RZ, 0xc0, !PT ;  /* 0x8000000003027812 */ /* 0x000fc800078ec0ff */
[----:B------:R-:W-:-:S04]  /*3ec0*/  SHF.R.U32.HI R3, RZ, 0x18, R2 ;  /* 0x00000018ff037819 */ /* 0x000fc80000011602 */
[----:B------:R-:W-:-:S05]  /*3ed0*/  LOP3.LUT R3, R0, R3, RZ, 0xfc, !PT ;  /* 0x0000000300037212 */ /* 0x000fca00078efcff */
[----:B------:R0:W-:Y:S01]  /*3ee0*/  STG.E.U8 desc[UR36][R16.64], R3 ;  /* 0x0000000310007986 */ /* 0x0001e2000c101124 */
[----:B------:R-:W-:Y:S05]  /*3ef0*/  BRA `(.L_x_2684) ;  /* 0x0000000400ec7947 */ /* 0x000fea0003800000 */
.L_x_2694:
[----:B------:R-:W-:Y:S01]  /*3f00*/  UMOV UR4, 0xf0000000 ;  /* 0xf000000000047882 */ /* 0x000fe20000000000 */
[----:B------:R-:W-:Y:S01]  /*3f10*/  UMOV UR5, 0x380fffff ;  /* 0x380fffff00057882 */ /* 0x000fe20000000000 */
[----:B------:R-:W0:Y:S01]  /*3f20*/  F2F.F32.F64 R0, R4 ;  /* 0x0000000400007310 */ /* 0x000e220000301000 */
[----:B------:R-:W-:-:S14]  /*3f30*/  DSETP.GEU.AND P0, PT, |R4|, UR4, PT ;  /* 0x0000000404007e2a */ /* 0x000fdc000bf0e200 */
[----:B0-----:R-:W-:-:S05]  /*3f40*/  @!P0 FMUL R0, R0, 1.175494350822287508e-38 ;  /* 0x0080000000008820 */ /* 0x001fca0000400000 */
[----:B------:R-:W-:-:S05]  /*3f50*/  F2FP.BF16.F32.PACK_AB R0, RZ, R0 ;  /* 0x00000000ff00723e */ /* 0x000fca00000010ff */
[----:B------:R0:W-:Y:S01]  /*3f60*/  STG.E.U16 desc[UR36][R16.64], R0 ;  /* 0x0000000010007986 */ /* 0x0001e2000c101524 */
[----:B------:R-:W-:Y:S05]  /*3f70*/  BRA `(.L_x_2684) ;  /* 0x0000000400cc7947 */ /* 0x000fea0003800000 */
.L_x_2691:
        /* <DEDUP_REMOVED lines=8> */
[----:B------:R-:W0:Y:S02]  /*4000*/  F2I.U32.F64.TRUNC R5, R4 ;  /* 0x0000000400057311 */ /* 0x000e24000030d000 */
[----:B0-----:R0:W-:Y:S01]  /*4010*/  STG.E.U16 desc[UR36][R16.64], R5 ;  /* 0x0000000510007986 */ /* 0x0011e2000c101524 */
[----:B------:R-:W-:Y:S05]  /*4020*/  BRA `(.L_x_2684) ;  /* 0x0000000400a07947 */ /* 0x000fea0003800000 */
.L_x_2703:
[----:B------:R-:W-:Y:S01]  /*4030*/  UMOV UR4, 0xf0000000 ;  /* 0xf000000000047882 */ /* 0x000fe20000000000 */
[----:B------:R-:W-:Y:S01]  /*4040*/  UMOV UR5, 0x380fffff ;  /* 0x380fffff00057882 */ /* 0x000fe20000000000 */
[----:B------:R-:W0:Y:S01]  /*4050*/  F2F.F32.F64 R3, R4 ;  /* 0x0000000400037310 */ /* 0x000e220000301000 */
[----:B------:R-:W-:Y:S01]  /*4060*/  DSETP.GEU.AND P0, PT, |R4|, UR4, PT ;  /* 0x0000000404007e2a */ /* 0x000fe2000bf0e200 */
[----:B------:R-:W-:Y:S01]  /*4070*/  BSSY B0, `(.L_x_2704) ;  /* 0x0000015000007945 */ /* 0x000fe20003800000 */
[----:B------:R-:W-:-:S12]  /*4080*/  IMAD.MOV.U32 R8, RZ, RZ, 0x80 ;  /* 0x00000080ff087424 */ /* 0x000fd800078e00ff */
[----:B0-----:R-:W-:-:S05]  /*4090*/  @!P0 FMUL R3, R3, 1.175494350822287508e-38 ;  /* 0x0080000003038820 */ /* 0x001fca0000400000 */
        /* <DEDUP_REMOVED lines=14> */
.L_x_2706:
[----:B------:R-:W-:-:S04]  /*4180*/  LOP3.LUT R2, R3, 0x80000000, RZ, 0xc0, !PT ;  /* 0x8000000003027812 */ /* 0x000fc800078ec0ff */
[----:B------:R-:W-:-:S04]  /*4190*/  SHF.R.U32.HI R3, RZ, 0x18, R2 ;  /* 0x00000018ff037819 */ /* 0x000fc80000011602 */
[----:B------:R-:W-:-:S04]  /*41a0*/  LOP3.LUT R0, R0, R3, RZ, 0xfc, !PT ;  /* 0x0000000300007212 */ /* 0x000fc800078efcff */
[----:B------:R-:W-:-:S07]  /*41b0*/  PRMT R8, R0, 0x7610, R8 ;  /* 0x0000761000087816 */ /* 0x000fce0000000008 */
.L_x_2705:
[----:B------:R-:W-:Y:S05]  /*41c0*/  BSYNC B0 ;  /* 0x0000000000007941 */ /* 0x000fea0003800000 */
.L_x_2704:
[----:B------:R0:W-:Y:S01]  /*41d0*/  STG.E.U8 desc[UR36][R16.64], R8 ;  /* 0x0000000810007986 */ /* 0x0001e2000c101124 */
[----:B------:R-:W-:Y:S05]  /*41e0*/  BRA `(.L_x_2684) ;  /* 0x0000000400307947 */ /* 0x000fea0003800000 */
.L_x_2702:
        /* <DEDUP_REMOVED lines=21> */
.L_x_2709:
[----:B------:R-:W-:-:S04]  /*4340*/  LOP3.LUT R2, R3, 0x80000000, RZ, 0xc0, !PT ;  /* 0x8000000003027812 */ /* 0x000fc800078ec0ff */
[----:B------:R-:W-:-:S04]  /*4350*/  SHF.R.U32.HI R3, RZ, 0x18, R2 ;  /* 0x00000018ff037819 */ /* 0x000fc80000011602 */
[----:B------:R-:W-:-:S04]  /*4360*/  LOP3.LUT R0, R0, R3, RZ, 0xfc, !PT ;  /* 0x0000000300007212 */ /* 0x000fc800078efcff */
[----:B------:R-:W-:-:S07]  /*4370*/  PRMT R8, R0, 0x7610, R8 ;  /* 0x0000761000087816 */ /* 0x000fce0000000008 */
.L_x_2708:
[----:B------:R-:W-:Y:S05]  /*4380*/  BSYNC B0 ;  /* 0x0000000000007941 */ /* 0x000fea0003800000 */
.L_x_2707:
[----:B------:R0:W-:Y:S01]  /*4390*/  STG.E.U8 desc[UR36][R16.64], R8 ;  /* 0x0000000810007986 */ /* 0x0001e2000c101124 */
[----:B------:R-:W-:Y:S05]  /*43a0*/  BRA `(.L_x_2684) ;  /* 0x0000000000c07947 */ /* 0x000fea0003800000 */
.L_x_2701:
        /* <DEDUP_REMOVED lines=22> */
[----:B------:R-:W-:-:S05]  /*4510*/  @!P0 IMAD.MOV R0, RZ, RZ, R2 ;  /* 0x000000ffff008224 */ /* 0x000fca00078e0202 */
[----:B------:R-:W-:-:S05]  /*4520*/  @P1 MOV R3, R0 ;  /* 0x0000000000031202 */ /* 0x000fca0000000f00 */
[----:B------:R0:W-:Y:S01]  /*4530*/  STG.E.U8 desc[UR36][R16.64], R3 ;  /* 0x0000000310007986 */ /* 0x0001e2000c101124 */
[----:B------:R-:W-:Y:S05]  /*4540*/  BRA `(.L_x_2684) ;  /* 0x0000000000587947 */ /* 0x000fea0003800000 */
.L_x_2683:
        /* <DEDUP_REMOVED lines=16> */
.L_x_2712:
[----:B------:R-:W-:Y:S05]  /*4650*/  BRA `(.L_x_2684) ;  /* 0x0000000000147947 */ /* 0x000fea0003800000 */
.L_x_2711:
[----:B------:R-:W0:Y:S02]  /*4660*/  F2I.U64.F64.TRUNC R4, R4 ;  /* 0x0000000400047311 */ /* 0x000e24000030d800 */
[----:B0-----:R0:W-:Y:S01]  /*4670*/  STG.E.64 desc[UR36][R16.64], R4 ;  /* 0x0000000410007986 */ /* 0x0011e2000c101b24 */
[----:B------:R-:W-:Y:S05]  /*4680*/  BRA `(.L_x_2684) ;  /* 0x0000000000087947 */ /* 0x000fea0003800000 */
.L_x_2710:
[----:B------:R-:W0:Y:S02]  /*4690*/  F2I.U32.F64.TRUNC R5, R4 ;  /* 0x0000000400057311 */ /* 0x000e24000030d000 */
[----:B0-----:R0:W-:Y:S02]  /*46a0*/  STG.E desc[UR36][R16.64], R5 ;  /* 0x0000000510007986 */ /* 0x0011e4000c101924 */
.L_x_2684:
[----:B------:R-:W-:-:S04]  /*46b0*/  IMAD R22, R25, 0x200, R22 ;  /* 0x0000020019167824 */ /* 0x000fc800078e0216 */
[----:B------:R-:W-:-:S07]  /*46c0*/  VIADD R23, R22, 0x80 ;  /* 0x0000008016177836 */ /* 0x000fce0000000000 */
.L_x_2611:
[----:B------:R-:W-:Y:S05]  /*46d0*/  BSYNC B6 ;  /* 0x0000000000067941 */ /* 0x000fea0003800000 */
.L_x_2610:
        /* <DEDUP_REMOVED lines=358> */
.L_x_2715:
        /* <DEDUP_REMOVED lines=21> */
.L_x_2719:
[----:B------:R-:W2:Y:S02]  /*5e90*/  LDG.E.U8 R2, desc[UR36][R2.64] ;  /* 0x0000002402027981 */ /* 0x000ea4000c1e1100 */
[----:B--2---:R0:W1:Y:S01]  /*5ea0*/  I2F.F64.U16 R18, R2 ;  /* 0x0000000200127312 */ /* 0x0040620000101800 */
[----:B------:R-:W-:Y:S05]  /*5eb0*/  BRA `(.L_x_2721) ;  /* 0x0000000c00707947 */ /* 0x000fea0003800000 */
.L_x_2718:
        /* <DEDUP_REMOVED lines=9> */
.L_x_2723:
[----:B------:R-:W2:Y:S02]  /*5f50*/  LDG.E R2, desc[UR36][R2.64] ;  /* 0x0000002402027981 */ /* 0x000ea4000c1e1900 */
[----:B--2---:R0:W1:Y:S01]  /*5f60*/  I2F.F64 R18, R2 ;  /* 0x0000000200127312 */ /* 0x0040620000201c00 */
[----:B------:R-:W-:Y:S05]  /*5f70*/  BRA `(.L_x_2721) ;  /* 0x0000000c00407947 */ /* 0x000fea0003800000 */
.L_x_2722:
[----:B------:R-:W2:Y:S02]  /*5f80*/  LDG.E.U16 R2, desc[UR36][R2.64] ;  /* 0x0000002402027981 */ /* 0x000ea4000c1e1500 */
[----:B--2---:R0:W1:Y:S01]  /*5f90*/  I2F.F64.S16 R18, R2 ;  /* 0x0000000200127312 */ /* 0x0040620000101c00 */
[----:B------:R-:W-:Y:S05]  /*5fa0*/  BRA `(.L_x_2721) ;  /* 0x0000000c00347947 */ /* 0x000fea0003800000 */
.L_x_2717:
        /* <DEDUP_REMOVED lines=10> */
.L_x_2725:
[----:B------:R-:W2:Y:S02]  /*6050*/  LDG.E.U16 R0, desc[UR36][R2.64] ;  /* 0x0000002402007981 */ /* 0x000ea4000c1e1500 */
[----:B--2---:R-:W-:-:S05]  /*6060*/  HADD2.F32 R0, -RZ, R0.H0_H0 ;  /* 0x20000000ff007230 */ /* 0x004fca0000004100 */
[----:B------:R-:W-:-:S04]  /*6070*/  FMUL.FTZ R0, R0, 1 ;  /* 0x3f80000000007820 */ /* 0x000fc80000410000 */
[----:B------:R0:W1:Y:S01]  /*6080*/  F2F.F64.F32 R18, R0 ;  /* 0x0000000000127310 */ /* 0x0000620000201800 */
[----:B------:R-:W-:Y:S05]  /*6090*/  BRA `(.L_x_2721) ;  /* 0x0000000800f87947 */ /* 0x000fea0003800000 */
.L_x_2724:
        /* <DEDUP_REMOVED lines=10> */
.L_x_2727:
[----:B------:R-:W2:Y:S02]  /*6140*/  LDG.E.U16 R2, desc[UR36][R2.64] ;  /* 0x0000002402027981 */ /* 0x000ea4000c1e1500 */
[----:B--2---:R-:W-:-:S05]  /*6150*/  HADD2.F32 R0, -RZ, R2.H0_H0 ;  /* 0x20000002ff007230 */ /* 0x004fca0000004100 */
[----:B------:R-:W-:-:S04]  /*6160*/  FMUL.FTZ R0, R0, 1 ;  /* 0x3f80000000007820 */ /* 0x000fc80000410000 */
[----:B------:R0:W1:Y:S01]  /*6170*/  F2F.F64.F32 R18, R0 ;  /* 0x0000000000127310 */ /* 0x0000620000201800 */
[----:B------:R-:W-:Y:S05]  /*6180*/  BRA `(.L_x_2721) ;  /* 0x0000000800bc7947 */ /* 0x000fea0003800000 */
.L_x_2726:
[----:B------:R0:W5:Y:S01]  /*6190*/  LDG.E.64 R18, desc[UR36][R2.64] ;  /* 0x0000002402127981 */ /* 0x000162000c1e1b00 */
[----:B------:R-:W-:Y:S05]  /*61a0*/  BRA `(.L_x_2721) ;  /* 0x0000000800b47947 */ /* 0x000fea0003800000 */
.L_x_2716:
        /* <DEDUP_REMOVED lines=13> */
.L_x_2730:
[----:B------:R0:W5:Y:S01]  /*6280*/  LDG.E.64 R18, desc[UR36][R2.64] ;  /* 0x0000002402127981 */ /* 0x000162000c1e1b00 */
[----:B------:R-:W-:Y:S05]  /*6290*/  BRA `(.L_x_2721) ;  /* 0x0000000800787947 */ /* 0x000fea0003800000 */
.L_x_2729:
        /* <DEDUP_REMOVED lines=26> */
[----:B------:R3:W4:Y:S01]  /*6440*/  F2F.F64.F32 R18, R5 ;  /* 0x0000000500127310 */ /* 0x0007220000201800 */
[----:B------:R-:W-:Y:S05]  /*6450*/  BRA `(.L_x_2721) ;  /* 0x0000000800087947 */ /* 0x000fea0003800000 */
.L_x_2732:
        /* <DEDUP_REMOVED lines=13> */
[----:B------:R1:W2:Y:S01]  /*6530*/  F2F.F64.F32 R18, R4 ;  /* 0x0000000400127310 */ /* 0x0002a20000201800 */
[----:B------:R-:W-:Y:S05]  /*6540*/  BRA `(.L_x_2721) ;  /* 0x0000000400cc7947 */ /* 0x000fea0003800000 */
.L_x_2731:
[----:B------:R-:W2:Y:S02]  /*6550*/  LDG.E.U16 R0, desc[UR36][R2.64] ;  /* 0x0000002402007981 */ /* 0x000ea4000c1e1500 */
[----:B--2---:R-:W-:-:S04]  /*6560*/  IMAD.U32 R0, R0, 0x10000, RZ ;  /* 0x0001000000007824 */ /* 0x004fc800078e00ff */
[----:B------:R-:W-:-:S04]  /*6570*/  FMUL.FTZ R0, R0, 1 ;  /* 0x3f80000000007820 */ /* 0x000fc80000410000 */
[----:B------:R0:W1:Y:S01]  /*6580*/  F2F.F64.F32 R18, R0 ;  /* 0x0000000000127310 */ /* 0x0000620000201800 */
[----:B------:R-:W-:Y:S05]  /*6590*/  BRA `(.L_x_2721) ;  /* 0x0000000400b87947 */ /* 0x000fea0003800000 */
.L_x_2728:
        /* <DEDUP_REMOVED lines=11> */
.L_x_2735:
        /* <DEDUP_REMOVED lines=12> */
[----:B------:R-:W-:Y:S02]  /*6710*/  SHF.L.U32 R4, R3, 0x1f, RZ ;  /* 0x0000001f03047819 */ /* 0x000fe400000006ff */
[----:B------:R-:W-:-:S05]  /*6720*/  SHF.R.U32.HI R0, RZ, 0x3, R0 ;  /* 0x00000003ff007819 */ /* 0x000fca0000011600 */
[----:B------:R-:W-:Y:S05]  /*6730*/  @P0 BRA `(.L_x_2739) ;  /* 0x0000000000180947 */ /* 0x000fea0003800000 */
[----:B------:R-:W0:Y:S02]  /*6740*/  FLO.U32 R3, R2 ;  /* 0x0000000200037300 */ /* 0x000e2400000e0000 */
[----:B0-----:R-:W-:-:S04]  /*6750*/  IADD3 R3, -R3, 0x1f, RZ ;  /* 0x0000001f03037810 */ /* 0x001fc80007ffe1ff */
[----:B------:R-:W-:Y:S01]  /*6760*/  IADD3 R0, R0, 0x1d, -R3 ;  /* 0x0000001d00007810 */ /* 0x000fe20007ffe803 */
[----:B------:R-:W-:-:S05]  /*6770*/  VIADD R5, R3, 0xffffffe4 ;  /* 0xffffffe403057836 */ /* 0x000fca0000000000 */
[----:B------:R-:W-:-:S04]  /*6780*/  SHF.L.U32 R5, R2, R5, RZ ;  /* 0x0000000502057219 */ /* 0x000fc800000006ff */
[----:B------:R-:W-:-:S07]  /*6790*/  LOP3.LUT R2, R5, 0x7, RZ, 0xc0, !PT ;  /* 0x0000000705027812 */ /* 0x000fce00078ec0ff */
.L_x_2739:
[----:B------:R-:W-:Y:S05]  /*67a0*/  BSYNC B1 ;  /* 0x0000000000017941 */ /* 0x000fea0003800000 */
.L_x_2738:
[----:B------:R-:W-:Y:S01]  /*67b0*/  LEA R3, R0, 0x3b800000, 0x17 ;  /* 0x3b80000000037811 */ /* 0x000fe200078eb8ff */
[----:B------:R-:W-:-:S05]  /*67c0*/  IMAD.SHL.U32 R0, R2, 0x100000, RZ ;  /* 0x0010000002007824 */ /* 0x000fca00078e00ff */
[----:B------:R-:W-:-:S07]  /*67d0*/  LOP3.LUT R0, R3, R0, R4, 0xfe, !PT ;  /* 0x0000000003007212 */ /* 0x000fce00078efe04 */
.L_x_2737:
[----:B------:R-:W-:Y:S05]  /*67e0*/  BSYNC B0 ;  /* 0x0000000000007941 */ /* 0x000fea0003800000 */
.L_x_2736:
[----:B------:R-:W-:-:S04]  /*67f0*/  FMUL.FTZ R0, R0, 1 ;  /* 0x3f80000000007820 */ /* 0x000fc80000410000 */
[----:B------:R0:W1:Y:S01]  /*6800*/  F2F.F64.F32 R18, R0 ;  /* 0x0000000000127310 */ /* 0x0000620000201800 */
[----:B------:R-:W-:Y:S05]  /*6810*/  BRA `(.L_x_2721) ;  /* 0x0000000400187947 */ /* 0x000fea0003800000 */
.L_x_2734:
        /* <DEDUP_REMOVED lines=21> */
.L_x_2743:
[----:B------:R-:W-:Y:S05]  /*6970*/  BSYNC B1 ;  /* 0x0000000000017941 */ /* 0x000fea0003800000 */
.L_x_2742:
[----:B------:R-:W-:Y:S01]  /*6980*/  LEA R3, R0, 0x37800000, 0x17 ;  /* 0x3780000000037811 */ /* 0x000fe200078eb8ff */
[----:B------:R-:W-:-:S05]  /*6990*/  IMAD.SHL.U32 R0, R2, 0x200000, RZ ;  /* 0x0020000002007824 */ /* 0x000fca00078e00ff */
[----:B------:R-:W-:-:S07]  /*69a0*/  LOP3.LUT R0, R3, R0, R4, 0xfe, !PT ;  /* 0x0000000003007212 */ /* 0x000fce00078efe04 */
.L_x_2741:
[----:B------:R-:W-:Y:S05]  /*69b0*/  BSYNC B0 ;  /* 0x0000000000007941 */ /* 0x000fea0003800000 */
.L_x_2740:
[----:B------:R-:W-:-:S04]  /*69c0*/  FMUL.FTZ R0, R0, 1 ;  /* 0x3f80000000007820 */ /* 0x000fc80000410000 */
[----:B------:R0:W1:Y:S01]  /*69d0*/  F2F.F64.F32 R18, R0 ;  /* 0x0000000000127310 */ /* 0x0000620000201800 */
[----:B------:R-:W-:Y:S05]  /*69e0*/  BRA `(.L_x_2721) ;  /* 0x0000000000a47947 */ /* 0x000fea0003800000 */
.L_x_2733:
        /* <DEDUP_REMOVED lines=14> */
.L_x_2747:
[----:B------:R-:W-:Y:S05]  /*6ad0*/  BSYNC B0 ;  /* 0x0000000000007941 */ /* 0x000fea0003800000 */
.L_x_2746:
[----:B------:R-:W-:-:S04]  /*6ae0*/  FMUL.FTZ R0, R0, 1 ;  /* 0x3f80000000007820 */ /* 0x000fc80000410000 */
[----:B------:R0:W1:Y:S01]  /*6af0*/  F2F.F64.F32 R18, R0 ;  /* 0x0000000000127310 */ /* 0x0000620000201800 */
[----:B------:R-:W-:Y:S05]  /*6b00*/  BRA `(.L_x_2721) ;  /* 0x00000000005c7947 */ /* 0x000fea0003800000 */
.L_x_2720:
        /* <DEDUP_REMOVED lines=16> */
.L_x_2748:
[----:B------:R-:W-:Y:S01]  /*6c10*/  CS2R R18, SRZ ;  /* 0x0000000000127805 */ /* 0x000fe2000001ff00 */
[----:B------:R-:W-:Y:S06]  /*6c20*/  BRA `(.L_x_2721) ;  /* 0x0000000000147947 */ /* 0x000fec0003800000 */
.L_x_2745:
[----:B------:R-:W2:Y:S02]  /*6c30*/  LDG.E.64 R18, desc[UR36][R2.64] ;  /* 0x0000002402127981 */ /* 0x000ea4000c1e1b00 */
[----:B--2---:R-:W0:Y:S01]  /*6c40*/  I2F.F64.U64 R18, R18 ;  /* 0x0000001200127312 */ /* 0x004e220000301800 */
[----:B------:R-:W-:Y:S05]  /*6c50*/  BRA `(.L_x_2721) ;  /* 0x0000000000087947 */ /* 0x000fea0003800000 */
.L_x_2744:
[----:B------:R-:W2:Y:S02]  /*6c60*/  LDG.E R2, desc[UR36][R2.64] ;  /* 0x0000002402027981 */ /* 0x000ea4000c1e1900 */
[----:B--2---:R0:W1:Y:S02]  /*6c70*/  I2F.F64.U32 R18, R2 ;  /* 0x0000000200127312 */ /* 0x0040640000201800 */
.L_x_2721:
[----:B0-----:R-:W0:Y:S01]  /*6c80*/  LDC.U8 R2, c[0x0][0x4a2] ;  /* 0x00012880ff027b82 */ /* 0x001e220000000000 */
[----:B------:R-:W-:Y:S02]  /*6c90*/  ULDC.64 UR4, c[0x0][0x488] ;  /* 0x0001220000047ab9 */ /* 0x000fe40000000a00 */
[----:B-1----:R-:W-:-:S05]  /*6ca0*/  IADD3 R4, P0, R22, UR4, RZ ;  /* 0x0000000416047c10 */ /* 0x002fca000ff1e0ff */
[----:B---3--:R-:W-:Y:S01]  /*6cb0*/  IMAD.X R5, RZ, RZ, UR5, P0 ;  /* 0x00000005ff057e24 */ /* 0x008fe200080e06ff */
        /* <DEDUP_REMOVED lines=11> */
[----:B------:R-:W3:Y:S02]  /*6d70*/  LDG.E.S8 R2, desc[UR36][R4.64] ;  /* 0x0000002404027981 */ /* 0x000ee4000c1e1300 */
[----:B---3--:R-:W0:Y:S01]  /*6d80*/  I2F.F64.S16 R2, R2 ;  /* 0x0000000200027312 */ /* 0x008e220000101c00 */
[----:B------:R-:W-:Y:S05]  /*6d90*/  BRA `(.L_x_2754) ;  /* 0x0000000c007c7947 */ /* 0x000fea0003800000 */
.L_x_2752:
[----:B------:R-:W3:Y:S02]  /*6da0*/  LDG.E.U8 R2, desc[UR36][R4.64] ;  /* 0x0000002404027981 */ /* 0x000ee4000c1e1100 */
[----:B---3--:R-:W0:Y:S01]  /*6db0*/  I2F.F64.U16 R2, R2 ;  /* 0x0000000200027312 */ /* 0x008e220000101800 */
[----:B------:R-:W-:Y:S05]  /*6dc0*/  BRA `(.L_x_2754) ;  /* 0x0000000c00707947 */ /* 0x000fea0003800000 */
.L_x_2751:
[----:B------:R-:W-:-:S13]  /*6dd0*/  ISETP.NE.AND P0, PT, R0, 0x2, PT ;  /* 0x000000020000780c */ /* 0x000fda0003f05270 */
[----:B------:R-:W-:Y:S05]  /*6de0*/  @!P0 BRA `(.L_x_2755) ;  /* 0x0000000000288947 */ /* 0x000fea0003800000 */
[----:B------:R-:W-:-:S13]  /*6df0*/  ISETP.NE.AND P0, PT, R0, 0x3, PT ;  /* 0x000000030000780c */ /* 0x000fda0003f05270 */
[----:B------:R-:W-:Y:S05]  /*6e00*/  @!P0 BRA `(.L_x_2756) ;  /* 0x0000000000148947 */ /* 0x000fea0003800000 */
[----:B------:R-:W-:-:S13]  /*6e10*/  ISETP.NE.AND P0, PT, R0, 0x4, PT ;  /* 0x000000040000780c */ /* 0x000fda0003f05270 */
[----:B------:R-:W-:Y:S05]  /*6e20*/  @P0 BRA `(.L_x_2753) ;  /* 0x0000000800fc0947 */ /* 0x000fea0003800000 */
[----:B------:R-:W3:Y:S02]  /*6e30*/  LDG.E.64 R2, desc[UR36][R4.64] ;  /* 0x0000002404027981 */ /* 0x000ee4000c1e1b00 */
[----:B---3--:R-:W1:Y:S01]  /*6e40*/  I2F.F64.S64 R2, R2 ;  /* 0x0000000200027312 */ /* 0x008e620000301c00 */
[----:B------:R-:W-:Y:S05]  /*6e50*/  BRA `(.L_x_2754) ;  /* 0x0000000c004c7947 */ /* 0x000fea0003800000 */
.L_x_2756:
[----:B------:R-:W3:Y:S02]  /*6e60*/  LDG.E R2, desc[UR36][R4.64] ;  /* 0x0000002404027981 */ /* 0x000ee4000c1e1900 */
[----:B---3--:R-:W3:Y:S01]  /*6e70*/  I2F.F64 R2, R2 ;  /* 0x0000000200027312 */ /* 0x008ee20000201c00 */
[----:B------:R-:W-:Y:S05]  /*6e80*/  BRA `(.L_x_2754) ;  /* 0x0000000c00407947 */ /* 0x000fea0003800000 */
.L_x_2755:
[----:B------:R-:W3:Y:S02]  /*6e90*/  LDG.E.U16 R2, desc[UR36][R4.64] ;  /* 0x0000002404027981 */ /* 0x000ee4000c1e1500 */
[----:B---3--:R-:W0:Y:S01]  /*6ea0*/  I2F.F64.S16 R2, R2 ;  /* 0x0000000200027312 */ /* 0x008e220000101c00 */
[----:B------:R-:W-:Y:S05]  /*6eb0*/  BRA `(.L_x_2754) ;  /* 0x0000000c00347947 */ /* 0x000fea0003800000 */
.L_x_2750:
[----:B------:R-:W-:-:S13]  /*6ec0*/  ISETP.GT.AND P0, PT, R0, 0x6, PT ;  /* 0x000000060000780c */ /* 0x000fda0003f04270 */
[----:B------:R-:W-:Y:S05]  /*6ed0*/  @P0 BRA `(.L_x_2757) ;  /* 0x0000000000340947 */ /* 0x000fea0003800000 */
[----:B------:R-:W-:-:S13]  /*6ee0*/  ISETP.NE.AND P0, PT, R0, 0x5, PT ;  /* 0x000000050000780c */ /* 0x000fda0003f05270 */
[----:B------:R-:W-:Y:S05]  /*6ef0*/  @!P0 BRA `(.L_x_2758) ;  /* 0x0000000000188947 */ /* 0x000fea0003800000 */
[----:B------:R-:W-:-:S13]  /*6f00*/  ISETP.NE.AND P0, PT, R0, 0x6, PT ;  /* 0x000000060000780c */ /* 0x000fda0003f05270 */
[----:B------:R-:W-:Y:S05]  /*6f10*/  @P0 BRA `(.L_x_2753) ;  /* 0x0000000800c00947 */ /* 0x000fea0003800000 */
[----:B------:R-:W3:Y:S02]  /*6f20*/  LDG.E R2, desc[UR36][R4.64] ;  /* 0x0000002404027981 */ /* 0x000ee4000c1e1900 */
[----:B---3--:R-:W-:-:S06]  /*6f30*/  FMUL.FTZ R2, R2, 1 ;  /* 0x3f80000002027820 */ /* 0x008fcc0000410000 */
[----:B------:R-:W0:Y:S01]  /*6f40*/  F2F.F64.F32 R2, R2 ;  /* 0x0000000200027310 */ /* 0x000e220000201800 */
[----:B------:R-:W-:Y:S05]  /*6f50*/  BRA `(.L_x_2754) ;  /* 0x0000000c000c7947 */ /* 0x000fea0003800000 */
.L_x_2758:
[----:B------:R-:W3:Y:S02]  /*6f60*/  LDG.E.U16 R0, desc[UR36][R4.64] ;  /* 0x0000002404007981 */ /* 0x000ee4000c1e1500 */
[----:B---3--:R-:W-:-:S05]  /*6f70*/  HADD2.F32 R0, -RZ, R0.H0_H0 ;  /* 0x20000000ff007230 */ /* 0x008fca0000004100 */
[----:B------:R-:W-:-:S04]  /*6f80*/  FMUL.FTZ R0, R0, 1 ;  /* 0x3f80000000007820 */ /* 0x000fc80000410000 */
[----:B------:R0:W1:Y:S01]  /*6f90*/  F2F.F64.F32 R2, R0 ;  /* 0x0000000000027310 */ /* 0x0000620000201800 */
[----:B------:R-:W-:Y:S05]  /*6fa0*/  BRA `(.L_x_2754) ;  /* 0x0000000800f87947 */ /* 0x000fea0003800000 */
.L_x_2757:
[----:B------:R-:W-:-:S13]  /*6fb0*/  ISETP.NE.AND P0, PT, R0, 0x7, PT ;  /* 0x000000070000780c */ /* 0x000fda0003f05270 */
[----:B------:R-:W-:Y:S05]  /*6fc0*/  @!P0 BRA `(.L_x_2759) ;  /* 0x0000000000348947 */ /* 0x000fea0003800000 */
        /* <DEDUP_REMOVED lines=8> */
.L_x_2760:
[----:B------:R-:W3:Y:S02]  /*7050*/  LDG.E.U16 R4, desc[UR36][R4.64] ;  /* 0x0000002404047981 */ /* 0x000ee4000c1e1500 */
[----:B---3--:R-:W-:-:S05]  /*7060*/  HADD2.F32 R0, -RZ, R4.H0_H0 ;  /* 0x20000004ff007230 */ /* 0x008fca0000004100 */
[----:B------:R-:W-:-:S04]  /*7070*/  FMUL.FTZ R0, R0, 1 ;  /* 0x3f80000000007820 */ /* 0x000fc80000410000 */
[----:B------:R0:W1:Y:S01]  /*7080*/  F2F.F64.F32 R2, R0 ;  /* 0x0000000000027310 */ /* 0x0000620000201800 */
[----:B------:R-:W-:Y:S05]  /*7090*/  BRA `(.L_x_2754) ;  /* 0x0000000800bc7947 */ /* 0x000fea0003800000 */
.L_x_2759:
[----:B------:R0:W5:Y:S01]  /*70a0*/  LDG.E.64 R2, desc[UR36][R4.64] ;  /* 0x0000002404027981 */ /* 0x000162000c1e1b00 */
[----:B------:R-:W-:Y:S05]  /*70b0*/  BRA `(.L_x_2754) ;  /* 0x0000000800b47947 */ /* 0x000fea0003800000 */
.L_x_2749:
        /* <DEDUP_REMOVED lines=8> */
[----:B------:R-:W3:Y:S01]  /*7140*/  LDG.E.U8 R4, desc[UR36][R4.64] ;  /* 0x0000002404047981 */ /* 0x000ee2000c1e1100 */
[----:B------:R-:W-:Y:S01]  /*7150*/  IMAD.MOV.U32 R2, RZ, RZ, RZ ;  /* 0x000000ffff027224 */ /* 0x000fe200078e00ff */
[----:B---3--:R-:W-:-:S04]  /*7160*/  ISETP.NE.AND P0, PT, R4, RZ, PT ;  /* 0x000000ff0400720c */ /* 0x008fc80003f05270 */
[----:B------:R-:W-:Y:S01]  /*7170*/  FSEL R3, RZ, 1.875, !P0 ;  /* 0x3ff00000ff037808 */ /* 0x000fe20004000000 */
[----:B------:R-:W-:Y:S08]  /*7180*/  BRA `(.L_x_2754) ;  /* 0x0000000800807947 */ /* 0x000ff00003800000 */
.L_x_2763:
[----:B------:R0:W5:Y:S01]  /*7190*/  LDG.E.64 R2, desc[UR36][R4.64] ;  /* 0x0000002404027981 */ /* 0x000162000c1e1b00 */
[----:B------:R-:W-:Y:S05]  /*71a0*/  BRA `(.L_x_2754) ;  /* 0x0000000800787947 */ /* 0x000fea0003800000 */
.L_x_2762:
[----:B------:R-:W-:-:S13]  /*71b0*/  ISETP.NE.AND P0, PT, R0, 0xf, PT ;  /* 0x0000000f0000780c */ /* 0x000fda0003f05270 */
[----:B------:R-:W-:Y:S05]  /*71c0*/  @!P0 BRA `(.L_x_2764) ;  /* 0x0000000000a48947 */ /* 0x000fea0003800000 */
[----:B------:R-:W-:-:S13]  /*71d0*/  ISETP.NE.AND P0, PT, R0, 0x17, PT ;  /* 0x000000170000780c */ /* 0x000fda0003f05270 */
[----:B------:R-:W-:Y:S05]  /*71e0*/  @!P0 BRA `(.L_x_2765) ;  /* 0x0000000000608947 */ /* 0x000fea0003800000 */
[----:B------:R-:W-:-:S13]  /*71f0*/  ISETP.NE.AND P0, PT, R0, 0x18, PT ;  /* 0x000000180000780c */ /* 0x000fda0003f05270 */
[----:B------:R-:W-:Y:S05]  /*7200*/  @P0 BRA `(.L_x_2753) ;  /* 0x0000000800040947 */ /* 0x000fea0003800000 */
[----:B------:R-:W3:Y:S01]  /*7210*/  LDG.E.U8 R0, desc[UR36][R4.64] ;  /* 0x0000002404007981 */ /* 0x000ee2000c1e1100 */
[----:B------:R-:W-:Y:S02]  /*7220*/  IMAD.MOV.U32 R8, RZ, RZ, -0x800000 ;  /* 0xff800000ff087424 */ /* 0x000fe400078e00ff */
[----:B---3--:R-:W-:-:S05]  /*7230*/  IMAD.SHL.U32 R0, R0, 0x1000000, RZ ;  /* 0x0100000000007824 */ /* 0x008fca00078e00ff */
        /* <DEDUP_REMOVED lines=9> */
[----:B------:R-:W-:Y:S01]  /*72d0*/  IMAD R7, R3, R8, 0x3c000000 ;  /* 0x3c00000003077424 */ /* 0x000fe200078e0208 */
[----:B------:R-:W-:-:S04]  /*72e0*/  IADD3 R3, R2, -0x1, RZ ;  /* 0xffffffff02037810 */ /* 0x000fc80007ffe0ff */
        /* <DEDUP_REMOVED lines=8> */
.L_x_2765:
[----:B------:R-:W3:Y:S02]  /*7370*/  LDG.E.U8 R3, desc[UR36][R4.64] ;  /* 0x0000002404037981 */ /* 0x000ee4000c1e1100 */
[----:B---3--:R-:W-:-:S05]  /*7380*/  IMAD.SHL.U32 R0, R3, 0x2000000, RZ ;  /* 0x0200000003007824 */ /* 0x008fca00078e00ff */
        /* <DEDUP_REMOVED lines=13> */
.L_x_2764:
[----:B------:R-:W3:Y:S02]  /*7460*/  LDG.E.U16 R0, desc[UR36][R4.64] ;  /* 0x0000002404007981 */ /* 0x000ee4000c1e1500 */
[----:B---3--:R-:W-:-:S04]  /*7470*/  IMAD.U32 R0, R0, 0x10000, RZ ;  /* 0x0001000000007824 */ /* 0x008fc800078e00ff */
[----:B------:R-:W-:-:S04]  /*7480*/  FMUL.FTZ R0, R0, 1 ;  /* 0x3f80000000007820 */ /* 0x000fc80000410000 */
[----:B------:R0:W1:Y:S01]  /*7490*/  F2F.F64.F32 R2, R0 ;  /* 0x0000000000027310 */ /* 0x0000620000201800 */
[----:B------:R-:W-:Y:S05]  /*74a0*/  BRA `(.L_x_2754) ;  /* 0x0000000400b87947 */ /* 0x000fea0003800000 */
.L_x_2761:
        /* <DEDUP_REMOVED lines=8> */
[----:B------:R-:W3:Y:S02]  /*7530*/  LDG.E.U16 R2, desc[UR36][R4.64] ;  /* 0x0000002404027981 */ /* 0x000ee4000c1e1500 */
[----:B---3--:R-:W0:Y:S01]  /*7540*/  I2F.F64.U16 R2, R2 ;  /* 0x0000000200027312 */ /* 0x008e220000101800 */
[----:B------:R-:W-:Y:S05]  /*7550*/  BRA `(.L_x_2754) ;  /* 0x00000004008c7947 */ /* 0x000fea0003800000 */
.L_x_2768:
[----:B------:R-:W3:Y:S01]  /*7560*/  LDG.E.U8 R2, desc[UR36][R4.64] ;  /* 0x0000002404027981 */ /* 0x000ee2000c1e1100 */
[----:B------:R-:W-:Y:S01]  /*7570*/  BSSY B0, `(.L_x_2769) ;  /* 0x0000018000007945 */ /* 0x000fe20003800000 */
[----:B------:R-:W-:Y:S01]  /*7580*/  IMAD.MOV.U32 R0, RZ, RZ, RZ ;  /* 0x000000ffff007224 */ /* 0x000fe200078e00ff */
[----:B---3--:R-:W-:-:S13]  /*7590*/  ISETP.NE.AND P0, PT, R2, RZ, PT ;  /* 0x000000ff0200720c */ /* 0x008fda0003f05270 */
        /* <DEDUP_REMOVED lines=17> */
.L_x_2772:
[----:B------:R-:W-:Y:S05]  /*76b0*/  BSYNC B1 ;  /* 0x0000000000017941 */ /* 0x000fea0003800000 */
.L_x_2771:
[----:B------:R-:W-:Y:S01]  /*76c0*/  LEA R3, R0, 0x3b800000, 0x17 ;  /* 0x3b80000000037811 */ /* 0x000fe200078eb8ff */
[----:B------:R-:W-:-:S05]  /*76d0*/  IMAD.SHL.U32 R0, R2, 0x100000, RZ ;  /* 0x0010000002007824 */ /* 0x000fca00078e00ff */
[----:B------:R-:W-:-:S07]  /*76e0*/  LOP3.LUT R0, R3, R0, R4, 0xfe, !PT ;  /* 0x0000000003007212 */ /* 0x000fce00078efe04 */
.L_x_2770:
[----:B------:R-:W-:Y:S05]  /*76f0*/  BSYNC B0 ;  /* 0x0000000000007941 */ /* 0x000fea0003800000 */
.L_x_2769:
[----:B------:R-:W-:-:S04]  /*7700*/  FMUL.FTZ R0, R0, 1 ;  /* 0x3f80000000007820 */ /* 0x000fc80000410000 */
[----:B------:R0:W1:Y:S01]  /*7710*/  F2F.F64.F32 R2, R0 ;  /* 0x0000000000027310 */ /* 0x0000620000201800 */
[----:B------:R-:W-:Y:S05]  /*7720*/  BRA `(.L_x_2754) ;  /* 0x0000000400187947 */ /* 0x000fea0003800000 */
.L_x_2767:
        /* <DEDUP_REMOVED lines=21> */
.L_x_2776:
[----:B------:R-:W-:Y:S05]  /*7880*/  BSYNC B1 ;  /* 0x0000000000017941 */ /* 0x000fea0003800000 */
.L_x_2775:
[----:B------:R-:W-:Y:S01]  /*7890*/  LEA R3, R0, 0x37800000, 0x17 ;  /* 0x3780000000037811 */ /* 0x000fe200078eb8ff */
[----:B------:R-:W-:-:S05]  /*78a0*/  IMAD.SHL.U32 R0, R2, 0x200000, RZ ;  /* 0x0020000002007824 */ /* 0x000fca00078e00ff */
[----:B------:R-:W-:-:S07]  /*78b0*/  LOP3.LUT R0, R3, R0, R4, 0xfe, !PT ;  /* 0x0000000003007212 */ /* 0x000fce00078efe04 */
.L_x_2774:
[----:B------:R-:W-:Y:S05]  /*78c0*/  BSYNC B0 ;  /* 0x0000000000007941 */ /* 0x000fea0003800000 */
.L_x_2773:
[----:B------:R-:W-:-:S04]  /*78d0*/  FMUL.FTZ R0, R0, 1 ;  /* 0x3f80000000007820 */ /* 0x000fc80000410000 */
[----:B------:R0:W1:Y:S01]  /*78e0*/  F2F.F64.F32 R2, R0 ;  /* 0x0000000000027310 */ /* 0x0000620000201800 */
[----:B------:R-:W-:Y:S05]  /*78f0*/  BRA `(.L_x_2754) ;  /* 0x0000000000a47947 */ /* 0x000fea0003800000 */
.L_x_2766:
[----:B------:R-:W-:-:S13]  /*7900*/  ISETP.NE.AND P0, PT, R0, 0x1c, PT ;  /* 0x0000001c0000780c */ /* 0x000fda0003f05270 */
[----:B------:R-:W-:Y:S05]  /*7910*/  @!P0 BRA `(.L_x_2777) ;  /* 0x0000000000948947 */ /* 0x000fea0003800000 */
[----:B------:R-:W-:-:S13]  /*7920*/  ISETP.NE.AND P0, PT, R0, 0x1d, PT ;  /* 0x0000001d0000780c */ /* 0x000fda0003f05270 */
[----:B------:R-:W-:Y:S05]  /*7930*/  @!P0 BRA `(.L_x_2778) ;  /* 0x0000000000808947 */ /* 0x000fea0003800000 */
[----:B------:R-:W-:-:S13]  /*7940*/  ISETP.NE.AND P0, PT, R0, 0x2c, PT ;  /* 0x0000002c0000780c */ /* 0x000fda0003f05270 */
[----:B------:R-:W-:Y:S05]  /*7950*/  @P0 BRA `(.L_x_2753) ;  /* 0x0000000000300947 */ /* 0x000fea0003800000 */
[----:B------:R-:W3:Y:S01]  /*7960*/  LDG.E.U8 R4, desc[UR36][R4.64] ;  /* 0x0000002404047981 */ /* 0x000ee2000c1e1100 */
[----:B------:R-:W-:Y:S01]  /*7970*/  BSSY B0, `(.L_x_2779) ;  /* 0x0000007000007945 */ /* 0x000fe20003800000 */
[----:B------:R-:W-:Y:S01]  /*7980*/  IMAD.MOV.U32 R0, RZ, RZ, 0x400000 ;  /* 0x00400000ff007424 */ /* 0x000fe200078e00ff */
[----:B---3--:R-:W-:-:S13]  /*7990*/  ISETP.NE.AND P0, PT, R4, RZ, PT ;  /* 0x000000ff0400720c */ /* 0x008fda0003f05270 */
[----:B------:R-:W-:Y:S05]  /*79a0*/  @!P0 BRA `(.L_x_2780) ;  /* 0x00000000000c8947 */ /* 0x000fea0003800000 */
[----:B------:R-:W-:-:S13]  /*79b0*/  ISETP.NE.AND P0, PT, R4, 0xff, PT ;  /* 0x000000ff0400780c */ /* 0x000fda0003f05270 */
[----:B------:R-:W-:Y:S02]  /*79c0*/  @!P0 IMAD.MOV.U32 R0, RZ, RZ, 0x7f800001 ;  /* 0x7f800001ff008424 */ /* 0x000fe400078e00ff */
[----:B------:R-:W-:-:S07]  /*79d0*/  @P0 IMAD.SHL.U32 R0, R4, 0x800000, RZ ;  /* 0x0080000004000824 */ /* 0x000fce00078e00ff */
.L_x_2780:
[----:B------:R-:W-:Y:S05]  /*79e0*/  BSYNC B0 ;  /* 0x0000000000007941 */ /* 0x000fea0003800000 */
.L_x_2779:
[----:B------:R-:W-:-:S04]  /*79f0*/  FMUL.FTZ R0, R0, 1 ;  /* 0x3f80000000007820 */ /* 0x000fc80000410000 */
[----:B------:R0:W1:Y:S01]  /*7a00*/  F2F.F64.F32 R2, R0 ;  /* 0x0000000000027310 */ /* 0x0000620000201800 */
[----:B------:R-:W-:Y:S05]  /*7a10*/  BRA `(.L_x_2754) ;  /* 0x00000000005c7947 */ /* 0x000fea0003800000 */
.L_x_2753:
[----:B------:R-:W-:Y:S01]  /*7a20*/  MOV R2, 0x0 ;  /* 0x0000000000027802 */ /* 0x000fe20000000f00 */
[----:B------:R-:W-:Y:S01]  /*7a30*/  ULDC.64 UR4, c[0x4][0x128] ;  /* 0x01004a0000047ab9 */ /* 0x000fe20000000a00 */
[----:B------:R-:W-:Y:S01]  /*7a40*/  ULDC.64 UR6, c[0x4][0x8] ;  /* 0x0100020000067ab9 */ /* 0x000fe20000000a00 */
[----:B------:R-:W-:Y:S01]  /*7a50*/  IMAD.U32 R4, RZ, RZ, UR4 ;  /* 0x00000004ff047e24 */ /* 0x000fe2000f8e00ff */
[----:B------:R-:W-:Y:S01]  /*7a60*/  HFMA2.MMA R12, -RZ, RZ, 0, 5.9604644775390625e-08 ;  /* 0x00000001ff0c7435 */ /* 0x000fe200000001ff */
        /* <DEDUP_REMOVED lines=8> */
[----:B------:R-:W-:-:S07]  /*7af0*/  IMAD.MOV.U32 R13, RZ, RZ, RZ ;  /* 0x000000ffff0d7224 */ /* 0x000fce00078e00ff */
[----:B------:R-:W-:-:S07]  /*7b00*/  LEPC R20, `(.L_x_2781) ;  /* 0x000000001014794e */ /* 0x000fce0000000000 */
[----:B0-2-45:R-:W-:Y:S05]  /*7b10*/  CALL.ABS.NOINC R2 ;  /* 0x0000000002007343 */ /* 0x035fea0003c00000 */
.L_x_2781:
[----:B------:R-:W-:Y:S01]  /*7b20*/  CS2R R2, SRZ ;  /* 0x0000000000027805 */ /* 0x000fe2000001ff00 */
[----:B------:R-:W-:Y:S06]  /*7b30*/  BRA `(.L_x_2754) ;  /* 0x0000000000147947 */ /* 0x000fec0003800000 */
.L_x_2778:
[----:B------:R-:W3:Y:S02]  /*7b40*/  LDG.E.64 R2, desc[UR36][R4.64] ;  /* 0x0000002404027981 */ /* 0x000ee4000c1e1b00 */
[----:B---3--:R-:W0:Y:S01]  /*7b50*/  I2F.F64.U64 R2, R2 ;  /* 0x0000000200027312 */ /* 0x008e220000301800 */
[----:B------:R-:W-:Y:S05]  /*7b60*/  BRA `(.L_x_2754) ;  /* 0x0000000000087947 */ /* 0x000fea0003800000 */
.L_x_2777:
[----:B------:R-:W3:Y:S02]  /*7b70*/  LDG.E R2, desc[UR36][R4.64] ;  /* 0x0000002404027981 */ /* 0x000ee4000c1e1900 */
[----:B---3--:R-:W0:Y:S02]  /*7b80*/  I2F.F64.U32 R2, R2 ;  /* 0x0000000200027312 */ /* 0x008e240000201800 */
.L_x_2754:
        /* <DEDUP_REMOVED lines=8> */
[----:B------:R-:W-:-:S10]  /*7c10*/  DFMA R2, R8, -R4, R2 ;  /* 0x800000040802722b */ /* 0x000fd40000000002 */
        /* <DEDUP_REMOVED lines=14> */
.L_x_2785:
[----:B------:R-:W0:Y:S02]  /*7d00*/  F2I.S64.F64.TRUNC R4, R4 ;  /* 0x0000000400047311 */ /* 0x000e24000030d900 */
[----:B0-----:R-:W-:-:S05]  /*7d10*/  IMAD.MOV.U32 R3, RZ, RZ, R4 ;  /* 0x000000ffff037224 */ /* 0x001fca00078e0004 */
[----:B------:R0:W-:Y:S01]  /*7d20*/  STG.E.U8 desc[UR36][R16.64], R3 ;  /* 0x0000000310007986 */ /* 0x0001e2000c101124 */
[----:B------:R-:W-:Y:S05]  /*7d30*/  BRA `(.L_x_2787) ;  /* 0x0000000c00f87947 */ /* 0x000fea0003800000 */
.L_x_2784:
        /* <DEDUP_REMOVED lines=9> */
.L_x_2789:
[----:B------:R-:W0:Y:S02]  /*7dd0*/  F2I.F64.TRUNC R5, R4 ;  /* 0x0000000400057311 */ /* 0x000e24000030d100 */
[----:B0-----:R3:W-:Y:S01]  /*7de0*/  STG.E desc[UR36][R16.64], R5 ;  /* 0x0000000510007986 */ /* 0x0017e2000c101924 */
[----:B------:R-:W-:Y:S05]  /*7df0*/  BRA `(.L_x_2787) ;  /* 0x0000000c00c87947 */ /* 0x000fea0003800000 */
.L_x_2788:
[----:B------:R-:W0:Y:S02]  /*7e00*/  F2I.F64.TRUNC R5, R4 ;  /* 0x0000000400057311 */ /* 0x000e24000030d100 */
[----:B0-----:R2:W-:Y:S01]  /*7e10*/  STG.E.U16 desc[UR36][R16.64], R5 ;  /* 0x0000000510007986 */ /* 0x0015e2000c101524 */
[----:B------:R-:W-:Y:S05]  /*7e20*/  BRA `(.L_x_2787) ;  /* 0x0000000c00bc7947 */ /* 0x000fea0003800000 */
.L_x_2783:
        /* <DEDUP_REMOVED lines=13> */
.L_x_2791:
        /* <DEDUP_REMOVED lines=8> */
.L_x_2790:
        /* <DEDUP_REMOVED lines=14> */
.L_x_2793:
        /* <DEDUP_REMOVED lines=9> */
.L_x_2792:
[----:B------:R0:W-:Y:S01]  /*80f0*/  STG.E.64 desc[UR36][R16.64], R4 ;  /* 0x0000000410007986 */ /* 0x0001e2000c101b24 */
[----:B------:R-:W-:Y:S05]  /*8100*/  BRA `(.L_x_2787) ;  /* 0x0000000c00047947 */ /* 0x000fea0003800000 */
.L_x_2782:
        /* <DEDUP_REMOVED lines=12> */
.L_x_2796:
[----:B------:R-:W-:-:S05]  /*81d0*/  CS2R R6, SRZ ;  /* 0x0000000000067805 */ /* 0x000fca000001ff00 */
[----:B------:R0:W-:Y:S01]  /*81e0*/  STG.E.128 desc[UR36][R16.64], R4 ;  /* 0x0000000410007986 */ /* 0x0001e2000c101d24 */
[----:B------:R-:W-:Y:S05]  /*81f0*/  BRA `(.L_x_2787) ;  /* 0x0000000800c87947 */ /* 0x000fea0003800000 */
.L_x_2795:
        /* <DEDUP_REMOVED lines=25> */
.L_x_2800:
[----:B------:R-:W-:Y:S05]  /*8390*/  BSYNC B0 ;  /* 0x0000000000007941 */ /* 0x000fea0003800000 */
.L_x_2799:
[----:B------:R-:W-:-:S05]  /*83a0*/  LOP3.LUT R3, R0, R3, RZ, 0xfc, !PT ;  /* 0x0000000300037212 */ /* 0x000fca00078efcff */
[----:B------:R0:W-:Y:S01]  /*83b0*/  STG.E.U8 desc[UR36][R16.64], R3 ;  /* 0x0000000310007986 */ /* 0x0001e2000c101124 */
[----:B------:R-:W-:Y:S05]  /*83c0*/  BRA `(.L_x_2787) ;  /* 0x0000000800547947 */ /* 0x000fea0003800000 */
.L_x_2798:
        /* <DEDUP_REMOVED lines=17> */
.L_x_2802:
[----:B------:R-:W-:Y:S01]  /*84e0*/  IMAD.MOV.U32 R0, RZ, RZ, 0x7f ;  /* 0x0000007fff007424 */ /* 0x000fe200078e00ff */
[----:B------:R-:W-:-:S04]  /*84f0*/  ISETP.GT.U32.AND P0, PT, R2, 0x7f800000, PT ;  /* 0x7f8000000200780c */ /* 0x000fc80003f04070 */
[----:B------:R-:W-:-:S09]  /*8500*/  SEL R0, R0, 0x7c, P0 ;  /* 0x0000007c00007807 */ /* 0x000fd20000000000 */
.L_x_2803:
[----:B------:R-:W-:Y:S05]  /*8510*/  BSYNC B0 ;  /* 0x0000000000007941 */ /* 0x000fea0003800000 */
.L_x_2801:
[----:B------:R-:W-:-:S04]  /*8520*/  LOP3.LUT R2, R3, 0x80000000, RZ, 0xc0, !PT ;  /* 0x8000000003027812 */ /* 0x000fc800078ec0ff */
[----:B------:R-:W-:-:S04]  /*8530*/  SHF.R.U32.HI R3, RZ, 0x18, R2 ;  /* 0x00000018ff037819 */ /* 0x000fc80000011602 */
[----:B------:R-:W-:-:S05]  /*8540*/  LOP3.LUT R3, R0, R3, RZ, 0xfc, !PT ;  /* 0x0000000300037212 */ /* 0x000fca00078efcff */
[----:B------:R0:W-:Y:S01]  /*8550*/  STG.E.U8 desc[UR36][R16.64], R3 ;  /* 0x0000000310007986 */ /* 0x0001e2000c101124 */
[----:B------:R-:W-:Y:S05]  /*8560*/  BRA `(.L_x_2787) ;  /* 0x0000000400ec7947 */ /* 0x000fea0003800000 */
.L_x_2797:
        /* <DEDUP_REMOVED lines=8> */
.L_x_2794:
        /* <DEDUP_REMOVED lines=11> */
.L_x_2806:
        /* <DEDUP_REMOVED lines=21> */
.L_x_2809:
[----:B------:R-:W-:-:S04]  /*87f0*/  LOP3.LUT R2, R3, 0x80000000, RZ, 0xc0, !PT ;  /* 0x8000000003027812 */ /* 0x000fc800078ec0ff */
[----:B------:R-:W-:-:S04]  /*8800*/  SHF.R.U32.HI R3, RZ, 0x18, R2 ;  /* 0x00000018ff037819 */ /* 0x000fc80000011602 */
[----:B------:R-:W-:-:S04]  /*8810*/  LOP3.LUT R0, R0, R3, RZ, 0xfc, !PT ;  /* 0x0000000300007212 */ /* 0x000fc800078efcff */
[----:B------:R-:W-:-:S07]  /*8820*/  PRMT R8, R0, 0x7610, R8 ;  /* 0x0000761000087816 */ /* 0x000fce0000000008 */
.L_x_2808:
[----:B------:R-:W-:Y:S05]  /*8830*/  BSYNC B0 ;  /* 0x0000000000007941 */ /* 0x000fea0003800000 */
.L_x_2807:
[----:B------:R0:W-:Y:S01]  /*8840*/  STG.E.U8 desc[UR36][R16.64], R8 ;  /* 0x0000000810007986 */ /* 0x0001e2000c101124 */
[----:B------:R-:W-:Y:S05]  /*8850*/  BRA `(.L_x_2787) ;  /* 0x0000000400307947 */ /* 0x000fea0003800000 */
.L_x_2805:
        /* <DEDUP_REMOVED lines=21> */
.L_x_2812:
[----:B------:R-:W-:-:S04]  /*89b0*/  LOP3.LUT R2, R3, 0x80000000, RZ, 0xc0, !PT ;  /* 0x8000000003027812 */ /* 0x000fc800078ec0ff */
[----:B------:R-:W-:-:S04]  /*89c0*/  SHF.R.U32.HI R3, RZ, 0x18, R2 ;  /* 0x00000018ff037819 */ /* 0x000fc80000011602 */
[----:B------:R-:W-:-:S04]  /*89d0*/  LOP3.LUT R0, R0, R3, RZ, 0xfc, !PT ;  /* 0x0000000300007212 */ /* 0x000fc800078efcff */
[----:B------:R-:W-:-:S07]  /*89e0*/  PRMT R8, R0, 0x7610, R8 ;  /* 0x0000761000087816 */ /* 0x000fce0000000008 */
.L_x_2811:
[----:B------:R-:W-:Y:S05]  /*89f0*/  BSYNC B0 ;  /* 0x0000000000007941 */ /* 0x000fea0003800000 */
.L_x_2810:
[----:B------:R0:W-:Y:S01]  /*8a00*/  STG.E.U8 desc[UR36][R16.64], R8 ;  /* 0x0000000810007986 */ /* 0x0001e2000c101124 */
[----:B------:R-:W-:Y:S05]  /*8a10*/  BRA `(.L_x_2787) ;  /* 0x0000000000c07947 */ /* 0x000fea0003800000 */
.L_x_2804:
        /* <DEDUP_REMOVED lines=26> */
.L_x_2786:
        /* <DEDUP_REMOVED lines=16> */
.L_x_2815:
[----:B------:R-:W-:Y:S05]  /*8cc0*/  BRA `(.L_x_2787) ;  /* 0x0000000000147947 */ /* 0x000fea0003800000 */
.L_x_2814:
[----:B------:R-:W0:Y:S02]  /*8cd0*/  F2I.U64.F64.TRUNC R4, R4 ;  /* 0x0000000400047311 */ /* 0x000e24000030d800 */
[----:B0-----:R0:W-:Y:S01]  /*8ce0*/  STG.E.64 desc[UR36][R16.64], R4 ;  /* 0x0000000410007986 */ /* 0x0011e2000c101b24 */
[----:B------:R-:W-:Y:S05]  /*8cf0*/  BRA `(.L_x_2787) ;  /* 0x0000000000087947 */ /* 0x000fea0003800000 */
.L_x_2813:
[----:B------:R-:W0:Y:S02]  /*8d00*/  F2I.U32.F64.TRUNC R5, R4 ;  /* 0x0000000400057311 */ /* 0x000e24000030d000 */
[----:B0-----:R0:W-:Y:S02]  /*8d10*/  STG.E desc[UR36][R16.64], R5 ;  /* 0x0000000510007986 */ /* 0x0011e4000c101924 */
.L_x_2787:
[----:B------:R-:W-:-:S07]  /*8d20*/  VIADD R23, R23, 0x80 ;  /* 0x0000008017177836 */ /* 0x000fce0000000000 */
.L_x_2714:
[----:B------:R-:W-:Y:S05]  /*8d30*/  BSYNC B6 ;  /* 0x0000000000067941 */ /* 0x000fea0003800000 */
.L_x_2713:
[----:B------:R-:W-:Y:S01]  /*8d40*/  ULDC UR4, c[0x0][0x210] ;  /* 0x0000840000047ab9 */ /* 0x000fe20000000800 */
[----:B------:R-:W-:Y:S01]  /*8d50*/  BSSY B6, `(.L_x_2816) ;  /* 0x0000464000067945 */ /* 0x000fe20003800000 */
[----:B------:R-:W-:-:S13]  /*8d60*/  ISETP.GE.AND P0, PT, R23, UR4, PT ;  /* 0x0000000417007c0c */ /* 0x000fda000bf06270 */
[----:B------:R-:W-:Y:S05]  /*8d70*/  @P0 BRA `(.L_x_2817) ;  /* 0x0000004400840947 */ /* 0x000fea0003800000 */
[----:B0-----:R-:W0:Y:S01]  /*8d80*/  LDC R6, c[0x0][0x218] ;  /* 0x00008600ff067b82 */ /* 0x001e220000000800 */
[----:B-1234-:R-:W-:Y:S01]  /*8d90*/  HFMA2.MMA R16, -RZ, RZ, 0, 0 ;  /* 0x00000000ff107435 */ /* 0x01efe200000001ff */
[----:B------:R-:W-:Y:S02]  /*8da0*/  IMAD.MOV.U32 R22, RZ, RZ, RZ ;  /* 0x000000ffff167224 */ /* 0x000fe400078e00ff */
[----:B------:R-:W-:Y:S01]  /*8db0*/  IMAD.MOV.U32 R0, RZ, RZ, RZ ;  /* 0x000000ffff007224 */ /* 0x000fe200078e00ff */
        /* <DEDUP_REMOVED lines=350> */
.L_x_2818:
[----:B------:R-:W0:Y:S01]  /*a3a0*/  LDC.U8 R5, c[0x0][0x4a1] ;  /* 0x00012840ff057b82 */ /* 0x000e220000000000 */
[----:B------:R-:W-:Y:S01]  /*a3b0*/  ULDC.64 UR4, c[0x0][0x478] ;  /* 0x00011e0000047ab9 */ /* 0x000fe20000000a00 */
[----:B------:R-:W-:Y:S01]  /*a3c0*/  ULDC.64 UR6, c[0x0][0x480] ;  /* 0x0001200000067ab9 */ /* 0x000fe20000000a00 */
[----:B------:R-:W-:Y:S02]  /*a3d0*/  IADD3 R16, P0, R16, UR4, RZ ;  /* 0x0000000410107c10 */ /* 0x000fe4000ff1e0ff */
[----:B------:R-:W-:-:S03]  /*a3e0*/  IADD3 R2, P1, R0, UR6, RZ ;  /* 0x0000000600027c10 */ /* 0x000fc6000ff3e0ff */
[----:B------:R-:W-:Y:S01]  /*a3f0*/  IMAD.X R17, RZ, RZ, UR5, P0 ;  /* 0x00000005ff117e24 */ /* 0x000fe200080e06ff */
[----:B------:R-:W-:Y:S02]  /*a400*/  IADD3.X R3, RZ, UR7, RZ, P1, !PT ;  /* 0x00000007ff037c10 */ /* 0x000fe40008ffe4ff */
        /* <DEDUP_REMOVED lines=14> */
.L_x_2822:
[----:B------:R-:W2:Y:S02]  /*a4f0*/  LDG.E.U8 R2, desc[UR36][R2.64] ;  /* 0x0000002402027981 */ /* 0x000ea4000c1e1100 */
[----:B--2---:R0:W1:Y:S01]  /*a500*/  I2F.F64.U16 R18, R2 ;  /* 0x0000000200127312 */ /* 0x0040620000101800 */
[----:B------:R-:W-:Y:S05]  /*a510*/  BRA `(.L_x_2824) ;  /* 0x0000000c00707947 */ /* 0x000fea0003800000 */
.L_x_2821:
        /* <DEDUP_REMOVED lines=9> */
.L_x_2826:
[----:B------:R-:W2:Y:S02]  /*a5b0*/  LDG.E R2, desc[UR36][R2.64] ;  /* 0x0000002402027981 */ /* 0x000ea4000c1e1900 */
[----:B--2---:R0:W1:Y:S01]  /*a5c0*/  I2F.F64 R18, R2 ;  /* 0x0000000200127312 */ /* 0x0040620000201c00 */
[----:B------:R-:W-:Y:S05]  /*a5d0*/  BRA `(.L_x_2824) ;  /* 0x0000000c00407947 */ /* 0x000fea0003800000 */
.L_x_2825:
[----:B------:R-:W2:Y:S02]  /*a5e0*/  LDG.E.U16 R2, desc[UR36][R2.64] ;  /* 0x0000002402027981 */ /* 0x000ea4000c1e1500 */
[----:B--2---:R0:W1:Y:S01]  /*a5f0*/  I2F.F64.S16 R18, R2 ;  /* 0x0000000200127312 */ /* 0x0040620000101c00 */
[----:B------:R-:W-:Y:S05]  /*a600*/  BRA `(.L_x_2824) ;  /* 0x0000000c00347947 */ /* 0x000fea0003800000 */
.L_x_2820:
        /* <DEDUP_REMOVED lines=10> */
.L_x_2828:
[----:B------:R-:W2:Y:S02]  /*a6b0*/  LDG.E.U16 R0, desc[UR36][R2.64] ;  /* 0x0000002402007981 */ /* 0x000ea4000c1e1500 */
[----:B--2---:R-:W-:-:S05]  /*a6c0*/  HADD2.F32 R0, -RZ, R0.H0_H0 ;  /* 0x20000000ff007230 */ /* 0x004fca0000004100 */
[----:B------:R-:W-:-:S04]  /*a6d0*/  FMUL.FTZ R0, R0, 1 ;  /* 0x3f80000000007820 */ /* 0x000fc80000410000 */
[----:B------:R1:W2:Y:S01]  /*a6e0*/  F2F.F64.F32 R18, R0 ;  /* 0x0000000000127310 */ /* 0x0002a20000201800 */
[----:B------:R-:W-:Y:S05]  /*a6f0*/  BRA `(.L_x_2824) ;  /* 0x0000000800f87947 */ /* 0x000fea0003800000 */
.L_x_2827:
        /* <DEDUP_REMOVED lines=8> */
[----:B------:R-:W4:Y:S01]  /*a780*/  F2F.F64.F32 R18, R18 ;  /* 0x0000001200127310 */ /* 0x000f220000201800 */
[----:B------:R-:W-:Y:S05]  /*a790*/  BRA `(.L_x_2824) ;  /* 0x0000000800d07947 */ /* 0x000fea0003800000 */
.L_x_2830:
[----:B------:R-:W2:Y:S02]  /*a7a0*/  LDG.E.U16 R2, desc[UR36][R2.64] ;  /* 0x0000002402027981 */ /* 0x000ea4000c1e1500 */
[----:B--2---:R-:W-:-:S05]  /*a7b0*/  HADD2.F32 R0, -RZ, R2.H0_H0 ;  /* 0x20000002ff007230 */ /* 0x004fca0000004100 */
[----:B------:R-:W-:-:S04]  /*a7c0*/  FMUL.FTZ R0, R0, 1 ;  /* 0x3f80000000007820 */ /* 0x000fc80000410000 */
[----:B------:R0:W1:Y:S01]  /*a7d0*/  F2F.F64.F32 R18, R0 ;  /* 0x0000000000127310 */ /* 0x0000620000201800 */
[----:B------:R-:W-:Y:S05]  /*a7e0*/  BRA `(.L_x_2824) ;  /* 0x0000000800bc7947 */ /* 0x000fea0003800000 */
.L_x_2829:
[----:B------:R3:W5:Y:S01]  /*a7f0*/  LDG.E.64 R18, desc[UR36][R2.64] ;  /* 0x0000002402127981 */ /* 0x000762000c1e1b00 */
[----:B------:R-:W-:Y:S05]  /*a800*/  BRA `(.L_x_2824) ;  /* 0x0000000800b47947 */ /* 0x000fea0003800000 */
.L_x_2819:
        /* <DEDUP_REMOVED lines=13> */
.L_x_2833:
[----:B------:R0:W5:Y:S01]  /*a8e0*/  LDG.E.64 R18, desc[UR36][R2.64] ;  /* 0x0000002402127981 */ /* 0x000162000c1e1b00 */
[----:B------:R-:W-:Y:S05]  /*a8f0*/  BRA `(.L_x_2824) ;  /* 0x0000000800787947 */ /* 0x000fea0003800000 */
.L_x_2832:
        /* <DEDUP_REMOVED lines=28> */
.L_x_2835:
        /* <DEDUP_REMOVED lines=15> */
.L_x_2834:
[----:B------:R-:W2:Y:S02]  /*abb0*/  LDG.E.U16 R0, desc[UR36][R2.64] ;  /* 0x0000002402007981 */ /* 0x000ea4000c1e1500 */
[----:B--2---:R-:W-:-:S04]  /*abc0*/  IMAD.U32 R0, R0, 0x10000, RZ ;  /* 0x0001000000007824 */ /* 0x004fc800078e00ff */
[----:B------:R-:W-:-:S04]  /*abd0*/  FMUL.FTZ R0, R0, 1 ;  /* 0x3f80000000007820 */ /* 0x000fc80000410000 */
[----:B------:R0:W1:Y:S01]  /*abe0*/  F2F.F64.F32 R18, R0 ;  /* 0x0000000000127310 */ /* 0x0000620000201800 */
[----:B------:R-:W-:Y:S05]  /*abf0*/  BRA `(.L_x_2824) ;  /* 0x0000000400b87947 */ /* 0x000fea0003800000 */
.L_x_2831:
        /* <DEDUP_REMOVED lines=11> */
.L_x_2838:
        /* <DEDUP_REMOVED lines=21> */
.L_x_2842:
[----:B------:R-:W-:Y:S05]  /*ae00*/  BSYNC B1 ;  /* 0x0000000000017941 */ /* 0x000fea0003800000 */
.L_x_2841:
[----:B------:R-:W-:Y:S01]  /*ae10*/  LEA R3, R0, 0x3b800000, 0x17 ;  /* 0x3b80000000037811 */ /* 0x000fe200078eb8ff */
[----:B------:R-:W-:-:S05]  /*ae20*/  IMAD.SHL.U32 R0, R2, 0x100000, RZ ;  /* 0x0010000002007824 */ /* 0x000fca00078e00ff */
[----:B------:R-:W-:-:S07]  /*ae30*/  LOP3.LUT R0, R3, R0, R4, 0xfe, !PT ;  /* 0x0000000003007212 */ /* 0x000fce00078efe04 */
.L_x_2840:
[----:B------:R-:W-:Y:S05]  /*ae40*/  BSYNC B0 ;  /* 0x0000000000007941 */ /* 0x000fea0003800000 */
.L_x_2839:
[----:B------:R-:W-:-:S04]  /*ae50*/  FMUL.FTZ R0, R0, 1 ;  /* 0x3f80000000007820 */ /* 0x000fc80000410000 */
[----:B------:R0:W1:Y:S01]  /*ae60*/  F2F.F64.F32 R18, R0 ;  /* 0x0000000000127310 */ /* 0x0000620000201800 */
[----:B------:R-:W-:Y:S05]  /*ae70*/  BRA `(.L_x_2824) ;  /* 0x0000000400187947 */ /* 0x000fea0003800000 */
.L_x_2837:
        /* <DEDUP_REMOVED lines=21> */
.L_x_2846:
[----:B------:R-:W-:Y:S05]  /*afd0*/  BSYNC B1 ;  /* 0x0000000000017941 */ /* 0x000fea0003800000 */
.L_x_2845:
[----:B------:R-:W-:Y:S01]  /*afe0*/  LEA R3, R0, 0x37800000, 0x17 ;  /* 0x3780000000037811 */ /* 0x000fe200078eb8ff */
[----:B------:R-:W-:-:S05]  /*aff0*/  IMAD.SHL.U32 R0, R2, 0x200000, RZ ;  /* 0x0020000002007824 */ /* 0x000fca00078e00ff */
[----:B------:R-:W-:-:S07]  /*b000*/  LOP3.LUT R0, R3, R0, R4, 0xfe, !PT ;  /* 0x0000000003007212 */ /* 0x000fce00078efe04 */
.L_x_2844:
[----:B------:R-:W-:Y:S05]  /*b010*/  BSYNC B0 ;  /* 0x0000000000007941 */ /* 0x000fea0003800000 */
.L_x_2843:
[----:B------:R-:W-:-:S04]  /*b020*/  FMUL.FTZ R0, R0, 1 ;  /* 0x3f80000000007820 */ /* 0x000fc80000410000 */
[----:B------:R0:W1:Y:S01]  /*b030*/  F2F.F64.F32 R18, R0 ;  /* 0x0000000000127310 */ /* 0x0000620000201800 */
[----:B------:R-:W-:Y:S05]  /*b040*/  BRA `(.L_x_2824) ;  /* 0x0000000000a47947 */ /* 0x000fea0003800000 */
.L_x_2836:
        /* <DEDUP_REMOVED lines=14> */
.L_x_2850:
[----:B------:R-:W-:Y:S05]  /*b130*/  BSYNC B0 ;  /* 0x0000000000007941 */ /* 0x000fea0003800000 */
.L_x_2849:
[----:B------:R-:W-:-:S04]  /*b140*/  FMUL.FTZ R0, R0, 1 ;  /* 0x3f80000000007820 */ /* 0x000fc80000410000 */
[----:B------:R0:W1:Y:S01]  /*b150*/  F2F.F64.F32 R18, R0 ;  /* 0x0000000000127310 */ /* 0x0000620000201800 */
[----:B------:R-:W-:Y:S05]  /*b160*/  BRA `(.L_x_2824) ;  /* 0x00000000005c7947 */ /* 0x000fea0003800000 */
.L_x_2823:
[----:B------:R-:W-:Y:S01]  /*b170*/  MOV R2, 0x0 ;  /* 0x0000000000027802 */ /* 0x000fe20000000f00 */
[----:B------:R-:W-:Y:S01]  /*b180*/  ULDC.64 UR4, c[0x4][0x128] ;  /* 0x01004a0000047ab9 */ /* 0x000fe20000000a00 */
[----:B------:R-:W-:Y:S01]  /*b190*/  ULDC.64 UR6, c[0x4][0x8] ;  /* 0x0100020000067ab9 */ /* 0x000fe20000000a00 */
[----:B------:R-:W-:Y:S01]  /*b1a0*/  IMAD.U32 R4, RZ, RZ, UR4 ;  /* 0x00000004ff047e24 */ /* 0x000fe2000f8e00ff */
[----:B------:R-:W-:Y:S01]  /*b1b0*/  MOV R5, UR5 ;  /* 0x0000000500057c02 */ /* 0x000fe20008000f00 */
        /* <DEDUP_REMOVED lines=11> */
.L_x_2851:
[----:B------:R-:W-:Y:S01]  /*b270*/  CS2R R18, SRZ ;  /* 0x0000000000127805 */ /* 0x000fe2000001ff00 */
[----:B------:R-:W-:Y:S06]  /*b280*/  BRA `(.L_x_2824) ;  /* 0x0000000000147947 */ /* 0x000fec0003800000 */
.L_x_2848:
[----:B------:R-:W2:Y:S02]  /*b290*/  LDG.E.64 R18, desc[UR36][R2.64] ;  /* 0x0000002402127981 */ /* 0x000ea4000c1e1b00 */
[----:B--2---:R-:W0:Y:S01]  /*b2a0*/  I2F.F64.U64 R18, R18 ;  /* 0x0000001200127312 */ /* 0x004e220000301800 */
[----:B------:R-:W-:Y:S05]  /*b2b0*/  BRA `(.L_x_2824) ;  /* 0x0000000000087947 */ /* 0x000fea0003800000 */
.L_x_2847:
[----:B------:R-:W2:Y:S02]  /*b2c0*/  LDG.E R2, desc[UR36][R2.64] ;  /* 0x0000002402027981 */ /* 0x000ea4000c1e1900 */
[----:B--2---:R0:W1:Y:S02]  /*b2d0*/  I2F.F64.U32 R18, R2 ;  /* 0x0000000200127312 */ /* 0x0040640000201800 */
.L_x_2824:
[----:B0--3--:R-:W1:Y:S01]  /*b2e0*/  LDC.U8 R2, c[0x0][0x4a2] ;  /* 0x00012880ff027b82 */ /* 0x009e620000000000 */
[----:B------:R-:W-:Y:S02]  /*b2f0*/  ULDC.64 UR4, c[0x0][0x488] ;  /* 0x0001220000047ab9 */ /* 0x000fe40000000a00 */
[----:B------:R-:W-:-:S05]  /*b300*/  IADD3 R4, P0, R22, UR4, RZ ;  /* 0x0000000416047c10 */ /* 0x000fca000ff1e0ff */
        /* <DEDUP_REMOVED lines=15> */
.L_x_2855:
[----:B------:R-:W3:Y:S02]  /*b400*/  LDG.E.U8 R2, desc[UR36][R4.64] ;  /* 0x0000002404027981 */ /* 0x000ee4000c1e1100 */
[----:B---3--:R-:W0:Y:S01]  /*b410*/  I2F.F64.U16 R2, R2 ;  /* 0x0000000200027312 */ /* 0x008e220000101800 */
[----:B------:R-:W-:Y:S05]  /*b420*/  BRA `(.L_x_2857) ;  /* 0x0000000c00707947 */ /* 0x000fea0003800000 */
.L_x_2854:
[----:B------:R-:W-:-:S13]  /*b430*/  ISETP.NE.AND P0, PT, R0, 0x2, PT ;  /* 0x000000020000780c */ /* 0x000fda0003f05270 */
[----:B------:R-:W-:Y:S05]  /*b440*/  @!P0 BRA `(.L_x_2858) ;  /* 0x0000000000288947 */ /* 0x000fea0003800000 */
[----:B------:R-:W-:-:S13]  /*b450*/  ISETP.NE.AND P0, PT, R0, 0x3, PT ;  /* 0x000000030000780c */ /* 0x000fda0003f05270 */
[----:B------:R-:W-:Y:S05]  /*b460*/  @!P0 BRA `(.L_x_2859) ;  /* 0x0000000000148947 */ /* 0x000fea0003800000 */
[----:B------:R-:W-:-:S13]  /*b470*/  ISETP.NE.AND P0, PT, R0, 0x4, PT ;  /* 0x000000040000780c */ /* 0x000fda0003f05270 */
[----:B------:R-:W-:Y:S05]  /*b480*/  @P0 BRA `(.L_x_2856) ;  /* 0x0000000800fc0947 */ /* 0x000fea0003800000 */
[----:B------:R-:W3:Y:S02]  /*b490*/  LDG.E.64 R2, desc[UR36][R4.64] ;  /* 0x0000002404027981 */ /* 0x000ee4000c1e1b00 */
[----:B---3--:R-:W0:Y:S01]  /*b4a0*/  I2F.F64.S64 R2, R2 ;  /* 0x0000000200027312 */ /* 0x008e220000301c00 */
[----:B------:R-:W-:Y:S05]  /*b4b0*/  BRA `(.L_x_2857) ;  /* 0x0000000c004c7947 */ /* 0x000fea0003800000 */
.L_x_2859:
[----:B------:R-:W3:Y:S02]  /*b4c0*/  LDG.E R2, desc[UR36][R4.64] ;  /* 0x0000002404027981 */ /* 0x000ee4000c1e1900 */
[----:B---3--:R-:W0:Y:S01]  /*b4d0*/  I2F.F64 R2, R2 ;  /* 0x0000000200027312 */ /* 0x008e220000201c00 */
[----:B------:R-:W-:Y:S05]  /*b4e0*/  BRA `(.L_x_2857) ;  /* 0x0000000c00407947 */ /* 0x000fea0003800000 */
.L_x_2858:
[----:B------:R-:W3:Y:S02]  /*b4f0*/  LDG.E.U16 R2, desc[UR36][R4.64] ;  /* 0x0000002404027981 */ /* 0x000ee4000c1e1500 */
[----:B---3--:R-:W0:Y:S01]  /*b500*/  I2F.F64.S16 R2, R2 ;  /* 0x0000000200027312 */ /* 0x008e220000101c00 */
[----:B------:R-:W-:Y:S05]  /*b510*/  BRA `(.L_x_2857) ;  /* 0x0000000c00347947 */ /* 0x000fea0003800000 */
.L_x_2853:
        /* <DEDUP_REMOVED lines=8> */
[----:B------:R-:W3:Y:S01]  /*b5a0*/  F2F.F64.F32 R2, R2 ;  /* 0x0000000200027310 */ /* 0x000ee20000201800 */
[----:B------:R-:W-:Y:S05]  /*b5b0*/  BRA `(.L_x_2857) ;  /* 0x0000000c000c7947 */ /* 0x000fea0003800000 */
.L_x_2861:
[----:B------:R-:W3:Y:S02]  /*b5c0*/  LDG.E.U16 R0, desc[UR36][R4.64] ;  /* 0x0000002404007981 */ /* 0x000ee4000c1e1500 */
[----:B---3--:R-:W-:-:S05]  /*b5d0*/  HADD2.F32 R0, -RZ, R0.H0_H0 ;  /* 0x20000000ff007230 */ /* 0x008fca0000004100 */
[----:B------:R-:W-:-:S04]  /*b5e0*/  FMUL.FTZ R0, R0, 1 ;  /* 0x3f80000000007820 */ /* 0x000fc80000410000 */
[----:B------:R0:W1:Y:S01]  /*b5f0*/  F2F.F64.F32 R2, R0 ;  /* 0x0000000000027310 */ /* 0x0000620000201800 */
[----:B------:R-:W-:Y:S05]  /*b600*/  BRA `(.L_x_2857) ;  /* 0x0000000800f87947 */ /* 0x000fea0003800000 */
.L_x_2860:
        /* <DEDUP_REMOVED lines=10> */
.L_x_2863:
[----:B------:R-:W3:Y:S02]  /*b6b0*/  LDG.E.U16 R4, desc[UR36][R4.64] ;  /* 0x0000002404047981 */ /* 0x000ee4000c1e1500 */
[----:B---3--:R-:W-:-:S05]  /*b6c0*/  HADD2.F32 R0, -RZ, R4.H0_H0 ;  /* 0x20000004ff007230 */ /* 0x008fca0000004100 */
[----:B------:R-:W-:-:S04]  /*b6d0*/  FMUL.FTZ R0, R0, 1 ;  /* 0x3f80000000007820 */ /* 0x000fc80000410000 */
[----:B------:R0:W1:Y:S01]  /*b6e0*/  F2F.F64.F32 R2, R0 ;  /* 0x0000000000027310 */ /* 0x0000620000201800 */
[----:B------:R-:W-:Y:S05]  /*b6f0*/  BRA `(.L_x_2857) ;  /* 0x0000000800bc7947 */ /* 0x000fea0003800000 */
.L_x_2862:
[----:B------:R0:W5:Y:S01]  /*b700*/  LDG.E.64 R2, desc[UR36][R4.64] ;  /* 0x0000002404027981 */ /* 0x000162000c1e1b00 */
[----:B------:R-:W-:Y:S05]  /*b710*/  BRA `(.L_x_2857) ;  /* 0x0000000800b47947 */ /* 0x000fea0003800000 */
.L_x_2852:
        /* <DEDUP_REMOVED lines=13> */
.L_x_2866:
[----:B------:R0:W5:Y:S01]  /*b7f0*/  LDG.E.64 R2, desc[UR36][R4.64] ;  /* 0x0000002404027981 */ /* 0x000162000c1e1b00 */
[----:B------:R-:W-:Y:S05]  /*b800*/  BRA `(.L_x_2857) ;  /* 0x0000000800787947 */ /* 0x000fea0003800000 */
.L_x_2865:
        /* <DEDUP_REMOVED lines=28> */
.L_x_2868:
        /* <DEDUP_REMOVED lines=15> */
.L_x_2867:
[----:B------:R-:W3:Y:S02]  /*bac0*/  LDG.E.U16 R0, desc[UR36][R4.64] ;  /* 0x0000002404007981 */ /* 0x000ee4000c1e1500 */
[----:B---3--:R-:W-:-:S04]  /*bad0*/  IMAD.U32 R0, R0, 0x10000, RZ ;  /* 0x0001000000007824 */ /* 0x008fc800078e00ff */
[----:B------:R-:W-:-:S04]  /*bae0*/  FMUL.FTZ R0, R0, 1 ;  /* 0x3f80000000007820 */ /* 0x000fc80000410000 */
[----:B------:R0:W1:Y:S01]  /*baf0*/  F2F.F64.F32 R2, R0 ;  /* 0x0000000000027310 */ /* 0x0000620000201800 */
[----:B------:R-:W-:Y:S05]  /*bb00*/  BRA `(.L_x_2857) ;  /* 0x0000000400b87947 */ /* 0x000fea0003800000 */
.L_x_2864:
        /* <DEDUP_REMOVED lines=11> */
.L_x_2871:
        /* <DEDUP_REMOVED lines=21> */
.L_x_2875:
[----:B------:R-:W-:Y:S05]  /*bd10*/  BSYNC B1 ;  /* 0x0000000000017941 */ /* 0x000fea0003800000 */
.L_x_2874:
[----:B------:R-:W-:Y:S01]  /*bd20*/  LEA R3, R0, 0x3b800000, 0x17 ;  /* 0x3b80000000037811 */ /* 0x000fe200078eb8ff */
[----:B------:R-:W-:-:S05]  /*bd30*/  IMAD.SHL.U32 R0, R2, 0x100000, RZ ;  /* 0x0010000002007824 */ /* 0x000fca00078e00ff */
[----:B------:R-:W-:-:S07]  /*bd40*/  LOP3.LUT R0, R3, R0, R4, 0xfe, !PT ;  /* 0x0000000003007212 */ /* 0x000fce00078efe04 */
.L_x_2873:
[----:B------:R-:W-:Y:S05]  /*bd50*/  BSYNC B0 ;  /* 0x0000000000007941 */ /* 0x000fea0003800000 */
.L_x_2872:
[----:B------:R-:W-:-:S04]  /*bd60*/  FMUL.FTZ R0, R0, 1 ;  /* 0x3f80000000007820 */ /* 0x000fc80000410000 */
[----:B------:R0:W1:Y:S01]  /*bd70*/  F2F.F64.F32 R2, R0 ;  /* 0x0000000000027310 */ /* 0x0000620000201800 */
[----:B------:R-:W-:Y:S05]  /*bd80*/  BRA `(.L_x_2857) ;  /* 0x0000000400187947 */ /* 0x000fea0003800000 */
.L_x_2870:
[----:B------:R-:W3:Y:S01]  /*bd90*/  LDG.E.U8 R2, desc[UR36][R4.64] ;  /* 0x0000002404027981 */ /* 0x000ee2000c1e1100 */
[----:B------:R-:W-:Y:S01]  /*bda0*/  BSSY B0, `(.L_x_2876) ;  /* 0x0000018000007945 */ /* 0x000fe20003800000 */
[----:B------:R-:W-:Y:S01]  /*bdb0*/  IMAD.MOV.U32 R0, RZ, RZ, RZ ;  /* 0x000000ffff007224 */ /* 0x000fe200078e00ff */
[----:B---3--:R-:W-:-:S13]  /*bdc0*/  ISETP.NE.AND P0, PT, R2, RZ, PT ;  /* 0x000000ff0200720c */ /* 0x008fda0003f05270 */
        /* <DEDUP_REMOVED lines=17> */
.L_x_2879:
[----:B------:R-:W-:Y:S05]  /*bee0*/  BSYNC B1 ;  /* 0x0000000000017941 */ /* 0x000fea0003800000 */
.L_x_2878:
[----:B------:R-:W-:Y:S01]  /*bef0*/  LEA R3, R0, 0x37800000, 0x17 ;  /* 0x3780000000037811 */ /* 0x000fe200078eb8ff */
[----:B------:R-:W-:-:S05]  /*bf00*/  IMAD.SHL.U32 R0, R2, 0x200000, RZ ;  /* 0x0020000002007824 */ /* 0x000fca00078e00ff */
[----:B------:R-:W-:-:S07]  /*bf10*/  LOP3.LUT R0, R3, R0, R4, 0xfe, !PT ;  /* 0x0000000003007212 */ /* 0x000fce00078efe04 */
.L_x_2877:
[----:B------:R-:W-:Y:S05]  /*bf20*/  BSYNC B0 ;  /* 0x0000000000007941 */ /* 0x000fea0003800000 */
.L_x_2876:
[----:B------:R-:W-:-:S04]  /*bf30*/  FMUL.FTZ R0, R0, 1 ;  /* 0x3f80000000007820 */ /* 0x000fc80000410000 */
[----:B------:R0:W1:Y:S01]  /*bf40*/  F2F.F64.F32 R2, R0 ;  /* 0x0000000000027310 */ /* 0x0000620000201800 */
[----:B------:R-:W-:Y:S05]  /*bf50*/  BRA `(.L_x_2857) ;  /* 0x0000000000a47947 */ /* 0x000fea0003800000 */
.L_x_2869:
        /* <DEDUP_REMOVED lines=14> */
.L_x_2883:
[----:B------:R-:W-:Y:S05]  /*c040*/  BSYNC B0 ;  /* 0x0000000000007941 */ /* 0x000fea0003800000 */
.L_x_2882:
[----:B------:R-:W-:-:S04]  /*c050*/  FMUL.FTZ R0, R0, 1 ;  /* 0x3f80000000007820 */ /* 0x000fc80000410000 */
[----:B------:R0:W1:Y:S01]  /*c060*/  F2F.F64.F32 R2, R0 ;  /* 0x0000000000027310 */ /* 0x0000620000201800 */
[----:B------:R-:W-:Y:S05]  /*c070*/  BRA `(.L_x_2857) ;  /* 0x00000000005c7947 */ /* 0x000fea0003800000 */
.L_x_2856:
        /* <DEDUP_REMOVED lines=16> */
.L_x_2884:
[----:B------:R-:W-:Y:S01]  /*c180*/  CS2R R2, SRZ ;  /* 0x0000000000027805 */ /* 0x000fe2000001ff00 */
[----:B------:R-:W-:Y:S06]  /*c190*/  BRA `(.L_x_2857) ;  /* 0x0000000000147947 */ /* 0x000fec0003800000 */
.L_x_2881:
[----:B------:R-:W3:Y:S02]  /*c1a0*/  LDG.E.64 R2, desc[UR36][R4.64] ;  /* 0x0000002404027981 */ /* 0x000ee4000c1e1b00 */
[----:B---3--:R-:W0:Y:S01]  /*c1b0*/  I2F.F64.U64 R2, R2 ;  /* 0x0000000200027312 */ /* 0x008e220000301800 */
[----:B------:R-:W-:Y:S05]  /*c1c0*/  BRA `(.L_x_2857) ;  /* 0x0000000000087947 */ /* 0x000fea0003800000 */
.L_x_2880:
[----:B------:R-:W3:Y:S02]  /*c1d0*/  LDG.E R2, desc[UR36][R4.64] ;  /* 0x0000002404027981 */ /* 0x000ee4000c1e1900 */
[----:B---3--:R-:W0:Y:S02]  /*c1e0*/  I2F.F64.U32 R2, R2 ;  /* 0x0000000200027312 */ /* 0x008e240000201800 */
.L_x_2857:
        /* <DEDUP_REMOVED lines=23> */
.L_x_2888:
[----:B------:R-:W0:Y:S02]  /*c360*/  F2I.S64.F64.TRUNC R4, R4 ;  /* 0x0000000400047311 */ /* 0x000e24000030d900 */
[----:B0-----:R-:W-:-:S05]  /*c370*/  IMAD.MOV.U32 R3, RZ, RZ, R4 ;  /* 0x000000ffff037224 */ /* 0x001fca00078e0004 */
[----:B------:R0:W-:Y:S01]  /*c380*/  STG.E.U8 desc[UR36][R16.64], R3 ;  /* 0x0000000310007986 */ /* 0x0001e2000c101124 */
[----:B------:R-:W-:Y:S05]  /*c390*/  BRA `(.L_x_2890) ;  /* 0x0000000c00f87947 */ /* 0x000fea0003800000 */
.L_x_2887:
        /* <DEDUP_REMOVED lines=9> */
.L_x_2892:
[----:B------:R-:W0:Y:S02]  /*c430*/  F2I.F64.TRUNC R5, R4 ;  /* 0x0000000400057311 */ /* 0x000e24000030d100 */
[----:B0-----:R0:W-:Y:S01]  /*c440*/  STG.E desc[UR36][R16.64], R5 ;  /* 0x0000000510007986 */ /* 0x0011e2000c101924 */
[----:B------:R-:W-:Y:S05]  /*c450*/  BRA `(.L_x_2890) ;  /* 0x0000000c00c87947 */ /* 0x000fea0003800000 */
.L_x_2891:
[----:B------:R-:W0:Y:S02]  /*c460*/  F2I.F64.TRUNC R5, R4 ;  /* 0x0000000400057311 */ /* 0x000e24000030d100 */
[----:B0-----:R0:W-:Y:S01]  /*c470*/  STG.E.U16 desc[UR36][R16.64], R5 ;  /* 0x0000000510007986 */ /* 0x0011e2000c101524 */
[----:B------:R-:W-:Y:S05]  /*c480*/  BRA `(.L_x_2890) ;  /* 0x0000000c00bc7947 */ /* 0x000fea0003800000 */
.L_x_2886:
        /* <DEDUP_REMOVED lines=13> */
.L_x_2894:
        /* <DEDUP_REMOVED lines=8> */
.L_x_2893:
        /* <DEDUP_REMOVED lines=14> */
.L_x_2896:
        /* <DEDUP_REMOVED lines=9> */
.L_x_2895:
[----:B------:R0:W-:Y:S01]  /*c750*/  STG.E.64 desc[UR36][R16.64], R4 ;  /* 0x0000000410007986 */ /* 0x0001e2000c101b24 */
[----:B------:R-:W-:Y:S05]  /*c760*/  BRA `(.L_x_2890) ;  /* 0x0000000c00047947 */ /* 0x000fea0003800000 */
.L_x_2885:
        /* <DEDUP_REMOVED lines=12> */
.L_x_2899:
[----:B------:R-:W-:-:S05]  /*c830*/  CS2R R6, SRZ ;  /* 0x0000000000067805 */ /* 0x000fca000001ff00 */
[----:B------:R0:W-:Y:S01]  /*c840*/  STG.E.128 desc[UR36][R16.64], R4 ;  /* 0x0000000410007986 */ /* 0x0001e2000c101d24 */
[----:B------:R-:W-:Y:S05]  /*c850*/  BRA `(.L_x_2890) ;  /* 0x0000000800c87947 */ /* 0x000fea0003800000 */
.L_x_2898:
        /* <DEDUP_REMOVED lines=25> */
.L_x_2903:
[----:B------:R-:W-:Y:S05]  /*c9f0*/  BSYNC B0 ;  /* 0x0000000000007941 */ /* 0x000fea0003800000 */
.L_x_2902:
[----:B------:R-:W-:-:S05]  /*ca00*/  LOP3.LUT R3, R0, R3, RZ, 0xfc, !PT ;  /* 0x0000000300037212 */ /* 0x000fca00078efcff */
[----:B------:R0:W-:Y:S01]  /*ca10*/  STG.E.U8 desc[UR36][R16.64], R3 ;  /* 0x0000000310007986 */ /* 0x0001e2000c101124 */
[----:B------:R-:W-:Y:S05]  /*ca20*/  BRA `(.L_x_2890) ;  /* 0x0000000800547947 */ /* 0x000fea0003800000 */
.L_x_2901:
        /* <DEDUP_REMOVED lines=17> */
.L_x_2905:
[----:B------:R-:W-:Y:S01]  /*cb40*/  IMAD.MOV.U32 R0, RZ, RZ, 0x7f ;  /* 0x0000007fff007424 */ /* 0x000fe200078e00ff */
[----:B------:R-:W-:-:S04]  /*cb50*/  ISETP.GT.U32.AND P0, PT, R2, 0x7f800000, PT ;  /* 0x7f8000000200780c */ /* 0x000fc80003f04070 */
[----:B------:R-:W-:-:S09]  /*cb60*/  SEL R0, R0, 0x7c, P0 ;  /* 0x0000007c00007807 */ /* 0x000fd20000000000 */
.L_x_2906:
[----:B------:R-:W-:Y:S05]  /*cb70*/  BSYNC B0 ;  /* 0x0000000000007941 */ /* 0x000fea0003800000 */
.L_x_2904:
[----:B------:R-:W-:-:S04]  /*cb80*/  LOP3.LUT R2, R3, 0x80000000, RZ, 0xc0, !PT ;  /* 0x8000000003027812 */ /* 0x000fc800078ec0ff */
[----:B------:R-:W-:-:S04]  /*cb90*/  SHF.R.U32.HI R3, RZ, 0x18, R2 ;  /* 0x00000018ff037819 */ /* 0x000fc80000011602 */
[----:B------:R-:W-:-:S05]  /*cba0*/  LOP3.LUT R3, R0, R3, RZ, 0xfc, !PT ;  /* 0x0000000300037212 */ /* 0x000fca00078efcff */
[----:B------:R0:W-:Y:S01]  /*cbb0*/  STG.E.U8 desc[UR36][R16.64], R3 ;  /* 0x0000000310007986 */ /* 0x0001e2000c101124 */
[----:B------:R-:W-:Y:S05]  /*cbc0*/  BRA `(.L_x_2890) ;  /* 0x0000000400ec7947 */ /* 0x000fea0003800000 */
.L_x_2900:
        /* <DEDUP_REMOVED lines=8> */
.L_x_2897:
        /* <DEDUP_REMOVED lines=11> */
.L_x_2909:
        /* <DEDUP_REMOVED lines=21> */
.L_x_2912:
[----:B------:R-:W-:-:S04]  /*ce50*/  LOP3.LUT R2, R3, 0x80000000, RZ, 0xc0, !PT ;  /* 0x8000000003027812 */ /* 0x000fc800078ec0ff */
[----:B------:R-:W-:-:S04]  /*ce60*/  SHF.R.U32.HI R3, RZ, 0x18, R2 ;  /* 0x00000018ff037819 */ /* 0x000fc80000011602 */
[----:B------:R-:W-:-:S04]  /*ce70*/  LOP3.LUT R0, R0, R3, RZ, 0xfc, !PT ;  /* 0x0000000300007212 */ /* 0x000fc800078efcff */
[----:B------:R-:W-:-:S07]  /*ce80*/  PRMT R8, R0, 0x7610, R8 ;  /* 0x0000761000087816 */ /* 0x000fce0000000008 */
.L_x_2911:
[----:B------:R-:W-:Y:S05]  /*ce90*/  BSYNC B0 ;  /* 0x0000000000007941 */ /* 0x000fea0003800000 */
.L_x_2910:
[----:B------:R3:W-:Y:S01]  /*cea0*/  STG.E.U8 desc[UR36][R16.64], R8 ;  /* 0x0000000810007986 */ /* 0x0007e2000c101124 */
[----:B------:R-:W-:Y:S05]  /*ceb0*/  BRA `(.L_x_2890) ;  /* 0x0000000400307947 */ /* 0x000fea0003800000 */
.L_x_2908:
        /* <DEDUP_REMOVED lines=21> */
.L_x_2915:
[----:B------:R-:W-:-:S04]  /*d010*/  LOP3.LUT R2, R3, 0x80000000, RZ, 0xc0, !PT ;  /* 0x8000000003027812 */ /* 0x000fc800078ec0ff */
[----:B------:R-:W-:-:S04]  /*d020*/  SHF.R.U32.HI R3, RZ, 0x18, R2 ;  /* 0x00000018ff037819 */ /* 0x000fc80000011602 */
[----:B------:R-:W-:-:S04]  /*d030*/  LOP3.LUT R0, R0, R3, RZ, 0xfc, !PT ;  /* 0x0000000300007212 */ /* 0x000fc800078efcff */
[----:B------:R-:W-:-:S07]  /*d040*/  PRMT R8, R0, 0x7610, R8 ;  /* 0x0000761000087816 */ /* 0x000fce0000000008 */
.L_x_2914:
[----:B------:R-:W-:Y:S05]  /*d050*/  BSYNC B0 ;  /* 0x0000000000007941 */ /* 0x000fea0003800000 */
.L_x_2913:
[----:B------:R0:W-:Y:S01]  /*d060*/  STG.E.U8 desc[UR36][R16.64], R8 ;  /* 0x0000000810007986 */ /* 0x0001e2000c101124 */
[----:B------:R-:W-:Y:S05]  /*d070*/  BRA `(.L_x_2890) ;  /* 0x0000000000c07947 */ /* 0x000fea0003800000 */
.L_x_2907:
        /* <DEDUP_REMOVED lines=22> */
[----:B------:R-:W-:-:S05]  /*d1e0*/  @!P0 IADD3 R0, R2, RZ, RZ ;  /* 0x000000ff02008210 */ /* 0x000fca0007ffe0ff */
[----:B------:R-:W-:-:S05]  /*d1f0*/  @P1 IMAD.MOV.U32 R3, RZ, RZ, R0 ;  /* 0x000000ffff031224 */ /* 0x000fca00078e0000 */
[----:B------:R2:W-:Y:S01]  /*d200*/  STG.E.U8 desc[UR36][R16.64], R3 ;  /* 0x0000000310007986 */ /* 0x0005e2000c101124 */
[----:B------:R-:W-:Y:S05]  /*d210*/  BRA `(.L_x_2890) ;  /* 0x0000000000587947 */ /* 0x000fea0003800000 */
.L_x_2889:
        /* <DEDUP_REMOVED lines=16> */
.L_x_2918:
[----:B------:R-:W-:Y:S05]  /*d320*/  BRA `(.L_x_2890) ;  /* 0x0000000000147947 */ /* 0x000fea0003800000 */
.L_x_2917:
[----:B------:R-:W0:Y:S02]  /*d330*/  F2I.U64.F64.TRUNC R4, R4 ;  /* 0x0000000400047311 */ /* 0x000e24000030d800 */
[----:B0-----:R1:W-:Y:S01]  /*d340*/  STG.E.64 desc[UR36][R16.64], R4 ;  /* 0x0000000410007986 */ /* 0x0013e2000c101b24 */
[----:B------:R-:W-:Y:S05]  /*d350*/  BRA `(.L_x_2890) ;  /* 0x0000000000087947 */ /* 0x000fea0003800000 */
.L_x_2916:
[----:B------:R-:W0:Y:S02]  /*d360*/  F2I.U32.F64.TRUNC R5, R4 ;  /* 0x0000000400057311 */ /* 0x000e24000030d000 */
[----:B0-----:R0:W-:Y:S02]  /*d370*/  STG.E desc[UR36][R16.64], R5 ;  /* 0x0000000510007986 */ /* 0x0011e4000c101924 */
.L_x_2890:
[----:B------:R-:W-:-:S07]  /*d380*/  VIADD R23, R23, 0x80 ;  /* 0x0000008017177836 */ /* 0x000fce0000000000 */
.L_x_2817:
[----:B------:R-:W-:Y:S05]  /*d390*/  BSYNC B6 ;  /* 0x0000000000067941 */ /* 0x000fea0003800000 */
.L_x_2816:
        /* <DEDUP_REMOVED lines=357> */
.L_x_2919:
        /* <DEDUP_REMOVED lines=21> */
.L_x_2923:
[----:B------:R-:W2:Y:S02]  /*eb40*/  LDG.E.U8 R2, desc[UR36][R2.64] ;  /* 0x0000002402027981 */ /* 0x000ea4000c1e1100 */
[----:B--2---:R0:W1:Y:S01]  /*eb50*/  I2F.F64.U16 R18, R2 ;  /* 0x0000000200127312 */ /* 0x0040620000101800 */
[----:B------:R-:W-:Y:S05]  /*eb60*/  BRA `(.L_x_2925) ;  /* 0x0000000c00707947 */ /* 0x000fea0003800000 */
.L_x_2922:
        /* <DEDUP_REMOVED lines=9> */
.L_x_2927:
[----:B------:R-:W2:Y:S02]  /*ec00*/  LDG.E R2, desc[UR36][R2.64] ;  /* 0x0000002402027981 */ /* 0x000ea4000c1e1900 */
[----:B--2---:R0:W1:Y:S01]  /*ec10*/  I2F.F64 R18, R2 ;  /* 0x0000000200127312 */ /* 0x0040620000201c00 */
[----:B------:R-:W-:Y:S05]  /*ec20*/  BRA `(.L_x_2925) ;  /* 0x0000000c00407947 */ /* 0x000fea0003800000 */
.L_x_2926:
[----:B------:R-:W2:Y:S02]  /*ec30*/  LDG.E.U16 R2, desc[UR36][R2.64] ;  /* 0x0000002402027981 */ /* 0x000ea4000c1e1500 */
[----:B--2---:R0:W1:Y:S01]  /*ec40*/  I2F.F64.S16 R18, R2 ;  /* 0x0000000200127312 */ /* 0x0040620000101c00 */
[----:B------:R-:W-:Y:S05]  /*ec50*/  BRA `(.L_x_2925) ;  /* 0x0000000c00347947 */ /* 0x000fea0003800000 */
.L_x_2921:
        /* <DEDUP_REMOVED lines=10> */
.L_x_2929:
[----:B------:R-:W2:Y:S02]  /*ed00*/  LDG.E.U16 R0, desc[UR36][R2.64] ;  /* 0x0000002402007981 */ /* 0x000ea4000c1e1500 */
[----:B--2---:R-:W-:-:S05]  /*ed10*/  HADD2.F32 R0, -RZ, R0.H0_H0 ;  /* 0x20000000ff007230 */ /* 0x004fca0000004100 */
[----:B------:R-:W-:-:S04]  /*ed20*/  FMUL.FTZ R0, R0, 1 ;  /* 0x3f80000000007820 */ /* 0x000fc80000410000 */
[----:B------:R0:W1:Y:S01]  /*ed30*/  F2F.F64.F32 R18, R0 ;  /* 0x0000000000127310 */ /* 0x0000620000201800 */
[----:B------:R-:W-:Y:S05]  /*ed40*/  BRA `(.L_x_2925) ;  /* 0x0000000800f87947 */ /* 0x000fea0003800000 */
.L_x_2928:
        /* <DEDUP_REMOVED lines=10> */
.L_x_2931:
[----:B------:R-:W2:Y:S02]  /*edf0*/  LDG.E.U16 R2, desc[UR36][R2.64] ;  /* 0x0000002402027981 */ /* 0x000ea4000c1e1500 */
[----:B--2---:R-:W-:-:S05]  /*ee00*/  HADD2.F32 R0, -RZ, R2.H0_H0 ;  /* 0x20000002ff007230 */ /* 0x004fca0000004100 */
[----:B------:R-:W-:-:S04]  /*ee10*/  FMUL.FTZ R0, R0, 1 ;  /* 0x3f80000000007820 */ /* 0x000fc80000410000 */
[----:B------:R0:W1:Y:S01]  /*ee20*/  F2F.F64.F32 R18, R0 ;  /* 0x0000000000127310 */ /* 0x0000620000201800 */
[----:B------:R-:W-:Y:S05]  /*ee30*/  BRA `(.L_x_2925) ;  /* 0x0000000800bc7947 */ /* 0x000fea0003800000 */
.L_x_2930:
[----:B------:R0:W5:Y:S01]  /*ee40*/  LDG.E.64 R18, desc[UR36][R2.64] ;  /* 0x0000002402127981 */ /* 0x000162000c1e1b00 */
[----:B------:R-:W-:Y:S05]  /*ee50*/  BRA `(.L_x_2925) ;  /* 0x0000000800b47947 */ /* 0x000fea0003800000 */
.L_x_2920:
        /* <DEDUP_REMOVED lines=13> */
.L_x_2934:
[----:B------:R0:W5:Y:S01]  /*ef30*/  LDG.E.64 R18, desc[UR36][R2.64] ;  /* 0x0000002402127981 */ /* 0x000162000c1e1b00 */
[----:B------:R-:W-:Y:S05]  /*ef40*/  BRA `(.L_x_2925) ;  /* 0x0000000800787947 */ /* 0x000fea0003800000 */
.L_x_2933:
        /* <DEDUP_REMOVED lines=28> */
.L_x_2936:
        /* <DEDUP_REMOVED lines=13> */
[----:B------:R2:W3:Y:S01]  /*f1e0*/  F2F.F64.F32 R18, R4 ;  /* 0x0000000400127310 */ /* 0x0004e20000201800 */
[----:B------:R-:W-:Y:S05]  /*f1f0*/  BRA `(.L_x_2925) ;  /* 0x0000000400cc7947 */ /* 0x000fea0003800000 */
.L_x_2935:
[----:B------:R-:W2:Y:S02]  /*f200*/  LDG.E.U16 R0, desc[UR36][R2.64] ;  /* 0x0000002402007981 */ /* 0x000ea4000c1e1500 */
[----:B--2---:R-:W-:-:S04]  /*f210*/  IMAD.U32 R0, R0, 0x10000, RZ ;  /* 0x0001000000007824 */ /* 0x004fc800078e00ff */
[----:B------:R-:W-:-:S04]  /*f220*/  FMUL.FTZ R0, R0, 1 ;  /* 0x3f80000000007820 */ /* 0x000fc80000410000 */
[----:B------:R4:W0:Y:S01]  /*f230*/  F2F.F64.F32 R18, R0 ;  /* 0x0000000000127310 */ /* 0x0008220000201800 */
[----:B------:R-:W-:Y:S05]  /*f240*/  BRA `(.L_x_2925) ;  /* 0x0000000400b87947 */ /* 0x000fea0003800000 */
.L_x_2932:
        /* <DEDUP_REMOVED lines=11> */
.L_x_2939:
[----:B------:R-:W2:Y:S01]  /*f300*/  LDG.E.U8 R2, desc[UR36][R2.64] ;  /* 0x0000002402027981 */ /* 0x000ea2000c1e1100 */
[----:B------:R-:W-:Y:S01]  /*f310*/  BSSY B0, `(.L_x_2940) ;  /* 0x0000018000007945 */ /* 0x000fe20003800000 */
[----:B------:R-:W-:Y:S01]  /*f320*/  HFMA2.MMA R0, -RZ, RZ, 0, 0 ;  /* 0x00000000ff007435 */ /* 0x000fe200000001ff */
        /* <DEDUP_REMOVED lines=18> */
.L_x_2943:
[----:B------:R-:W-:Y:S05]  /*f450*/  BSYNC B1 ;  /* 0x0000000000017941 */ /* 0x000fea0003800000 */
.L_x_2942:
[----:B------:R-:W-:Y:S01]  /*f460*/  LEA R3, R0, 0x3b800000, 0x17 ;  /* 0x3b80000000037811 */ /* 0x000fe200078eb8ff */
[----:B------:R-:W-:-:S05]  /*f470*/  IMAD.SHL.U32 R0, R2, 0x100000, RZ ;  /* 0x0010000002007824 */ /* 0x000fca00078e00ff */
[----:B------:R-:W-:-:S07]  /*f480*/  LOP3.LUT R0, R3, R0, R4, 0xfe, !PT ;  /* 0x0000000003007212 */ /* 0x000fce00078efe04 */
.L_x_2941:
[----:B------:R-:W-:Y:S05]  /*f490*/  BSYNC B0 ;  /* 0x0000000000007941 */ /* 0x000fea0003800000 */
.L_x_2940:
[----:B------:R-:W-:-:S04]  /*f4a0*/  FMUL.FTZ R0, R0, 1 ;  /* 0x3f80000000007820 */ /* 0x000fc80000410000 */
[----:B------:R0:W1:Y:S01]  /*f4b0*/  F2F.F64.F32 R18, R0 ;  /* 0x0000000000127310 */ /* 0x0000620000201800 */
[----:B------:R-:W-:Y:S05]  /*f4c0*/  BRA `(.L_x_2925) ;  /* 0x0000000400187947 */ /* 0x000fea0003800000 */
.L_x_2938:
        /* <DEDUP_REMOVED lines=21> */
.L_x_2947:
[----:B------:R-:W-:Y:S05]  /*f620*/  BSYNC B1 ;  /* 0x0000000000017941 */ /* 0x000fea0003800000 */
.L_x_2946:
[----:B------:R-:W-:Y:S01]  /*f630*/  LEA R3, R0, 0x37800000, 0x17 ;  /* 0x3780000000037811 */ /* 0x000fe200078eb8ff */
[----:B------:R-:W-:-:S05]  /*f640*/  IMAD.SHL.U32 R0, R2, 0x200000, RZ ;  /* 0x0020000002007824 */ /* 0x000fca00078e00ff */
[----:B------:R-:W-:-:S07]  /*f650*/  LOP3.LUT R0, R3, R0, R4, 0xfe, !PT ;  /* 0x0000000003007212 */ /* 0x000fce00078efe04 */
.L_x_2945:
[----:B------:R-:W-:Y:S05]  /*f660*/  BSYNC B0 ;  /* 0x0000000000007941 */ /* 0x000fea0003800000 */
.L_x_2944:
[----:B------:R-:W-:-:S04]  /*f670*/  FMUL.FTZ R0, R0, 1 ;  /* 0x3f80000000007820 */ /* 0x000fc80000410000 */
[----:B------:R0:W1:Y:S01]  /*f680*/  F2F.F64.F32 R18, R0 ;  /* 0x0000000000127310 */ /* 0x0000620000201800 */
[----:B------:R-:W-:Y:S05]  /*f690*/  BRA `(.L_x_2925) ;  /* 0x0000000000a47947 */ /* 0x000fea0003800000 */
.L_x_2937:
        /* <DEDUP_REMOVED lines=14> */
.L_x_2951:
[----:B------:R-:W-:Y:S05]  /*f780*/  BSYNC B0 ;  /* 0x0000000000007941 */ /* 0x000fea0003800000 */
.L_x_2950:
[----:B------:R-:W-:-:S04]  /*f790*/  FMUL.FTZ R0, R0, 1 ;  /* 0x3f80000000007820 */ /* 0x000fc80000410000 */
[----:B------:R0:W1:Y:S01]  /*f7a0*/  F2F.F64.F32 R18, R0 ;  /* 0x0000000000127310 */ /* 0x0000620000201800 */
[----:B------:R-:W-:Y:S05]  /*f7b0*/  BRA `(.L_x_2925) ;  /* 0x00000000005c7947 */ /* 0x000fea0003800000 */
.L_x_2924:
        /* <DEDUP_REMOVED lines=16> */
.L_x_2952:
[----:B------:R-:W-:Y:S01]  /*f8c0*/  CS2R R18, SRZ ;  /* 0x0000000000127805 */ /* 0x000fe2000001ff00 */
[----:B------:R-:W-:Y:S06]  /*f8d0*/  BRA `(.L_x_2925) ;  /* 0x0000000000147947 */ /* 0x000fec0003800000 */
.L_x_2949:
[----:B------:R-:W2:Y:S02]  /*f8e0*/  LDG.E.64 R18, desc[UR36][R2.64] ;  /* 0x0000002402127981 */ /* 0x000ea4000c1e1b00 */
[----:B--2---:R-:W0:Y:S01]  /*f8f0*/  I2F.F64.U64 R18, R18 ;  /* 0x0000001200127312 */ /* 0x004e220000301800 */
[----:B------:R-:W-:Y:S05]  /*f900*/  BRA `(.L_x_2925) ;  /* 0x0000000000087947 */ /* 0x000fea0003800000 */
.L_x_2948:
[----:B------:R-:W2:Y:S02]  /*f910*/  LDG.E R2, desc[UR36][R2.64] ;  /* 0x0000002402027981 */ /* 0x000ea4000c1e1900 */
[----:B--2---:R0:W1:Y:S02]  /*f920*/  I2F.F64.U32 R18, R2 ;  /* 0x0000000200127312 */ /* 0x0040640000201800 */
.L_x_2925:
[----:B0-----:R-:W4:Y:S01]  /*f930*/  LDC.U8 R2, c[0x0][0x4a2] ;  /* 0x00012880ff027b82 */ /* 0x001f220000000000 */
[----:B------:R-:W-:Y:S02]  /*f940*/  ULDC.64 UR4, c[0x0][0x488] ;  /* 0x0001220000047ab9 */ /* 0x000fe40000000a00 */
[----:B------:R-:W-:-:S05]  /*f950*/  IADD3 R22, P0, R22, UR4, RZ ;  /* 0x0000000416167c10 */ /* 0x000fca000ff1e0ff */
        /* <DEDUP_REMOVED lines=13> */
[----:B----4-:R-:W0:Y:S01]  /*fa30*/  I2F.F64.S16 R2, R2 ;  /* 0x0000000200027312 */ /* 0x010e220000101c00 */
[----:B------:R-:W-:Y:S05]  /*fa40*/  BRA `(.L_x_2958) ;  /* 0x0000000c007c7947 */ /* 0x000fea0003800000 */
.L_x_2956:
[----:B------:R-:W4:Y:S02]  /*fa50*/  LDG.E.U8 R2, desc[UR36][R22.64] ;  /* 0x0000002416027981 */ /* 0x000f24000c1e1100 */
[----:B----4-:R-:W4:Y:S01]  /*fa60*/  I2F.F64.U16 R2, R2 ;  /* 0x0000000200027312 */ /* 0x010f220000101800 */
[----:B------:R-:W-:Y:S05]  /*fa70*/  BRA `(.L_x_2958) ;  /* 0x0000000c00707947 */ /* 0x000fea0003800000 */
.L_x_2955:
[----:B------:R-:W-:-:S13]  /*fa80*/  ISETP.NE.AND P0, PT, R0, 0x2, PT ;  /* 0x000000020000780c */ /* 0x000fda0003f05270 */
[----:B------:R-:W-:Y:S05]  /*fa90*/  @!P0 BRA `(.L_x_2959) ;  /* 0x0000000000288947 */ /* 0x000fea0003800000 */
[----:B------:R-:W-:-:S13]  /*faa0*/  ISETP.NE.AND P0, PT, R0, 0x3, PT ;  /* 0x000000030000780c */ /* 0x000fda0003f05270 */
[----:B------:R-:W-:Y:S05]  /*fab0*/  @!P0 BRA `(.L_x_2960) ;  /* 0x0000000000148947 */ /* 0x000fea0003800000 */
[----:B------:R-:W-:-:S13]  /*fac0*/  ISETP.NE.AND P0, PT, R0, 0x4, PT ;  /* 0x000000040000780c */ /* 0x000fda0003f05270 */
[----:B------:R-:W-:Y:S05]  /*fad0*/  @P0 BRA `(.L_x_2957) ;  /* 0x0000000800fc0947 */ /* 0x000fea0003800000 */
[----:B------:R-:W4:Y:S02]  /*fae0*/  LDG.E.64 R2, desc[UR36][R22.64] ;  /* 0x0000002416027981 */ /* 0x000f24000c1e1b00 */
[----:B----4-:R-:W0:Y:S01]  /*faf0*/  I2F.F64.S64 R2, R2 ;  /* 0x0000000200027312 */ /* 0x010e220000301c00 */
[----:B------:R-:W-:Y:S05]  /*fb00*/  BRA `(.L_x_2958) ;  /* 0x0000000c004c7947 */ /* 0x000fea0003800000 */
.L_x_2960:
[----:B------:R-:W4:Y:S02]  /*fb10*/  LDG.E R2, desc[UR36][R22.64] ;  /* 0x0000002416027981 */ /* 0x000f24000c1e1900 */
[----:B----4-:R-:W0:Y:S01]  /*fb20*/  I2F.F64 R2, R2 ;  /* 0x0000000200027312 */ /* 0x010e220000201c00 */
[----:B------:R-:W-:Y:S05]  /*fb30*/  BRA `(.L_x_2958) ;  /* 0x0000000c00407947 */ /* 0x000fea0003800000 */
.L_x_2959:
[----:B------:R-:W4:Y:S02]  /*fb40*/  LDG.E.U16 R2, desc[UR36][R22.64] ;  /* 0x0000002416027981 */ /* 0x000f24000c1e1500 */
[----:B----4-:R-:W0:Y:S01]  /*fb50*/  I2F.F64.S16 R2, R2 ;  /* 0x0000000200027312 */ /* 0x010e220000101c00 */
[----:B------:R-:W-:Y:S05]  /*fb60*/  BRA `(.L_x_2958) ;  /* 0x0000000c00347947 */ /* 0x000fea0003800000 */
.L_x_2954:
[----:B------:R-:W-:-:S13]  /*fb70*/  ISETP.GT.AND P0, PT, R0, 0x6, PT ;  /* 0x000000060000780c */ /* 0x000fda0003f04270 */
[----:B------:R-:W-:Y:S05]  /*fb80*/  @P0 BRA `(.L_x_2961) ;  /* 0x0000000000340947 */ /* 0x000fea0003800000 */
[----:B------:R-:W-:-:S13]  /*fb90*/  ISETP.NE.AND P0, PT, R0, 0x5, PT ;  /* 0x000000050000780c */ /* 0x000fda0003f05270 */
[----:B------:R-:W-:Y:S05]  /*fba0*/  @!P0 BRA `(.L_x_2962) ;  /* 0x0000000000188947 */ /* 0x000fea0003800000 */
[----:B------:R-:W-:-:S13]  /*fbb0*/  ISETP.NE.AND P0, PT, R0, 0x6, PT ;  /* 0x000000060000780c */ /* 0x000fda0003f05270 */
[----:B------:R-:W-:Y:S05]  /*fbc0*/  @P0 BRA `(.L_x_2957) ;  /* 0x0000000800c00947 */ /* 0x000fea0003800000 */
[----:B------:R-:W4:Y:S02]  /*fbd0*/  LDG.E R2, desc[UR36][R22.64] ;  /* 0x0000002416027981 */ /* 0x000f24000c1e1900 */
[----:B----4-:R-:W-:-:S06]  /*fbe0*/  FMUL.FTZ R2, R2, 1 ;  /* 0x3f80000002027820 */ /* 0x010fcc0000410000 */
[----:B------:R-:W0:Y:S01]  /*fbf0*/  F2F.F64.F32 R2, R2 ;  /* 0x0000000200027310 */ /* 0x000e220000201800 */
[----:B------:R-:W-:Y:S05]  /*fc00*/  BRA `(.L_x_2958) ;  /* 0x0000000c000c7947 */ /* 0x000fea0003800000 */
.L_x_2962:
[----:B------:R-:W4:Y:S02]  /*fc10*/  LDG.E.U16 R0, desc[UR36][R22.64] ;  /* 0x0000002416007981 */ /* 0x000f24000c1e1500 */
[----:B----4-:R-:W-:-:S05]  /*fc20*/  HADD2.F32 R0, -RZ, R0.H0_H0 ;  /* 0x20000000ff007230 */ /* 0x010fca0000004100 */
[----:B------:R-:W-:-:S04]  /*fc30*/  FMUL.FTZ R0, R0, 1 ;  /* 0x3f80000000007820 */ /* 0x000fc80000410000 */
[----:B------:R0:W4:Y:S01]  /*fc40*/  F2F.F64.F32 R2, R0 ;  /* 0x0000000000027310 */ /* 0x0001220000201800 */
[----:B------:R-:W-:Y:S05]  /*fc50*/  BRA `(.L_x_2958) ;  /* 0x0000000800f87947 */ /* 0x000fea0003800000 */
.L_x_2961:
[----:B------:R-:W-:-:S13]  /*fc60*/  ISETP.NE.AND P0, PT, R0, 0x7, PT ;  /* 0x000000070000780c */ /* 0x000fda0003f05270 */
[----:B------:R-:W-:Y:S05]  /*fc70*/  @!P0 BRA `(.L_x_2963) ;  /* 0x0000000000348947 */ /* 0x000fea0003800000 */
        /* <DEDUP_REMOVED lines=8> */
.L_x_2964:
[----:B------:R-:W4:Y:S02]  /*fd00*/  LDG.E.U16 R22, desc[UR36][R22.64] ;  /* 0x0000002416167981 */ /* 0x000f24000c1e1500 */
[----:B----4-:R-:W-:-:S05]  /*fd10*/  HADD2.F32 R0, -RZ, R22.H0_H0 ;  /* 0x20000016ff007230 */ /* 0x010fca0000004100 */
[----:B------:R-:W-:-:S04]  /*fd20*/  FMUL.FTZ R0, R0, 1 ;  /* 0x3f80000000007820 */ /* 0x000fc80000410000 */
[----:B------:R0:W4:Y:S01]  /*fd30*/  F2F.F64.F32 R2, R0 ;  /* 0x0000000000027310 */ /* 0x0001220000201800 */
[----:B------:R-:W-:Y:S05]  /*fd40*/  BRA `(.L_x_2958) ;  /* 0x0000000800bc7947 */ /* 0x000fea0003800000 */
.L_x_2963:
[----:B------:R0:W5:Y:S01]  /*fd50*/  LDG.E.64 R2, desc[UR36][R22.64] ;  /* 0x0000002416027981 */ /* 0x000162000c1e1b00 */
[----:B------:R-:W-:Y:S05]  /*fd60*/  BRA `(.L_x_2958) ;  /* 0x0000000800b47947 */ /* 0x000fea0003800000 */
.L_x_2953:
        /* <DEDUP_REMOVED lines=8> */
[----:B------:R-:W4:Y:S01]  /*fdf0*/  LDG.E.U8 R22, desc[UR36][R22.64] ;  /* 0x0000002416167981 */ /* 0x000f22000c1e1100 */
[----:B------:R-:W-:Y:S01]  /*fe00*/  IMAD.MOV.U32 R2, RZ, RZ, RZ ;  /* 0x000000ffff027224 */ /* 0x000fe200078e00ff */
[----:B----4-:R-:W-:-:S04]  /*fe10*/  ISETP.NE.AND P0, PT, R22, RZ, PT ;  /* 0x000000ff1600720c */ /* 0x010fc80003f05270 */
[----:B------:R-:W-:Y:S01]  /*fe20*/  FSEL R3, RZ, 1.875, !P0 ;  /* 0x3ff00000ff037808 */ /* 0x000fe20004000000 */
[----:B------:R-:W-:Y:S08]  /*fe30*/  BRA `(.L_x_2958) ;  /* 0x0000000800807947 */ /* 0x000ff00003800000 */
.L_x_2967:
[----:B------:R0:W5:Y:S01]  /*fe40*/  LDG.E.64 R2, desc[UR36][R22.64] ;  /* 0x0000002416027981 */ /* 0x000162000c1e1b00 */
[----:B------:R-:W-:Y:S05]  /*fe50*/  BRA `(.L_x_2958) ;  /* 0x0000000800787947 */ /* 0x000fea0003800000 */
.L_x_2966:
[----:B------:R-:W-:-:S13]  /*fe60*/  ISETP.NE.AND P0, PT, R0, 0xf, PT ;  /* 0x0000000f0000780c */ /* 0x000fda0003f05270 */
[----:B------:R-:W-:Y:S05]  /*fe70*/  @!P0 BRA `(.L_x_2968) ;  /* 0x0000000000a48947 */ /* 0x000fea0003800000 */
[----:B------:R-:W-:-:S13]  /*fe80*/  ISETP.NE.AND P0, PT, R0, 0x17, PT ;  /* 0x000000170000780c */ /* 0x000fda0003f05270 */
[----:B------:R-:W-:Y:S05]  /*fe90*/  @!P0 BRA `(.L_x_2969) ;  /* 0x0000000000608947 */ /* 0x000fea0003800000 */
[----:B------:R-:W-:-:S13]  /*fea0*/  ISETP.NE.AND P0, PT, R0, 0x18, PT ;  /* 0x000000180000780c */ /* 0x000fda0003f05270 */
[----:B------:R-:W-:Y:S05]  /*feb0*/  @P0 BRA `(.L_x_2957) ;  /* 0x0000000800040947 */ /* 0x000fea0003800000 */
[----:B------:R-:W4:Y:S01]  /*fec0*/  LDG.E.U8 R0, desc[UR36][R22.64] ;  /* 0x0000002416007981 */ /* 0x000f22000c1e1100 */
[----:B------:R-:W-:Y:S01]  /*fed0*/  MOV R6, 0xff800000 ;  /* 0xff80000000067802 */ /* 0x000fe20000000f00 */
[----:B----4-:R-:W-:-:S05]  /*fee0*/  IMAD.SHL.U32 R0, R0, 0x1000000, RZ ;  /* 0x0100000000007824 */ /* 0x010fca00078e00ff */
[----:B------:R-:W-:-:S04]  /*fef0*/  LOP3.LUT R2, R0, 0x7f000000, RZ, 0xc0, !PT ;  /* 0x7f00000000027812 */ /* 0x000fc800078ec0ff */
[----:B------:R-:W0:Y:S01]  /*ff00*/  FLO.U32 R3, R2 ;  /* 0x0000000200037300 */ /* 0x000e2200000e0000 */
[----:B--2---:R-:W-:-:S05]  /*ff10*/  VIADD R4, R2, 0x1000000 ;  /* 0x0100000002047836 */ /* 0x004fca0000000000 */
        /* <DEDUP_REMOVED lines=16> */
.L_x_2969:
[----:B------:R-:W4:Y:S02]  /*10020*/  LDG.E.U8 R3, desc[UR36][R22.64] ;  /* 0x0000002416037981 */ /* 0x000f24000c1e1100 */
[----:B----4-:R-:W-:-:S05]  /*10030*/  IMAD.SHL.U32 R0, R3, 0x2000000, RZ ;  /* 0x0200000003007824 */ /* 0x010fca00078e00ff */
        /* <DEDUP_REMOVED lines=13> */
.L_x_2968:
[----:B------:R-:W4:Y:S02]  /*10110*/  LDG.E.U16 R0, desc[UR36][R22.64] ;  /* 0x0000002416007981 */ /* 0x000f24000c1e1500 */
[----:B----4-:R-:W-:-:S04]  /*10120*/  IMAD.U32 R0, R0, 0x10000, RZ ;  /* 0x0001000000007824 */ /* 0x010fc800078e00ff */
[----:B------:R-:W-:-:S04]  /*10130*/  FMUL.FTZ R0, R0, 1 ;  /* 0x3f80000000007820 */ /* 0x000fc80000410000 */
[----:B------:R0:W4:Y:S01]  /*10140*/  F2F.F64.F32 R2, R0 ;  /* 0x0000000000027310 */ /* 0x0001220000201800 */
[----:B------:R-:W-:Y:S05]  /*10150*/  BRA `(.L_x_2958) ;  /* 0x0000000400b87947 */ /* 0x000fea0003800000 */
.L_x_2965:
        /* <DEDUP_REMOVED lines=9> */
[----:B----4-:R-:W0:Y:S01]  /*101f0*/  I2F.F64.U16 R2, R2 ;  /* 0x0000000200027312 */ /* 0x010e220000101800 */
[----:B------:R-:W-:Y:S05]  /*10200*/  BRA `(.L_x_2958) ;  /* 0x00000004008c7947 */ /* 0x000fea0003800000 */
.L_x_2972:
[----:B------:R-:W4:Y:S01]  /*10210*/  LDG.E.U8 R2, desc[UR36][R22.64] ;  /* 0x0000002416027981 */ /* 0x000f22000c1e1100 */
[----:B------:R-:W-:Y:S01]  /*10220*/  BSSY B0, `(.L_x_2973) ;  /* 0x0000018000007945 */ /* 0x000fe20003800000 */
        /* <DEDUP_REMOVED lines=11> */
[----:B--2---:R-:W-:-:S06]  /*102e0*/  IMAD.U32 R4, R3, -0x80000000, RZ ;  /* 0x8000000003047824 */ /* 0x004fcc00078e00ff */
[----:B------:R-:W-:Y:S05]  /*102f0*/  @P0 BRA `(.L_x_2976) ;  /* 0x0000000000180947 */ /* 0x000fea0003800000 */
[----:B------:R-:W0:Y:S02]  /*10300*/  FLO.U32 R3, R2 ;  /* 0x0000000200037300 */ /* 0x000e2400000e0000 */
[----:B0-----:R-:W-:-:S04]  /*10310*/  IADD3 R3, -R3, 0x1f, RZ ;  /* 0x0000001f03037810 */ /* 0x001fc80007ffe1ff */
[----:B------:R-:W-:Y:S01]  /*10320*/  IADD3 R0, R0, 0x1d, -R3 ;  /* 0x0000001d00007810 */ /* 0x000fe20007ffe803 */
[----:B------:R-:W-:-:S05]  /*10330*/  VIADD R5, R3, 0xffffffe4 ;  /* 0xffffffe403057836 */ /* 0x000fca0000000000 */
[----:B------:R-:W-:-:S04]  /*10340*/  SHF.L.U32 R5, R2, R5, RZ ;  /* 0x0000000502057219 */ /* 0x000fc800000006ff */
[----:B------:R-:W-:-:S07]  /*10350*/  LOP3.LUT R2, R5, 0x7, RZ, 0xc0, !PT ;  /* 0x0000000705027812 */ /* 0x000fce00078ec0ff */
.L_x_2976:
[----:B------:R-:W-:Y:S05]  /*10360*/  BSYNC B1 ;  /* 0x0000000000017941 */ /* 0x000fea0003800000 */
.L_x_2975:
[----:B------:R-:W-:Y:S01]  /*10370*/  LEA R3, R0, 0x3b800000, 0x17 ;  /* 0x3b80000000037811 */ /* 0x000fe200078eb8ff */
[----:B------:R-:W-:-:S05]  /*10380*/  IMAD.SHL.U32 R0, R2, 0x100000, RZ ;  /* 0x0010000002007824 */ /* 0x000fca00078e00ff */
[----:B------:R-:W-:-:S07]  /*10390*/  LOP3.LUT R0, R3, R0, R4, 0xfe, !PT ;  /* 0x0000000003007212 */ /* 0x000fce00078efe04 */
.L_x_2974:
[----:B------:R-:W-:Y:S05]  /*103a0*/  BSYNC B0 ;  /* 0x0000000000007941 */ /* 0x000fea0003800000 */
.L_x_2973:
[----:B------:R-:W-:-:S04]  /*103b0*/  FMUL.FTZ R0, R0, 1 ;  /* 0x3f80000000007820 */ /* 0x000fc80000410000 */
[----:B------:R0:W4:Y:S01]  /*103c0*/  F2F.F64.F32 R2, R0 ;  /* 0x0000000000027310 */ /* 0x0001220000201800 */
[----:B------:R-:W-:Y:S05]  /*103d0*/  BRA `(.L_x_2958) ;  /* 0x0000000400187947 */ /* 0x000fea0003800000 */
.L_x_2971:
        /* <DEDUP_REMOVED lines=21> */
.L_x_2980:
[----:B------:R-:W-:Y:S05]  /*10530*/  BSYNC B1 ;  /* 0x0000000000017941 */ /* 0x000fea0003800000 */
.L_x_2979:
[----:B------:R-:W-:Y:S01]  /*10540*/  LEA R3, R0, 0x37800000, 0x17 ;  /* 0x3780000000037811 */ /* 0x000fe200078eb8ff */
[----:B------:R-:W-:-:S05]  /*10550*/  IMAD.SHL.U32 R0, R2, 0x200000, RZ ;  /* 0x0020000002007824 */ /* 0x000fca00078e00ff */
[----:B------:R-:W-:-:S07]  /*10560*/  LOP3.LUT R0, R3, R0, R4, 0xfe, !PT ;  /* 0x0000000003007212 */ /* 0x000fce00078efe04 */
.L_x_2978:
[----:B------:R-:W-:Y:S05]  /*10570*/  BSYNC B0 ;  /* 0x0000000000007941 */ /* 0x000fea0003800000 */
.L_x_2977:
[----:B------:R-:W-:-:S04]  /*10580*/  FMUL.FTZ R0, R0, 1 ;  /* 0x3f80000000007820 */ /* 0x000fc80000410000 */
[----:B------:R0:W4:Y:S01]  /*10590*/  F2F.F64.F32 R2, R0 ;  /* 0x0000000000027310 */ /* 0x0001220000201800 */
[----:B------:R-:W-:Y:S05]  /*105a0*/  BRA `(.L_x_2958) ;  /* 0x0000000000a47947 */ /* 0x000fea0003800000 */
.L_x_2970:
[----:B------:R-:W-:-:S13]  /*105b0*/  ISETP.NE.AND P0, PT, R0, 0x1c, PT ;  /* 0x0000001c0000780c */ /* 0x000fda0003f05270 */
[----:B------:R-:W-:Y:S05]  /*105c0*/  @!P0 BRA `(.L_x_2981) ;  /* 0x0000000000948947 */ /* 0x000fea0003800000 */
[----:B------:R-:W-:-:S13]  /*105d0*/  ISETP.NE.AND P0, PT, R0, 0x1d, PT ;  /* 0x0000001d0000780c */ /* 0x000fda0003f05270 */
[----:B------:R-:W-:Y:S05]  /*105e0*/  @!P0 BRA `(.L_x_2982) ;  /* 0x0000000000808947 */ /* 0x000fea0003800000 */
[----:B------:R-:W-:-:S13]  /*105f0*/  ISETP.NE.AND P0, PT, R0, 0x2c, PT ;  /* 0x0000002c0000780c */ /* 0x000fda0003f05270 */
[----:B------:R-:W-:Y:S05]  /*10600*/  @P0 BRA `(.L_x_2957) ;  /* 0x0000000000300947 */ /* 0x000fea0003800000 */
[----:B------:R-:W4:Y:S01]  /*10610*/  LDG.E.U8 R22, desc[UR36][R22.64] ;  /* 0x0000002416167981 */ /* 0x000f22000c1e1100 */
[----:B------:R-:W-:Y:S01]  /*10620*/  BSSY B0, `(.L_x_2983) ;  /* 0x0000007000007945 */ /* 0x000fe20003800000 */
[----:B------:R-:W-:Y:S01]  /*10630*/  IMAD.MOV.U32 R0, RZ, RZ, 0x400000 ;  /* 0x00400000ff007424 */ /* 0x000fe200078e00ff */
[----:B----4-:R-:W-:-:S13]  /*10640*/  ISETP.NE.AND P0, PT, R22, RZ, PT ;  /* 0x000000ff1600720c */ /* 0x010fda0003f05270 */
[----:B------:R-:W-:Y:S05]  /*10650*/  @!P0 BRA `(.L_x_2984) ;  /* 0x00000000000c8947 */ /* 0x000fea0003800000 */
[----:B------:R-:W-:-:S13]  /*10660*/  ISETP.NE.AND P0, PT, R22, 0xff, PT ;  /* 0x000000ff1600780c */ /* 0x000fda0003f05270 */
[----:B------:R-:W-:Y:S02]  /*10670*/  @!P0 IMAD.MOV.U32 R0, RZ, RZ, 0x7f800001 ;  /* 0x7f800001ff008424 */ /* 0x000fe400078e00ff */
[----:B------:R-:W-:-:S07]  /*10680*/  @P0 IMAD.SHL.U32 R0, R22, 0x800000, RZ ;  /* 0x0080000016000824 */ /* 0x000fce00078e00ff */
.L_x_2984:
[----:B------:R-:W-:Y:S05]  /*10690*/  BSYNC B0 ;  /* 0x0000000000007941 */ /* 0x000fea0003800000 */
.L_x_2983:
[----:B------:R-:W-:-:S04]  /*106a0*/  FMUL.FTZ R0, R0, 1 ;  /* 0x3f80000000007820 */ /* 0x000fc80000410000 */
[----:B------:R0:W4:Y:S01]  /*106b0*/  F2F.F64.F32 R2, R0 ;  /* 0x0000000000027310 */ /* 0x0001220000201800 */
[----:B------:R-:W-:Y:S05]  /*106c0*/  BRA `(.L_x_2958) ;  /* 0x00000000005c7947 */ /* 0x000fea0003800000 */
.L_x_2957:
[----:B------:R-:W-:Y:S01]  /*106d0*/  MOV R2, 0x0 ;  /* 0x0000000000027802 */ /* 0x000fe20000000f00 */
[----:B------:R-:W-:Y:S01]  /*106e0*/  ULDC.64 UR4, c[0x4][0x128] ;  /* 0x01004a0000047ab9 */ /* 0x000fe20000000a00 */
[----:B------:R-:W-:Y:S01]  /*106f0*/  ULDC.64 UR6, c[0x4][0x8] ;  /* 0x0100020000067ab9 */ /* 0x000fe20000000a00 */
[----:B--2---:R-:W-:Y:S01]  /*10700*/  IMAD.U32 R4, RZ, RZ, UR4 ;  /* 0x00000004ff047e24 */ /* 0x004fe2000f8e00ff */
[----:B------:R-:W-:Y:S01]  /*10710*/  MOV R11, UR7 ;  /* 0x00000007000b7c02 */ /* 0x000fe20008000f00 */
[----:B------:R-:W-:Y:S01]  /*10720*/  IMAD.U32 R5, RZ, RZ, UR5 ;  /* 0x00000005ff057e24 */ /* 0x000fe2000f8e00ff */
[----:B------:R-:W0:Y:S01]  /*10730*/  LDC.64 R2, c[0x4][R2] ;  /* 0x0100000002027b82 */ /* 0x000e220000000a00 */
[----:B------:R-:W-:Y:S01]  /*10740*/  ULDC.64 UR4, c[0x4][0x130] ;  /* 0x01004c0000047ab9 */ /* 0x000fe20000000a00 */
[----:B------:R-:W-:Y:S02]  /*10750*/  IMAD.U32 R10, RZ, RZ, UR6 ;  /* 0x00000006ff0a7e24 */ /* 0x000fe4000f8e00ff */
[----:B------:R-:W-:-:S02]  /*10760*/  IMAD.U32 R6, RZ, RZ, UR4 ;  /* 0x00000004ff067e24 */ /* 0x000fc4000f8e00ff */
[----:B------:R-:W-:Y:S02]  /*10770*/  IMAD.U32 R7, RZ, RZ, UR5 ;  /* 0x00000005ff077e24 */ /* 0x000fe4000f8e00ff */
[----:B------:R-:W-:Y:S02]  /*10780*/  IMAD.MOV.U32 R8, RZ, RZ, 0x4e ;  /* 0x0000004eff087424 */ /* 0x000fe400078e00ff */
[----:B------:R-:W-:Y:S02]  /*10790*/  IMAD.MOV.U32 R12, RZ, RZ, 0x1 ;  /* 0x00000001ff0c7424 */ /* 0x000fe400078e00ff */
[----:B------:R-:W-:-:S07]  /*107a0*/  IMAD.MOV.U32 R13, RZ, RZ, RZ ;  /* 0x000000ffff0d7224 */ /* 0x000fce00078e00ff */
[----:B------:R-:W-:-:S07]  /*107b0*/  LEPC R20, `(.L_x_2985) ;  /* 0x000000001014794e */ /* 0x000fce0000000000 */
[----:B01-3-5:R-:W-:Y:S05]  /*107c0*/  CALL.ABS.NOINC R2 ;  /* 0x0000000002007343 */ /* 0x02bfea0003c00000 */
.L_x_2985:
[----:B------:R-:W-:Y:S01]  /*107d0*/  CS2R R2, SRZ ;  /* 0x0000000000027805 */ /* 0x000fe2000001ff00 */
[----:B------:R-:W-:Y:S06]  /*107e0*/  BRA `(.L_x_2958) ;  /* 0x0000000000147947 */ /* 0x000fec0003800000 */
.L_x_2982:
[----:B------:R-:W4:Y:S02]  /*107f0*/  LDG.E.64 R2, desc[UR36][R22.64] ;  /* 0x0000002416027981 */ /* 0x000f24000c1e1b00 */
[----:B----4-:R-:W0:Y:S01]  /*10800*/  I2F.F64.U64 R2, R2 ;  /* 0x0000000200027312 */ /* 0x010e220000301800 */
[----:B------:R-:W-:Y:S05]  /*10810*/  BRA `(.L_x_2958) ;  /* 0x0000000000087947 */ /* 0x000fea0003800000 */
.L_x_2981:
[----:B------:R-:W4:Y:S02]  /*10820*/  LDG.E R2, desc[UR36][R22.64] ;  /* 0x0000002416027981 */ /* 0x000f24000c1e1900 */
[----:B----4-:R-:W0:Y:S02]  /*10830*/  I2F.F64.U32 R2, R2 ;  /* 0x0000000200027312 */ /* 0x010e240000201800 */
.L_x_2958:
        /* <DEDUP_REMOVED lines=21> */
[----:B0-----:R-:W-:Y:S01]  /*10990*/  STG.E.U8 desc[UR36][R16.64], R5 ;  /* 0x0000000510007986 */ /* 0x001fe2000c101124 */
[----:B------:R-:W-:Y:S05]  /*109a0*/  EXIT ;  /* 0x000000000000794d */ /* 0x000fea0003800000 */
.L_x_2989:
[----:B------:R-:W0:Y:S02]  /*109b0*/  F2I.S64.F64.TRUNC R4, R4 ;  /* 0x0000000400047311 */ /* 0x000e24000030d900 */
[----:B0-----:R-:W-:-:S05]  /*109c0*/  IMAD.MOV.U32 R3, RZ, RZ, R4 ;  /* 0x000000ffff037224 */ /* 0x001fca00078e0004 */
[----:B------:R-:W-:Y:S01]  /*109d0*/  STG.E.U8 desc[UR36][R16.64], R3 ;  /* 0x0000000310007986 */ /* 0x000fe2000c101124 */
[----:B------:R-:W-:Y:S05]  /*109e0*/  EXIT ;  /* 0x000000000000794d */ /* 0x000fea0003800000 */
.L_x_2988:
[----:B------:R-:W-:-:S13]  /*109f0*/  ISETP.NE.AND P0, PT, R0, 0x2, PT ;  /* 0x000000020000780c */ /* 0x000fda0003f05270 */
[----:B------:R-:W-:Y:S05]  /*10a00*/  @!P0 BRA `(.L_x_2991) ;  /* 0x0000000000288947 */ /* 0x000fea0003800000 */
[----:B------:R-:W-:-:S13]  /*10a10*/  ISETP.NE.AND P0, PT, R0, 0x3, PT ;  /* 0x000000030000780c */ /* 0x000fda0003f05270 */
[----:B------:R-:W-:Y:S05]  /*10a20*/  @!P0 BRA `(.L_x_2992) ;  /* 0x0000000000148947 */ /* 0x000fea0003800000 */
[----:B------:R-:W-:-:S13]  /*10a30*/  ISETP.NE.AND P0, PT, R0, 0x4, PT ;  /* 0x000000040000780c */ /* 0x000fda0003f05270 */
[----:B------:R-:W-:Y:S05]  /*10a40*/  @P0 BRA `(.L_x_2990) ;  /* 0x0000000c00880947 */ /* 0x000fea0003800000 */
[----:B------:R-:W0:Y:S02]  /*10a50*/  F2I.S64.F64.TRUNC R4, R4 ;  /* 0x0000000400047311 */ /* 0x000e24000030d900 */
[----:B0-----:R-:W-:Y:S01]  /*10a60*/  STG.E.64 desc[UR36][R16.64], R4 ;  /* 0x0000000410007986 */ /* 0x001fe2000c101b24 */
[----:B------:R-:W-:Y:S05]  /*10a70*/  EXIT ;  /* 0x000000000000794d */ /* 0x000fea0003800000 */
.L_x_2992:
[----:B------:R-:W0:Y:S02]  /*10a80*/  F2I.F64.TRUNC R5, R4 ;  /* 0x0000000400057311 */ /* 0x000e24000030d100 */
[----:B0-----:R-:W-:Y:S01]  /*10a90*/  STG.E desc[UR36][R16.64], R5 ;  /* 0x0000000510007986 */ /* 0x001fe2000c101924 */
[----:B------:R-:W-:Y:S05]  /*10aa0*/  EXIT ;  /* 0x000000000000794d */ /* 0x000fea0003800000 */
.L_x_2991:
[----:B------:R-:W0:Y:S02]  /*10ab0*/  F2I.F64.TRUNC R5, R4 ;  /* 0x0000000400057311 */ /* 0x000e24000030d100 */
[----:B0-----:R-:W-:Y:S01]  /*10ac0*/  STG.E.U16 desc[UR36][R16.64], R5 ;  /* 0x0000000510007986 */ /* 0x001fe2000c101524 */
[----:B------:R-:W-:Y:S05]  /*10ad0*/  EXIT ;  /* 0x000000000000794d */ /* 0x000fea0003800000 */
.L_x_2987:
        /* <DEDUP_REMOVED lines=11> */
[----:B------:R-:W-:Y:S01]  /*10b90*/  STG.E desc[UR36][R16.64], R3 ;  /* 0x0000000310007986 */ /* 0x000fe2000c101924 */
[----:B------:R-:W-:Y:S05]  /*10ba0*/  EXIT ;  /* 0x000000000000794d */ /* 0x000fea0003800000 */
.L_x_2994:
[----:B------:R-:W-:Y:S01]  /*10bb0*/  UMOV UR4, 0xf0000000 ;  /* 0xf000000000047882 */ /* 0x000fe20000000000 */
[----:B------:R-:W-:Y:S01]  /*10bc0*/  UMOV UR5, 0x380fffff ;  /* 0x380fffff00057882 */ /* 0x000fe20000000000 */
[----:B------:R-:W0:Y:S01]  /*10bd0*/  F2F.F32.F64 R0, R4 ;  /* 0x0000000400007310 */ /* 0x000e220000301000 */
[----:B------:R-:W-:-:S14]  /*10be0*/  DSETP.GEU.AND P0, PT, |R4|, UR4, PT ;  /* 0x0000000404007e2a */ /* 0x000fdc000bf0e200 */
[----:B0-----:R-:W-:-:S05]  /*10bf0*/  @!P0 FMUL R0, R0, 1.175494350822287508e-38 ;  /* 0x0080000000008820 */ /* 0x001fca0000400000 */
[----:B------:R-:W-:-:S05]  /*10c00*/  F2FP.F16.F32.PACK_AB R0, RZ, R0 ;  /* 0x00000000ff00723e */ /* 0x000fca00000000ff */
[----:B------:R-:W-:Y:S01]  /*10c10*/  STG.E.U16 desc[UR36][R16.64], R0 ;  /* 0x0000000010007986 */ /* 0x000fe2000c101524 */
[----:B------:R-:W-:Y:S05]  /*10c20*/  EXIT ;  /* 0x000000000000794d */ /* 0x000fea0003800000 */
.L_x_2993:
        /* <DEDUP_REMOVED lines=12> */
[----:B------:R-:W-:Y:S01]  /*10cf0*/  STG.E.64 desc[UR36][R16.64], R2 ;  /* 0x0000000210007986 */ /* 0x000fe2000c101b24 */
[----:B------:R-:W-:Y:S05]  /*10d00*/  EXIT ;  /* 0x000000000000794d */ /* 0x000fea0003800000 */
.L_x_2996:
[----:B------:R-:W-:Y:S01]  /*10d10*/  UMOV UR4, 0xf0000000 ;  /* 0xf000000000047882 */ /* 0x000fe20000000000 */
[----:B------:R-:W-:Y:S01]  /*10d20*/  UMOV UR5, 0x380fffff ;  /* 0x380fffff00057882 */ /* 0x000fe20000000000 */
[----:B------:R-:W0:Y:S01]  /*10d30*/  F2F.F32.F64 R0, R4 ;  /* 0x0000000400007310 */ /* 0x000e220000301000 */
[----:B------:R-:W-:-:S14]  /*10d40*/  DSETP.GEU.AND P0, PT, |R4|, UR4, PT ;  /* 0x0000000404007e2a */ /* 0x000fdc000bf0e200 */
[----:B0-----:R-:W-:-:S05]  /*10d50*/  @!P0 FMUL R0, R0, 1.175494350822287508e-38 ;  /* 0x0080000000008820 */ /* 0x001fca0000400000 */
[----:B------:R-:W-:-:S04]  /*10d60*/  F2FP.F16.F32.PACK_AB R3, RZ, R0 ;  /* 0x00000000ff03723e */ /* 0x000fc800000000ff */
[----:B------:R-:W-:-:S05]  /*10d70*/  PRMT R3, R3, 0x5410, RZ ;  /* 0x0000541003037816 */ /* 0x000fca00000000ff */
[----:B------:R-:W-:Y:S01]  /*10d80*/  STG.E desc[UR36][R16.64], R3 ;  /* 0x0000000310007986 */ /* 0x000fe2000c101924 */
[----:B------:R-:W-:Y:S05]  /*10d90*/  EXIT ;  /* 0x000000000000794d */ /* 0x000fea0003800000 */
.L_x_2995:
[----:B------:R-:W-:Y:S01]  /*10da0*/  STG.E.64 desc[UR36][R16.64], R4 ;  /* 0x0000000410007986 */ /* 0x000fe2000c101b24 */
[----:B------:R-:W-:Y:S05]  /*10db0*/  EXIT ;  /* 0x000000000000794d */ /* 0x000fea0003800000 */
.L_x_2986:
        /* <DEDUP_REMOVED lines=10> */
[----:B------:R-:W-:Y:S01]  /*10e60*/  STG.E.U8 desc[UR36][R16.64], R3 ;  /* 0x0000000310007986 */ /* 0x000fe2000c101124 */
[----:B------:R-:W-:Y:S05]  /*10e70*/  EXIT ;  /* 0x000000000000794d */ /* 0x000fea0003800000 */
.L_x_2999:
[----:B------:R-:W-:-:S05]  /*10e80*/  CS2R R6, SRZ ;  /* 0x0000000000067805 */ /* 0x000fca000001ff00 */
[----:B------:R-:W-:Y:S01]  /*10e90*/  STG.E.128 desc[UR36][R16.64], R4 ;  /* 0x0000000410007986 */ /* 0x000fe2000c101d24 */
[----:B------:R-:W-:Y:S05]  /*10ea0*/  EXIT ;  /* 0x000000000000794d */ /* 0x000fea0003800000 */
.L_x_2998:
        /* <DEDUP_REMOVED lines=25> */
.L_x_3003:
[----:B------:R-:W-:Y:S05]  /*11040*/  BSYNC B0 ;  /* 0x0000000000007941 */ /* 0x000fea0003800000 */
.L_x_3002:
[----:B------:R-:W-:-:S05]  /*11050*/  LOP3.LUT R3, R0, R3, RZ, 0xfc, !PT ;  /* 0x0000000300037212 */ /* 0x000fca00078efcff */
[----:B------:R-:W-:Y:S01]  /*11060*/  STG.E.U8 desc[UR36][R16.64], R3 ;  /* 0x0000000310007986 */ /* 0x000fe2000c101124 */
[----:B------:R-:W-:Y:S05]  /*11070*/  EXIT ;  /* 0x000000000000794d */ /* 0x000fea0003800000 */
.L_x_3001:
        /* <DEDUP_REMOVED lines=17> */
.L_x_3005:
[----:B------:R-:W-:Y:S01]  /*11190*/  IMAD.MOV.U32 R0, RZ, RZ, 0x7f ;  /* 0x0000007fff007424 */ /* 0x000fe200078e00ff */
[----:B------:R-:W-:-:S04]  /*111a0*/  ISETP.GT.U32.AND P0, PT, R2, 0x7f800000, PT ;  /* 0x7f8000000200780c */ /* 0x000fc80003f04070 */
[----:B------:R-:W-:-:S09]  /*111b0*/  SEL R0, R0, 0x7c, P0 ;  /* 0x0000007c00007807 */ /* 0x000fd20000000000 */
.L_x_3006:
[----:B------:R-:W-:Y:S05]  /*111c0*/  BSYNC B0 ;  /* 0x0000000000007941 */ /* 0x000fea0003800000 */
.L_x_3004:
[----:B------:R-:W-:-:S04]  /*111d0*/  LOP3.LUT R2, R3, 0x80000000, RZ, 0xc0, !PT ;  /* 0x8000000003027812 */ /* 0x000fc800078ec0ff */
[----:B------:R-:W-:-:S04]  /*111e0*/  SHF.R.U32.HI R3, RZ, 0x18, R2 ;  /* 0x00000018ff037819 */ /* 0x000fc80000011602 */
[----:B------:R-:W-:-:S05]  /*111f0*/  LOP3.LUT R3, R0, R3, RZ, 0xfc, !PT ;  /* 0x0000000300037212 */ /* 0x000fca00078efcff */
[----:B------:R-:W-:Y:S01]  /*11200*/  STG.E.U8 desc[UR36][R16.64], R3 ;  /* 0x0000000310007986 */ /* 0x000fe2000c101124 */
[----:B------:R-:W-:Y:S05]  /*11210*/  EXIT ;  /* 0x000000000000794d */ /* 0x000fea0003800000 */
.L_x_3000:
[----:B------:R-:W-:Y:S01]  /*11220*/  UMOV UR4, 0xf0000000 ;  /* 0xf000000000047882 */ /* 0x000fe20000000000 */
[----:B------:R-:W-:Y:S01]  /*11230*/  UMOV UR5, 0x380fffff ;  /* 0x380fffff00057882 */ /* 0x000fe20000000000 */
[----:B------:R-:W0:Y:S01]  /*11240*/  F2F.F32.F64 R0, R4 ;  /* 0x0000000400007310 */ /* 0x000e220000301000 */
[----:B------:R-:W-:-:S14]  /*11250*/  DSETP.GEU.AND P0, PT, |R4|, UR4, PT ;  /* 0x0000000404007e2a */ /* 0x000fdc000bf0e200 */
[----:B0-----:R-:W-:-:S05]  /*11260*/  @!P0 FMUL R0, R0, 1.175494350822287508e-38 ;  /* 0x0080000000008820 */ /* 0x001fca0000400000 */
[----:B------:R-:W-:-:S05]  /*11270*/  F2FP.BF16.F32.PACK_AB R0, RZ, R0 ;  /* 0x00000000ff00723e */ /* 0x000fca00000010ff */
[----:B------:R-:W-:Y:S01]  /*11280*/  STG.E.U16 desc[UR36][R16.64], R0 ;  /* 0x0000000010007986 */ /* 0x000fe2000c101524 */
[----:B------:R-:W-:Y:S05]  /*11290*/  EXIT ;  /* 0x000000000000794d */ /* 0x000fea0003800000 */
.L_x_2997:
        /* <DEDUP_REMOVED lines=9> */
[----:B0-----:R-:W-:Y:S01]  /*11330*/  STG.E.U16 desc[UR36][R16.64], R5 ;  /* 0x0000000510007986 */ /* 0x001fe2000c101524 */
[----:B------:R-:W-:Y:S05]  /*11340*/  EXIT ;  /* 0x000000000000794d */ /* 0x000fea0003800000 */
.L_x_3009:
        /* <DEDUP_REMOVED lines=21> */
.L_x_3012:
[----:B------:R-:W-:-:S04]  /*114a0*/  LOP3.LUT R2, R3, 0x80000000, RZ, 0xc0, !PT ;  /* 0x8000000003027812 */ /* 0x000fc800078ec0ff */
[----:B------:R-:W-:-:S04]  /*114b0*/  SHF.R.U32.HI R3, RZ, 0x18, R2 ;  /* 0x00000018ff037819 */ /* 0x000fc80000011602 */
[----:B------:R-:W-:-:S04]  /*114c0*/  LOP3.LUT R0, R0, R3, RZ, 0xfc, !PT ;  /* 0x0000000300007212 */ /* 0x000fc800078efcff */
[----:B------:R-:W-:-:S07]  /*114d0*/  PRMT R8, R0, 0x7610, R8 ;  /* 0x0000761000087816 */ /* 0x000fce0000000008 */
.L_x_3011:
[----:B------:R-:W-:Y:S05]  /*114e0*/  BSYNC B0 ;  /* 0x0000000000007941 */ /* 0x000fea0003800000 */
.L_x_3010:
[----:B------:R-:W-:Y:S01]  /*114f0*/  STG.E.U8 desc[UR36][R16.64], R8 ;  /* 0x0000000810007986 */ /* 0x000fe2000c101124 */
[----:B------:R-:W-:Y:S05]  /*11500*/  EXIT ;  /* 0x000000000000794d */ /* 0x000fea0003800000 */
.L_x_3008:
        /* <DEDUP_REMOVED lines=21> */
.L_x_3015:
[----:B------:R-:W-:-:S04]  /*11660*/  LOP3.LUT R2, R3, 0x80000000, RZ, 0xc0, !PT ;  /* 0x8000000003027812 */ /* 0x000fc800078ec0ff */
[----:B------:R-:W-:-:S04]  /*11670*/  SHF.R.U32.HI R3, RZ, 0x18, R2 ;  /* 0x00000018ff037819 */ /* 0x000fc80000011602 */
[----:B------:R-:W-:-:S04]  /*11680*/  LOP3.LUT R0, R0, R3, RZ, 0xfc, !PT ;  /* 0x0000000300007212 */ /* 0x000fc800078efcff */
[----:B------:R-:W-:-:S07]  /*11690*/  PRMT R8, R0, 0x7610, R8 ;  /* 0x0000761000087816 */ /* 0x000fce0000000008 */
.L_x_3014:
[----:B------:R-:W-:Y:S05]  /*116a0*/  BSYNC B0 ;  /* 0x0000000000007941 */ /* 0x000fea0003800000 */
.L_x_3013:
[----:B------:R-:W-:Y:S01]  /*116b0*/  STG.E.U8 desc[UR36][R16.64], R8 ;  /* 0x0000000810007986 */ /* 0x000fe2000c101124 */
[----:B------:R-:W-:Y:S05]  /*116c0*/  EXIT ;  /* 0x000000000000794d */ /* 0x000fea0003800000 */
.L_x_3007:
        /* <DEDUP_REMOVED lines=26> */
.L_x_2990:
        /* <DEDUP_REMOVED lines=16> */
.L_x_3018:
[----:B------:R-:W-:Y:S05]  /*11970*/  EXIT ;  /* 0x000000000000794d */ /* 0x000fea0003800000 */
.L_x_3017:
[----:B------:R-:W0:Y:S02]  /*11980*/  F2I.U64.F64.TRUNC R4, R4 ;  /* 0x0000000400047311 */ /* 0x000e24000030d800 */
[----:B0-----:R-:W-:Y:S01]  /*11990*/  STG.E.64 desc[UR36][R16.64], R4 ;  /* 0x0000000410007986 */ /* 0x001fe2000c101b24 */
[----:B------:R-:W-:Y:S05]  /*119a0*/  EXIT ;  /* 0x000000000000794d */ /* 0x000fea0003800000 */
.L_x_3016:
[----:B------:R-:W0:Y:S02]  /*119b0*/  F2I.U32.F64.TRUNC R5, R4 ;  /* 0x0000000400057311 */ /* 0x000e24000030d000 */
[----:B0-----:R-:W-:Y:S01]  /*119c0*/  STG.E desc[UR36][R16.64], R5 ;  /* 0x0000000510007986 */ /* 0x001fe2000c101924 */
[----:B------:R-:W-:Y:S05]  /*119d0*/  EXIT ;  /* 0x000000000000794d */ /* 0x000fea0003800000 */
.L_x_3019:
        /* <DEDUP_REMOVED lines=10> */
.L_x_7983:


//--------------------- .text._ZN2at6native27unrolled_elementwise_kernelIZZZNS0_44_GLOBAL__N__40a83637_7_Lerp_cu_7dd49032_312918lerp_scalar_kernelERNS_18TensorIteratorBaseERKN3c106ScalarEENKUlvE0_clEvENKUlvE_clEvEUlddE_St5arrayIPcLm3EELi4E23TrivialOffsetCalculatorILi2EjESF_ILi1EjENS0_6memory12LoadWithCastILi2EEENSI_13StoreWithCastILi1EEEEEviT_T0_T2_T3_T4_T5_ --------------------------
	.section	.text._ZN2at6native27unrolled_elementwise_kernelIZZZNS0_44_GLOBAL__N__40a83637_7_Lerp_cu_7dd49032_312918lerp_scalar_kernelERNS_18TensorIteratorBaseERKN3c106ScalarEENKUlvE0_clEvENKUlvE_clEvEUlddE_St5arrayIPcLm3EELi4E23TrivialOffsetCalculatorILi2EjESF_ILi1EjENS0_6memory12LoadWithCastILi2EEENSI_13StoreWithCastILi1EEEEEviT_T0_T2_T3_T4_T5_,"ax",@progbits
	.align	128
        .global         _ZN2at6native27unrolled_elementwise_kernelIZZZNS0_44_GLOBAL__N__40a83637_7_Lerp_cu_7dd49032_312918lerp_scalar_kernelERNS_18TensorIteratorBaseERKN3c106ScalarEENKUlvE0_clEvENKUlvE_clEvEUlddE_St5arrayIPcLm3EELi4E23TrivialOffsetCalculatorILi2EjESF_ILi1EjENS0_6memory12LoadWithCastILi2EEENSI_13StoreWithCastILi1EEEEEviT_T0_T2_T3_T4_T5_
        .type           _ZN2at6native27unrolled_elementwise_kernelIZZZNS0_44_GLOBAL__N__40a83637_7_Lerp_cu_7dd49032_312918lerp_scalar_kernelERNS_18TensorIteratorBaseERKN3c106ScalarEENKUlvE0_clEvENKUlvE_clEvEUlddE_St5arrayIPcLm3EELi4E23TrivialOffsetCalculatorILi2EjESF_ILi1EjENS0_6memory12LoadWithCastILi2EEENSI_13StoreWithCastILi1EEEEEviT_T0_T2_T3_T4_T5_,@function
        .size           _ZN2at6native27unrolled_elementwise_kernelIZZZNS0_44_GLOBAL__N__40a83637_7_Lerp_cu_7dd49032_312918lerp_scalar_kernelERNS_18TensorIteratorBaseERKN3c106ScalarEENKUlvE0_clEvENKUlvE_clEvEUlddE_St5arrayIPcLm3EELi4E23TrivialOffsetCalculatorILi2EjESF_ILi1EjENS0_6memory12LoadWithCastILi2EEENSI_13StoreWithCastILi1EEEEEviT_T0_T2_T3_T4_T5_,(.L_x_7984 - _ZN2at6native27unrolled_elementwise_kernelIZZZNS0_44_GLOBAL__N__40a83637_7_Lerp_cu_7dd49032_312918lerp_scalar_kernelERNS_18TensorIteratorBaseERKN3c106ScalarEENKUlvE0_clEvENKUlvE_clEvEUlddE_St5arrayIPcLm3EELi4E23TrivialOffsetCalculatorILi2EjESF_ILi1EjENS0_6memory12LoadWithCastILi2EEENSI_13StoreWithCastILi1EEEEEviT_T0_T2_T3_T4_T5_)
        .other          _ZN2at6native27unrolled_elementwise_kernelIZZZNS0_44_GLOBAL__N__40a83637_7_Lerp_cu_7dd49032_312918lerp_scalar_kernelERNS_18TensorIteratorBaseERKN3c106ScalarEENKUlvE0_clEvENKUlvE_clEvEUlddE_St5arrayIPcLm3EELi4E23TrivialOffsetCalculatorILi2EjESF_ILi1EjENS0_6memory12LoadWithCastILi2EEENSI_13StoreWithCastILi1EEEEEviT_T0_T2_T3_T4_T5_,@"STO_CUDA_ENTRY STV_DEFAULT"
_ZN2at6native27unrolled_elementwise_kernelIZZZNS0_44_GLOBAL__N__40a83637_7_Lerp_cu_7dd49032_312918lerp_scalar_kernelERNS_18TensorIteratorBaseERKN3c106ScalarEENKUlvE0_clEvENKUlvE_clEvEUlddE_St5arrayIPcLm3EELi4E23TrivialOffsetCalculatorILi2EjESF_ILi1EjENS0_6memory12LoadWithCastILi2EEENSI_13StoreWithCastILi1EEEEEviT_T0_T2_T3_T4_T5_:
.text._ZN2at6native27unrolled_elementwise_kernelIZZZNS0_44_GLOBAL__N__40a83637_7_Lerp_cu_7dd49032_312918lerp_scalar_kernelERNS_18TensorIteratorBaseERKN3c106ScalarEENKUlvE0_clEvENKUlvE_clEvEUlddE_St5arrayIPcLm3EELi4E23TrivialOffsetCalculatorILi2EjESF_ILi1EjENS0_6memory12LoadWithCastILi2EEENSI_13StoreWithCastILi1EEEEEviT_T0_T2_T3_T4_T5_:
[----:B------:R-:W0:Y:S01]  /*0000*/  LDC R1, c[0x0][0x28] ;  /* 0x00000a00ff017b82 */ /* 0x000e220000000800 */
[----:B------:R-:W1:Y:S07]  /*0010*/  S2R R32, SR_CTAID.X ;  /* 0x0000000000207919 */ /* 0x000e6e0000002500 */
[----:B------:R-:W1:Y:S01]  /*0020*/  LDC R3, c[0x0][0x210] ;  /* 0x00008400ff037b82 */ /* 0x000e620000000800 */
[----:B------:R-:W-:Y:S01]  /*0030*/  ULDC.64 UR36, c[0x0][0x208] ;  /* 0x0000820000247ab9 */ /* 0x000fe20000000a00 */
[----:B------:R-:W-:Y:S01]  /*0040*/  BSSY B6, `(.L_x_3020) ;  /* 0x00001f2000067945 */ /* 0x000fe20003800000 */
[----:B------:R-:W2:Y:S01]  /*0050*/  S2R R35, SR_TID.X ;  /* 0x0000000000237919 */ /* 0x000ea20000002100 */
[----:B------:R-:W-:-:S02]  /*0060*/  CS2R R30, SRZ ;  /* 0x00000000001e7805 */ /* 0x000fc4000001ff00 */
[----:B------:R-:W-:Y:S02]  /*0070*/  CS2R R36, SRZ ;  /* 0x0000000000247805 */ /* 0x000fe4000001ff00 */
[----:B------:R-:W-:Y:S01]  /*0080*/  CS2R R26, SRZ ;  /* 0x00000000001a7805 */ /* 0x000fe2000001ff00 */
[----:B------:R-:W3:Y:S08]  /*0090*/  LDC.U8 R33, c[0x0][0x244] ;  /* 0x00009100ff217b82 */ /* 0x000ef00000000000 */
        /* <DEDUP_REMOVED lines=24> */
.L_x_3025:
[----:B------:R-:W2:Y:S02]  /*0220*/  LDG.E.U8 R4, desc[UR36][R4.64] ;  /* 0x0000002404047981 */ /* 0x000ea4000c1e1100 */
[----:B--2---:R0:W1:Y:S01]  /*0230*/  I2F.F64.U16 R36, R4 ;  /* 0x0000000400247312 */ /* 0x0040620000101800 */
[----:B------:R-:W-:Y:S05]  /*0240*/  BRA `(.L_x_3027) ;  /* 0x0000000c00747947 */ /* 0x000fea0003800000 */
.L_x_3024:
        /* <DEDUP_REMOVED lines=9> */
.L_x_3029:
[----:B------:R-:W2:Y:S02]  /*02e0*/  LDG.E R4, desc[UR36][R4.64] ;  /* 0x0000002404047981 */ /* 0x000ea4000c1e1900 */
[----:B--2---:R1:W2:Y:S01]  /*02f0*/  I2F.F64 R36, R4 ;  /* 0x0000000400247312 */ /* 0x0042a20000201c00 */
[----:B------:R-:W-:Y:S05]  /*0300*/  BRA `(.L_x_3027) ;  /* 0x0000000c00447947 */ /* 0x000fea0003800000 */
.L_x_3028:
[----:B------:R-:W2:Y:S02]  /*0310*/  LDG.E.U16 R4, desc[UR36][R4.64] ;  /* 0x0000002404047981 */ /* 0x000ea4000c1e1500 */
[----:B--2---:R3:W4:Y:S01]  /*0320*/  I2F.F64.S16 R36, R4 ;  /* 0x0000000400247312 */ /* 0x0047220000101c00 */
[----:B------:R-:W-:Y:S05]  /*0330*/  BRA `(.L_x_3027) ;  /* 0x0000000c00387947 */ /* 0x000fea0003800000 */
.L_x_3023:
        /* <DEDUP_REMOVED lines=10> */
.L_x_3031:
[----:B------:R-:W2:Y:S02]  /*03e0*/  LDG.E.U16 R0, desc[UR36][R4.64] ;  /* 0x0000002404007981 */ /* 0x000ea4000c1e1500 */
[----:B--2---:R-:W-:-:S05]  /*03f0*/  HADD2.F32 R0, -RZ, R0.H0_H0 ;  /* 0x20000000ff007230 */ /* 0x004fca0000004100 */
[----:B------:R-:W-:-:S04]  /*0400*/  FMUL.FTZ R0, R0, 1 ;  /* 0x3f80000000007820 */ /* 0x000fc80000410000 */
[----:B------:R0:W1:Y:S01]  /*0410*/  F2F.F64.F32 R36, R0 ;  /* 0x0000000000247310 */ /* 0x0000620000201800 */
[----:B------:R-:W-:Y:S05]  /*0420*/  BRA `(.L_x_3027) ;  /* 0x0000000800fc7947 */ /* 0x000fea0003800000 */
.L_x_3030:
        /* <DEDUP_REMOVED lines=10> */
.L_x_3033:
[----:B------:R-:W2:Y:S02]  /*04d0*/  LDG.E.U16 R4, desc[UR36][R4.64] ;  /* 0x0000002404047981 */ /* 0x000ea4000c1e1500 */
[----:B--2---:R-:W-:-:S05]  /*04e0*/  HADD2.F32 R0, -RZ, R4.H0_H0 ;  /* 0x20000004ff007230 */ /* 0x004fca0000004100 */
[----:B------:R-:W-:-:S04]  /*04f0*/  FMUL.FTZ R0, R0, 1 ;  /* 0x3f80000000007820 */ /* 0x000fc80000410000 */
[----:B------:R0:W1:Y:S01]  /*0500*/  F2F.F64.F32 R36, R0 ;  /* 0x0000000000247310 */ /* 0x0000620000201800 */
[----:B------:R-:W-:Y:S05]  /*0510*/  BRA `(.L_x_3027) ;  /* 0x0000000800c07947 */ /* 0x000fea0003800000 */
.L_x_3032:
[----:B------:R0:W5:Y:S01]  /*0520*/  LDG.E.64 R36, desc[UR36][R4.64] ;  /* 0x0000002404247981 */ /* 0x000162000c1e1b00 */
[----:B------:R-:W-:Y:S05]  /*0530*/  BRA `(.L_x_3027) ;  /* 0x0000000800b87947 */ /* 0x000fea0003800000 */
.L_x_3022:
        /* <DEDUP_REMOVED lines=13> */
.L_x_3036:
[----:B------:R0:W5:Y:S01]  /*0610*/  LDG.E.64 R36, desc[UR36][R4.64] ;  /* 0x0000002404247981 */ /* 0x000162000c1e1b00 */
[----:B------:R-:W-:Y:S05]  /*0620*/  BRA `(.L_x_3027) ;  /* 0x00000008007c7947 */ /* 0x000fea0003800000 */
.L_x_3035:
        /* <DEDUP_REMOVED lines=28> */
.L_x_3038:
        /* <DEDUP_REMOVED lines=12> */
[----:B------:R-:W-:-:S05]  /*08b0*/  LOP3.LUT R0, R3, 0x80000000, R0, 0xf8, !PT ;  /* 0x8000000003007812 */ /* 0x000fca00078ef800 */
[----:B------:R-:W-:-:S04]  /*08c0*/  FMUL.FTZ R0, R0, 1 ;  /* 0x3f80000000007820 */ /* 0x000fc80000410000 */
[----:B------:R0:W1:Y:S01]  /*08d0*/  F2F.F64.F32 R36, R0 ;  /* 0x0000000000247310 */ /* 0x0000620000201800 */
[----:B------:R-:W-:Y:S05]  /*08e0*/  BRA `(.L_x_3027) ;  /* 0x0000000400cc7947 */ /* 0x000fea0003800000 */
.L_x_3037:
[----:B------:R-:W2:Y:S02]  /*08f0*/  LDG.E.U16 R0, desc[UR36][R4.64] ;  /* 0x0000002404007981 */ /* 0x000ea4000c1e1500 */
[----:B--2---:R-:W-:-:S04]  /*0900*/  IMAD.U32 R0, R0, 0x10000, RZ ;  /* 0x0001000000007824 */ /* 0x004fc800078e00ff */
[----:B------:R-:W-:-:S04]  /*0910*/  FMUL.FTZ R0, R0, 1 ;  /* 0x3f80000000007820 */ /* 0x000fc80000410000 */
[----:B------:R0:W1:Y:S01]  /*0920*/  F2F.F64.F32 R36, R0 ;  /* 0x0000000000247310 */ /* 0x0000620000201800 */
[----:B------:R-:W-:Y:S05]  /*0930*/  BRA `(.L_x_3027) ;  /* 0x0000000400b87947 */ /* 0x000fea0003800000 */
.L_x_3034:
        /* <DEDUP_REMOVED lines=11> */
.L_x_3041:
        /* <DEDUP_REMOVED lines=21> */
.L_x_3045:
[----:B------:R-:W-:Y:S05]  /*0b40*/  BSYNC B1 ;  /* 0x0000000000017941 */ /* 0x000fea0003800000 */
.L_x_3044:
[----:B------:R-:W-:Y:S01]  /*0b50*/  LEA R5, R0, 0x3b800000, 0x17 ;  /* 0x3b80000000057811 */ /* 0x000fe200078eb8ff */
[----:B------:R-:W-:-:S05]  /*0b60*/  IMAD.SHL.U32 R0, R3, 0x100000, RZ ;  /* 0x0010000003007824 */ /* 0x000fca00078e00ff */
[----:B------:R-:W-:-:S07]  /*0b70*/  LOP3.LUT R0, R5, R0, R6, 0xfe, !PT ;  /* 0x0000000005007212 */ /* 0x000fce00078efe06 */
.L_x_3043:
[----:B------:R-:W-:Y:S05]  /*0b80*/  BSYNC B0 ;  /* 0x0000000000007941 */ /* 0x000fea0003800000 */
.L_x_3042:
[----:B------:R-:W-:-:S04]  /*0b90*/  FMUL.FTZ R0, R0, 1 ;  /* 0x3f80000000007820 */ /* 0x000fc80000410000 */
[----:B------:R0:W1:Y:S01]  /*0ba0*/  F2F.F64.F32 R36, R0 ;  /* 0x0000000000247310 */ /* 0x0000620000201800 */
[----:B------:R-:W-:Y:S05]  /*0bb0*/  BRA `(.L_x_3027) ;  /* 0x0000000400187947 */ /* 0x000fea0003800000 */
.L_x_3040:
        /* <DEDUP_REMOVED lines=21> */
.L_x_3049:
[----:B------:R-:W-:Y:S05]  /*0d10*/  BSYNC B1 ;  /* 0x0000000000017941 */ /* 0x000fea0003800000 */
.L_x_3048:
[----:B------:R-:W-:Y:S01]  /*0d20*/  LEA R5, R0, 0x37800000, 0x17 ;  /* 0x3780000000057811 */ /* 0x000fe200078eb8ff */
[----:B------:R-:W-:-:S05]  /*0d30*/  IMAD.SHL.U32 R0, R3, 0x200000, RZ ;  /* 0x0020000003007824 */ /* 0x000fca00078e00ff */
[----:B------:R-:W-:-:S07]  /*0d40*/  LOP3.LUT R0, R5, R0, R6, 0xfe, !PT ;  /* 0x0000000005007212 */ /* 0x000fce00078efe06 */
.L_x_3047:
[----:B------:R-:W-:Y:S05]  /*0d50*/  BSYNC B0 ;  /* 0x0000000000007941 */ /* 0x000fea0003800000 */
.L_x_3046:
[----:B------:R-:W-:-:S04]  /*0d60*/  FMUL.FTZ R0, R0, 1 ;  /* 0x3f80000000007820 */ /* 0x000fc80000410000 */
[----:B------:R0:W1:Y:S01]  /*0d70*/  F2F.F64.F32 R36, R0 ;  /* 0x0000000000247310 */ /* 0x0000620000201800 */
[----:B------:R-:W-:Y:S05]  /*0d80*/  BRA `(.L_x_3027) ;  /* 0x0000000000a47947 */ /* 0x000fea0003800000 */
.L_x_3039:
        /* <DEDUP_REMOVED lines=14> */
.L_x_3053:
[----:B------:R-:W-:Y:S05]  /*0e70*/  BSYNC B0 ;  /* 0x0000000000007941 */ /* 0x000fea0003800000 */
.L_x_3052:
[----:B------:R-:W-:-:S04]  /*0e80*/  FMUL.FTZ R0, R0, 1 ;  /* 0x3f80000000007820 */ /* 0x000fc80000410000 */
[----:B------:R0:W1:Y:S01]  /*0e90*/  F2F.F64.F32 R36, R0 ;  /* 0x0000000000247310 */ /* 0x0000620000201800 */
[----:B------:R-:W-:Y:S05]  /*0ea0*/  BRA `(.L_x_3027) ;  /* 0x00000000005c7947 */ /* 0x000fea0003800000 */
.L_x_3026:
        /* <DEDUP_REMOVED lines=16> */
.L_x_3054:
[----:B------:R-:W-:Y:S01]  /*0fb0*/  CS2R R36, SRZ ;  /* 0x0000000000247805 */ /* 0x000fe2000001ff00 */
[----:B------:R-:W-:Y:S06]  /*0fc0*/  BRA `(.L_x_3027) ;  /* 0x0000000000147947 */ /* 0x000fec0003800000 */
.L_x_3051:
[----:B------:R-:W2:Y:S02]  /*0fd0*/  LDG.E.64 R36, desc[UR36][R4.64] ;  /* 0x0000002404247981 */ /* 0x000ea4000c1e1b00 */
[----:B--2---:R-:W0:Y:S01]  /*0fe0*/  I2F.F64.U64 R36, R36 ;  /* 0x0000002400247312 */ /* 0x004e220000301800 */
[----:B------:R-:W-:Y:S05]  /*0ff0*/  BRA `(.L_x_3027) ;  /* 0x0000000000087947 */ /* 0x000fea0003800000 */
.L_x_3050:
[----:B------:R-:W2:Y:S02]  /*1000*/  LDG.E R4, desc[UR36][R4.64] ;  /* 0x0000002404047981 */ /* 0x000ea4000c1e1900 */
[----:B--2---:R0:W1:Y:S02]  /*1010*/  I2F.F64.U32 R36, R4 ;  /* 0x0000000400247312 */ /* 0x0040640000201800 */
.L_x_3027:
[----:B01-3--:R-:W0:Y:S01]  /*1020*/  LDC.64 R4, c[0x0][0x238] ;  /* 0x00008e00ff047b82 */ /* 0x00be220000000a00 */
        /* <DEDUP_REMOVED lines=16> */
[----:B---3--:R0:W1:Y:S01]  /*1130*/  I2F.F64.S16 R26, R4 ;  /* 0x00000004001a7312 */ /* 0x0080620000101c00 */
[----:B------:R-:W-:Y:S05]  /*1140*/  BRA `(.L_x_3060) ;  /* 0x0000000c007c7947 */ /* 0x000fea0003800000 */
.L_x_3058:
[----:B------:R-:W3:Y:S02]  /*1150*/  LDG.E.U8 R4, desc[UR36][R4.64] ;  /* 0x0000002404047981 */ /* 0x000ee4000c1e1100 */
[----:B---3--:R3:W0:Y:S01]  /*1160*/  I2F.F64.U16 R26, R4 ;  /* 0x00000004001a7312 */ /* 0x0086220000101800 */
[----:B------:R-:W-:Y:S05]  /*1170*/  BRA `(.L_x_3060) ;  /* 0x0000000c00707947 */ /* 0x000fea0003800000 */
.L_x_3057:
        /* <DEDUP_REMOVED lines=9> */
.L_x_3062:
[----:B------:R-:W3:Y:S02]  /*1210*/  LDG.E R4, desc[UR36][R4.64] ;  /* 0x0000002404047981 */ /* 0x000ee4000c1e1900 */
[----:B---3--:R0:W1:Y:S01]  /*1220*/  I2F.F64 R26, R4 ;  /* 0x00000004001a7312 */ /* 0x0080620000201c00 */
[----:B------:R-:W-:Y:S05]  /*1230*/  BRA `(.L_x_3060) ;  /* 0x0000000c00407947 */ /* 0x000fea0003800000 */
.L_x_3061:
[----:B------:R-:W3:Y:S02]  /*1240*/  LDG.E.U16 R4, desc[UR36][R4.64] ;  /* 0x0000002404047981 */ /* 0x000ee4000c1e1500 */
[----:B---3--:R0:W1:Y:S01]  /*1250*/  I2F.F64.S16 R26, R4 ;  /* 0x00000004001a7312 */ /* 0x0080620000101c00 */
[----:B------:R-:W-:Y:S05]  /*1260*/  BRA `(.L_x_3060) ;  /* 0x0000000c00347947 */ /* 0x000fea0003800000 */
.L_x_3056:
        /* <DEDUP_REMOVED lines=10> */
.L_x_3064:
[----:B------:R-:W3:Y:S02]  /*1310*/  LDG.E.U16 R0, desc[UR36][R4.64] ;  /* 0x0000002404007981 */ /* 0x000ee4000c1e1500 */
[----:B---3--:R-:W-:-:S05]  /*1320*/  HADD2.F32 R0, -RZ, R0.H0_H0 ;  /* 0x20000000ff007230 */ /* 0x008fca0000004100 */
[----:B------:R-:W-:-:S04]  /*1330*/  FMUL.FTZ R0, R0, 1 ;  /* 0x3f80000000007820 */ /* 0x000fc80000410000 */
[----:B------:R0:W1:Y:S01]  /*1340*/  F2F.F64.F32 R26, R0 ;  /* 0x00000000001a7310 */ /* 0x0000620000201800 */
[----:B------:R-:W-:Y:S05]  /*1350*/  BRA `(.L_x_3060) ;  /* 0x0000000800f87947 */ /* 0x000fea0003800000 */
.L_x_3063:
        /* <DEDUP_REMOVED lines=10> */
.L_x_3066:
[----:B------:R-:W3:Y:S02]  /*1400*/  LDG.E.U16 R4, desc[UR36][R4.64] ;  /* 0x0000002404047981 */ /* 0x000ee4000c1e1500 */
[----:B---3--:R-:W-:-:S05]  /*1410*/  HADD2.F32 R0, -RZ, R4.H0_H0 ;  /* 0x20000004ff007230 */ /* 0x008fca0000004100 */
[----:B------:R-:W-:-:S04]  /*1420*/  FMUL.FTZ R0, R0, 1 ;  /* 0x3f80000000007820 */ /* 0x000fc80000410000 */
[----:B------:R0:W1:Y:S01]  /*1430*/  F2F.F64.F32 R26, R0 ;  /* 0x00000000001a7310 */ /* 0x0000620000201800 */
[----:B------:R-:W-:Y:S05]  /*1440*/  BRA `(.L_x_3060) ;  /* 0x0000000800bc7947 */ /* 0x000fea0003800000 */
.L_x_3065:
[----:B------:R0:W5:Y:S01]  /*1450*/  LDG.E.64 R26, desc[UR36][R4.64] ;  /* 0x00000024041a7981 */ /* 0x000162000c1e1b00 */
[----:B------:R-:W-:Y:S05]  /*1460*/  BRA `(.L_x_3060) ;  /* 0x0000000800b47947 */ /* 0x000fea0003800000 */
.L_x_3055:
        /* <DEDUP_REMOVED lines=13> */
.L_x_3069:
[----:B------:R0:W5:Y:S01]  /*1540*/  LDG.E.64 R26, desc[UR36][R4.64] ;  /* 0x00000024041a7981 */ /* 0x000162000c1e1b00 */
[----:B------:R-:W-:Y:S05]  /*1550*/  BRA `(.L_x_3060) ;  /* 0x0000000800787947 */ /* 0x000fea0003800000 */
.L_x_3068:
        /* <DEDUP_REMOVED lines=28> */
.L_x_3071:
[----:B------:R-:W3:Y:S02]  /*1720*/  LDG.E.U8 R4, desc[UR36][R4.64] ;  /* 0x0000002404047981 */ /* 0x000ee4000c1e1100 */
[----:B---3--:R-:W-:-:S05]  /*1730*/  IMAD.SHL.U32 R0, R4, 0x2000000, RZ ;  /* 0x0200000004007824 */ /* 0x008fca00078e00ff */
        /* <DEDUP_REMOVED lines=13> */
.L_x_3070:
[----:B------:R-:W3:Y:S02]  /*1810*/  LDG.E.U16 R0, desc[UR36][R4.64] ;  /* 0x0000002404007981 */ /* 0x000ee4000c1e1500 */
[----:B---3--:R-:W-:-:S04]  /*1820*/  IMAD.U32 R0, R0, 0x10000, RZ ;  /* 0x0001000000007824 */ /* 0x008fc800078e00ff */
[----:B------:R-:W-:-:S04]  /*1830*/  FMUL.FTZ R0, R0, 1 ;  /* 0x3f80000000007820 */ /* 0x000fc80000410000 */
[----:B------:R0:W1:Y:S01]  /*1840*/  F2F.F64.F32 R26, R0 ;  /* 0x00000000001a7310 */ /* 0x0000620000201800 */
[----:B------:R-:W-:Y:S05]  /*1850*/  BRA `(.L_x_3060) ;  /* 0x0000000400b87947 */ /* 0x000fea0003800000 */
.L_x_3067:
        /* <DEDUP_REMOVED lines=9> */
[----:B---3--:R0:W1:Y:S01]  /*18f0*/  I2F.F64.U16 R26, R4 ;  /* 0x00000004001a7312 */ /* 0x0080620000101800 */
[----:B------:R-:W-:Y:S05]  /*1900*/  BRA `(.L_x_3060) ;  /* 0x00000004008c7947 */ /* 0x000fea0003800000 */
.L_x_3074:
        /* <DEDUP_REMOVED lines=21> */
.L_x_3078:
[----:B------:R-:W-:Y:S05]  /*1a60*/  BSYNC B1 ;  /* 0x0000000000017941 */ /* 0x000fea0003800000 */
.L_x_3077:
[----:B------:R-:W-:Y:S01]  /*1a70*/  LEA R5, R0, 0x3b800000, 0x17 ;  /* 0x3b80000000057811 */ /* 0x000fe200078eb8ff */
[----:B------:R-:W-:-:S05]  /*1a80*/  IMAD.SHL.U32 R0, R3, 0x100000, RZ ;  /* 0x0010000003007824 */ /* 0x000fca00078e00ff */
[----:B------:R-:W-:-:S07]  /*1a90*/  LOP3.LUT R0, R5, R0, R6, 0xfe, !PT ;  /* 0x0000000005007212 */ /* 0x000fce00078efe06 */
.L_x_3076:
[----:B------:R-:W-:Y:S05]  /*1aa0*/  BSYNC B0 ;  /* 0x0000000000007941 */ /* 0x000fea0003800000 */
.L_x_3075:
[----:B------:R-:W-:-:S04]  /*1ab0*/  FMUL.FTZ R0, R0, 1 ;  /* 0x3f80000000007820 */ /* 0x000fc80000410000 */
[----:B------:R0:W1:Y:S01]  /*1ac0*/  F2F.F64.F32 R26, R0 ;  /* 0x00000000001a7310 */ /* 0x0000620000201800 */
[----:B------:R-:W-:Y:S05]  /*1ad0*/  BRA `(.L_x_3060) ;  /* 0x0000000400187947 */ /* 0x000fea0003800000 */
.L_x_3073:
        /* <DEDUP_REMOVED lines=21> */
.L_x_3082:
[----:B------:R-:W-:Y:S05]  /*1c30*/  BSYNC B1 ;  /* 0x0000000000017941 */ /* 0x000fea0003800000 */
.L_x_3081:
[----:B------:R-:W-:Y:S01]  /*1c40*/  LEA R5, R0, 0x37800000, 0x17 ;  /* 0x3780000000057811 */ /* 0x000fe200078eb8ff */
[----:B------:R-:W-:-:S05]  /*1c50*/  IMAD.SHL.U32 R0, R3, 0x200000, RZ ;  /* 0x0020000003007824 */ /* 0x000fca00078e00ff */
[----:B------:R-:W-:-:S07]  /*1c60*/  LOP3.LUT R0, R5, R0, R6, 0xfe, !PT ;  /* 0x0000000005007212 */ /* 0x000fce00078efe06 */
.L_x_3080:
[----:B------:R-:W-:Y:S05]  /*1c70*/  BSYNC B0 ;  /* 0x0000000000007941 */ /* 0x000fea0003800000 */
.L_x_3079:
[----:B------:R-:W-:-:S04]  /*1c80*/  FMUL.FTZ R0, R0, 1 ;  /* 0x3f80000000007820 */ /* 0x000fc80000410000 */
[----:B------:R0:W1:Y:S01]  /*1c90*/  F2F.F64.F32 R26, R0 ;  /* 0x00000000001a7310 */ /* 0x0000620000201800 */
[----:B------:R-:W-:Y:S05]  /*1ca0*/  BRA `(.L_x_3060) ;  /* 0x0000000000a47947 */ /* 0x000fea0003800000 */
.L_x_3072:
        /* <DEDUP_REMOVED lines=14> */
.L_x_3086:
[----:B------:R-:W-:Y:S05]  /*1d90*/  BSYNC B0 ;  /* 0x0000000000007941 */ /* 0x000fea0003800000 */
.L_x_3085:
[----:B------:R-:W-:-:S04]  /*1da0*/  FMUL.FTZ R0, R0, 1 ;  /* 0x3f80000000007820 */ /* 0x000fc80000410000 */
[----:B------:R0:W1:Y:S01]  /*1db0*/  F2F.F64.F32 R26, R0 ;  /* 0x00000000001a7310 */ /* 0x0000620000201800 */
[----:B------:R-:W-:Y:S05]  /*1dc0*/  BRA `(.L_x_3060) ;  /* 0x00000000005c7947 */ /* 0x000fea0003800000 */
.L_x_3059:
        /* <DEDUP_REMOVED lines=16> */
.L_x_3087:
[----:B------:R-:W-:Y:S01]  /*1ed0*/  CS2R R26, SRZ ;  /* 0x00000000001a7805 */ /* 0x000fe2000001ff00 */
[----:B------:R-:W-:Y:S06]  /*1ee0*/  BRA `(.L_x_3060) ;  /* 0x0000000000147947 */ /* 0x000fec0003800000 */
.L_x_3084:
[----:B------:R-:W3:Y:S02]  /*1ef0*/  LDG.E.64 R26, desc[UR36][R4.64] ;  /* 0x00000024041a7981 */ /* 0x000ee4000c1e1b00 */
[----:B---3--:R-:W0:Y:S01]  /*1f00*/  I2F.F64.U64 R26, R26 ;  /* 0x0000001a001a7312 */ /* 0x008e220000301800 */
[----:B------:R-:W-:Y:S05]  /*1f10*/  BRA `(.L_x_3060) ;  /* 0x0000000000087947 */ /* 0x000fea0003800000 */
.L_x_3083:
[----:B------:R-:W3:Y:S02]  /*1f20*/  LDG.E R4, desc[UR36][R4.64] ;  /* 0x0000002404047981 */ /* 0x000ee4000c1e1900 */
[----:B---3--:R0:W1:Y:S02]  /*1f30*/  I2F.F64.U32 R26, R4 ;  /* 0x00000004001a7312 */ /* 0x0080640000201800 */
.L_x_3060:
[----:B------:R-:W2:Y:S02]  /*1f40*/  S2R R35, SR_TID.X ;  /* 0x0000000000237919 */ /* 0x000ea40000002100 */
[----:B--2---:R-:W-:-:S07]  /*1f50*/  VIADD R35, R35, 0x80 ;  /* 0x0000008023237836 */ /* 0x004fce0000000000 */
.L_x_3021:
[----:B------:R-:W-:Y:S05]  /*1f60*/  BSYNC B6 ;  /* 0x0000000000067941 */ /* 0x000fea0003800000 */
.L_x_3020:
[----:B------:R-:W-:Y:S01]  /*1f70*/  ISETP.GE.AND P0, PT, R35, R2, PT ;  /* 0x000000022300720c */ /* 0x000fe20003f06270 */
[----:B------:R-:W-:Y:S01]  /*1f80*/  BSSY B6, `(.L_x_3088) ;  /* 0x00001e9000067945 */ /* 0x000fe20003800000 */
[----:B------:R-:W-:-:S11]  /*1f90*/  CS2R R28, SRZ ;  /* 0x00000000001c7805 */ /* 0x000fd6000001ff00 */
[----:B------:R-:W-:Y:S05]  /*1fa0*/  @P0 BRA `(.L_x_3089) ;  /* 0x0000001c00980947 */ /* 0x000fea0003800000 */
[----:B0--3--:R-:W0:Y:S01]  /*1fb0*/  LDC.64 R4, c[0x0][0x230] ;  /* 0x00008c00ff047b82 */ /* 0x009e220000000a00 */
        /* <DEDUP_REMOVED lines=17> */
[----:B--2---:R0:W2:Y:S01]  /*20d0*/  I2F.F64.S16 R30, R4 ;  /* 0x00000004001e7312 */ /* 0x0040a20000101c00 */
[----:B------:R-:W-:Y:S05]  /*20e0*/  BRA `(.L_x_3095) ;  /* 0x0000000c007c7947 */ /* 0x000fea0003800000 */
.L_x_3093:
[----:B------:R-:W2:Y:S02]  /*20f0*/  LDG.E.U8 R4, desc[UR36][R4.64] ;  /* 0x0000002404047981 */ /* 0x000ea4000c1e1100 */
[----:B--2---:R0:W2:Y:S01]  /*2100*/  I2F.F64.U16 R30, R4 ;  /* 0x00000004001e7312 */ /* 0x0040a20000101800 */
[----:B------:R-:W-:Y:S05]  /*2110*/  BRA `(.L_x_3095) ;  /* 0x0000000c00707947 */ /* 0x000fea0003800000 */
.L_x_3092:
        /* <DEDUP_REMOVED lines=9> */
.L_x_3097:
[----:B------:R-:W2:Y:S02]  /*21b0*/  LDG.E R4, desc[UR36][R4.64] ;  /* 0x0000002404047981 */ /* 0x000ea4000c1e1900 */
[----:B--2---:R0:W2:Y:S01]  /*21c0*/  I2F.F64 R30, R4 ;  /* 0x00000004001e7312 */ /* 0x0040a20000201c00 */
[----:B------:R-:W-:Y:S05]  /*21d0*/  BRA `(.L_x_3095) ;  /* 0x0000000c00407947 */ /* 0x000fea0003800000 */
.L_x_3096:
[----:B------:R-:W2:Y:S02]  /*21e0*/  LDG.E.U16 R4, desc[UR36][R4.64] ;  /* 0x0000002404047981 */ /* 0x000ea4000c1e1500 */
[----:B--2---:R0:W2:Y:S01]  /*21f0*/  I2F.F64.S16 R30, R4 ;  /* 0x00000004001e7312 */ /* 0x0040a20000101c00 */
[----:B------:R-:W-:Y:S05]  /*2200*/  BRA `(.L_x_3095) ;  /* 0x0000000c00347947 */ /* 0x000fea0003800000 */
.L_x_3091:
        /* <DEDUP_REMOVED lines=10> */
.L_x_3099:
[----:B------:R-:W2:Y:S02]  /*22b0*/  LDG.E.U16 R0, desc[UR36][R4.64] ;  /* 0x0000002404007981 */ /* 0x000ea4000c1e1500 */
[----:B--2---:R-:W-:-:S05]  /*22c0*/  HADD2.F32 R0, -RZ, R0.H0_H0 ;  /* 0x20000000ff007230 */ /* 0x004fca0000004100 */
[----:B------:R-:W-:-:S04]  /*22d0*/  FMUL.FTZ R0, R0, 1 ;  /* 0x3f80000000007820 */ /* 0x000fc80000410000 */
[----:B------:R0:W2:Y:S01]  /*22e0*/  F2F.F64.F32 R30, R0 ;  /* 0x00000000001e7310 */ /* 0x0000a20000201800 */
[----:B------:R-:W-:Y:S05]  /*22f0*/  BRA `(.L_x_3095) ;  /* 0x0000000800f87947 */ /* 0x000fea0003800000 */
.L_x_3098:
        /* <DEDUP_REMOVED lines=10> */
.L_x_3101:
[----:B------:R-:W2:Y:S02]  /*23a0*/  LDG.E.U16 R4, desc[UR36][R4.64] ;  /* 0x0000002404047981 */ /* 0x000ea4000c1e1500 */
[----:B--2---:R-:W-:-:S05]  /*23b0*/  HADD2.F32 R0, -RZ, R4.H0_H0 ;  /* 0x20000004ff007230 */ /* 0x004fca0000004100 */
[----:B------:R-:W-:-:S04]  /*23c0*/  FMUL.FTZ R0, R0, 1 ;  /* 0x3f80000000007820 */ /* 0x000fc80000410000 */
[----:B------:R0:W2:Y:S01]  /*23d0*/  F2F.F64.F32 R30, R0 ;  /* 0x00000000001e7310 */ /* 0x0000a20000201800 */
[----:B------:R-:W-:Y:S05]  /*23e0*/  BRA `(.L_x_3095) ;  /* 0x0000000800bc7947 */ /* 0x000fea0003800000 */
.L_x_3100:
[----:B------:R0:W5:Y:S01]  /*23f0*/  LDG.E.64 R30, desc[UR36][R4.64] ;  /* 0x00000024041e7981 */ /* 0x000162000c1e1b00 */
[----:B------:R-:W-:Y:S05]  /*2400*/  BRA `(.L_x_3095) ;  /* 0x0000000800b47947 */ /* 0x000fea0003800000 */
.L_x_3090:
        /* <DEDUP_REMOVED lines=13> */
.L_x_3104:
[----:B------:R0:W5:Y:S01]  /*24e0*/  LDG.E.64 R30, desc[UR36][R4.64] ;  /* 0x00000024041e7981 */ /* 0x000162000c1e1b00 */
[----:B------:R-:W-:Y:S05]  /*24f0*/  BRA `(.L_x_3095) ;  /* 0x0000000800787947 */ /* 0x000fea0003800000 */
.L_x_3103:
        /* <DEDUP_REMOVED lines=26> */
[----:B------:R0:W2:Y:S01]  /*26a0*/  F2F.F64.F32 R30, R7 ;  /* 0x00000007001e7310 */ /* 0x0000a20000201800 */
[----:B------:R-:W-:Y:S05]  /*26b0*/  BRA `(.L_x_3095) ;  /* 0x0000000800087947 */ /* 0x000fea0003800000 */
.L_x_3106:
        /* <DEDUP_REMOVED lines=13> */
[----:B------:R0:W2:Y:S01]  /*2790*/  F2F.F64.F32 R30, R0 ;  /* 0x00000000001e7310 */ /* 0x0000a20000201800 */
[----:B------:R-:W-:Y:S05]  /*27a0*/  BRA `(.L_x_3095) ;  /* 0x0000000400cc7947 */ /* 0x000fea0003800000 */
.L_x_3105:
[----:B------:R-:W2:Y:S02]  /*27b0*/  LDG.E.U16 R0, desc[UR36][R4.64] ;  /* 0x0000002404007981 */ /* 0x000ea4000c1e1500 */
[----:B--2---:R-:W-:-:S04]  /*27c0*/  IMAD.U32 R0, R0, 0x10000, RZ ;  /* 0x0001000000007824 */ /* 0x004fc800078e00ff */
[----:B------:R-:W-:-:S04]  /*27d0*/  FMUL.FTZ R0, R0, 1 ;  /* 0x3f80000000007820 */ /* 0x000fc80000410000 */
[----:B------:R2:W3:Y:S01]  /*27e0*/  F2F.F64.F32 R30, R0 ;  /* 0x00000000001e7310 */ /* 0x0004e20000201800 */
[----:B------:R-:W-:Y:S05]  /*27f0*/  BRA `(.L_x_3095) ;  /* 0x0000000400b87947 */ /* 0x000fea0003800000 */
.L_x_3102:
        /* <DEDUP_REMOVED lines=9> */
[----:B--2---:R0:W2:Y:S01]  /*2890*/  I2F.F64.U16 R30, R4 ;  /* 0x00000004001e7312 */ /* 0x0040a20000101800 */
[----:B------:R-:W-:Y:S05]  /*28a0*/  BRA `(.L_x_3095) ;  /* 0x00000004008c7947 */ /* 0x000fea0003800000 */
.L_x_3109:
        /* <DEDUP_REMOVED lines=21> */
.L_x_3113:
[----:B------:R-:W-:Y:S05]  /*2a00*/  BSYNC B1 ;  /* 0x0000000000017941 */ /* 0x000fea0003800000 */
.L_x_3112:
[----:B------:R-:W-:Y:S01]  /*2a10*/  LEA R5, R0, 0x3b800000, 0x17 ;  /* 0x3b80000000057811 */ /* 0x000fe200078eb8ff */
[----:B------:R-:W-:-:S05]  /*2a20*/  IMAD.SHL.U32 R0, R3, 0x100000, RZ ;  /* 0x0010000003007824 */ /* 0x000fca00078e00ff */
[----:B------:R-:W-:-:S07]  /*2a30*/  LOP3.LUT R0, R5, R0, R6, 0xfe, !PT ;  /* 0x0000000005007212 */ /* 0x000fce00078efe06 */
.L_x_3111:
[----:B------:R-:W-:Y:S05]  /*2a40*/  BSYNC B0 ;  /* 0x0000000000007941 */ /* 0x000fea0003800000 */
.L_x_3110:
[----:B------:R-:W-:-:S04]  /*2a50*/  FMUL.FTZ R0, R0, 1 ;  /* 0x3f80000000007820 */ /* 0x000fc80000410000 */
[----:B------:R0:W2:Y:S01]  /*2a60*/  F2F.F64.F32 R30, R0 ;  /* 0x00000000001e7310 */ /* 0x0000a20000201800 */
[----:B------:R-:W-:Y:S05]  /*2a70*/  BRA `(.L_x_3095) ;  /* 0x0000000400187947 */ /* 0x000fea0003800000 */
.L_x_3108:
        /* <DEDUP_REMOVED lines=21> */
.L_x_3117:
[----:B------:R-:W-:Y:S05]  /*2bd0*/  BSYNC B1 ;  /* 0x0000000000017941 */ /* 0x000fea0003800000 */
.L_x_3116:
[----:B------:R-:W-:Y:S01]  /*2be0*/  LEA R5, R0, 0x37800000, 0x17 ;  /* 0x3780000000057811 */ /* 0x000fe200078eb8ff */
[----:B------:R-:W-:-:S05]  /*2bf0*/  IMAD.SHL.U32 R0, R3, 0x200000, RZ ;  /* 0x0020000003007824 */ /* 0x000fca00078e00ff */
[----:B------:R-:W-:-:S07]  /*2c00*/  LOP3.LUT R0, R5, R0, R6, 0xfe, !PT ;  /* 0x0000000005007212 */ /* 0x000fce00078efe06 */
.L_x_3115:
[----:B------:R-:W-:Y:S05]  /*2c10*/  BSYNC B0 ;  /* 0x0000000000007941 */ /* 0x000fea0003800000 */
.L_x_3114:
[----:B------:R-:W-:-:S04]  /*2c20*/  FMUL.FTZ R0, R0, 1 ;  /* 0x3f80000000007820 */ /* 0x000fc80000410000 */
[----:B------:R0:W2:Y:S01]  /*2c30*/  F2F.F64.F32 R30, R0 ;  /* 0x00000000001e7310 */ /* 0x0000a20000201800 */
[----:B------:R-:W-:Y:S05]  /*2c40*/  BRA `(.L_x_3095) ;  /* 0x0000000000a47947 */ /* 0x000fea0003800000 */
.L_x_3107:
        /* <DEDUP_REMOVED lines=14> */
.L_x_3121:
[----:B------:R-:W-:Y:S05]  /*2d30*/  BSYNC B0 ;  /* 0x0000000000007941 */ /* 0x000fea0003800000 */
.L_x_3120:
[----:B------:R-:W-:-:S04]  /*2d40*/  FMUL.FTZ R0, R0, 1 ;  /* 0x3f80000000007820 */ /* 0x000fc80000410000 */
[----:B------:R0:W2:Y:S01]  /*2d50*/  F2F.F64.F32 R30, R0 ;  /* 0x00000000001e7310 */ /* 0x0000a20000201800 */
[----:B------:R-:W-:Y:S05]  /*2d60*/  BRA `(.L_x_3095) ;  /* 0x00000000005c7947 */ /* 0x000fea0003800000 */
.L_x_3094:
        /* <DEDUP_REMOVED lines=15> */
[----:B01--45:R-:W-:Y:S05]  /*2e60*/  CALL.ABS.NOINC R14 ;  /* 0x000000000e007343 */ /* 0x033fea0003c00000 */
.L_x_3122:
[----:B------:R-:W-:Y:S01]  /*2e70*/  CS2R R30, SRZ ;  /* 0x00000000001e7805 */ /* 0x000fe2000001ff00 */
[----:B------:R-:W-:Y:S06]  /*2e80*/  BRA `(.L_x_3095) ;  /* 0x0000000000147947 */ /* 0x000fec0003800000 */
.L_x_3119:
[----:B------:R-:W2:Y:S02]  /*2e90*/  LDG.E.64 R30, desc[UR36][R4.64] ;  /* 0x00000024041e7981 */ /* 0x000ea4000c1e1b00 */
[----:B--2---:R-:W0:Y:S01]  /*2ea0*/  I2F.F64.U64 R30, R30 ;  /* 0x0000001e001e7312 */ /* 0x004e220000301800 */
[----:B------:R-:W-:Y:S05]  /*2eb0*/  BRA `(.L_x_3095) ;  /* 0x0000000000087947 */ /* 0x000fea0003800000 */
.L_x_3118:
[----:B------:R-:W2:Y:S02]  /*2ec0*/  LDG.E R4, desc[UR36][R4.64] ;  /* 0x0000002404047981 */ /* 0x000ea4000c1e1900 */
[----:B--2---:R0:W2:Y:S02]  /*2ed0*/  I2F.F64.U32 R30, R4 ;  /* 0x00000004001e7312 */ /* 0x0040a40000201800 */
.L_x_3095:
[----:B0-----:R-:W0:Y:S01]  /*2ee0*/  LDC.64 R4, c[0x0][0x238] ;  /* 0x00008e00ff047b82 */ /* 0x001e220000000a00 */
[----:B--2---:R-:W-:Y:S01]  /*2ef0*/  PRMT R0, R16, 0x9910, RZ ;  /* 0x0000991010007816 */ /* 0x004fe200000000ff */
        /* <DEDUP_REMOVED lines=17> */
.L_x_3126:
[----:B------:R-:W2:Y:S02]  /*3010*/  LDG.E.U8 R4, desc[UR36][R4.64] ;  /* 0x0000002404047981 */ /* 0x000ea4000c1e1100 */
[----:B--2---:R0:W2:Y:S01]  /*3020*/  I2F.F64.U16 R28, R4 ;  /* 0x00000004001c7312 */ /* 0x0040a20000101800 */
[----:B------:R-:W-:Y:S05]  /*3030*/  BRA `(.L_x_3128) ;  /* 0x0000000c00707947 */ /* 0x000fea0003800000 */
.L_x_3125:
        /* <DEDUP_REMOVED lines=9> */
.L_x_3130:
[----:B------:R-:W2:Y:S02]  /*30d0*/  LDG.E R4, desc[UR36][R4.64] ;  /* 0x0000002404047981 */ /* 0x000ea4000c1e1900 */
[----:B--2---:R0:W2:Y:S01]  /*30e0*/  I2F.F64 R28, R4 ;  /* 0x00000004001c7312 */ /* 0x0040a20000201c00 */
[----:B------:R-:W-:Y:S05]  /*30f0*/  BRA `(.L_x_3128) ;  /* 0x0000000c00407947 */ /* 0x000fea0003800000 */
.L_x_3129:
[----:B------:R-:W2:Y:S02]  /*3100*/  LDG.E.U16 R4, desc[UR36][R4.64] ;  /* 0x0000002404047981 */ /* 0x000ea4000c1e1500 */
[----:B--2---:R0:W2:Y:S01]  /*3110*/  I2F.F64.S16 R28, R4 ;  /* 0x00000004001c7312 */ /* 0x0040a20000101c00 */
[----:B------:R-:W-:Y:S05]  /*3120*/  BRA `(.L_x_3128) ;  /* 0x0000000c00347947 */ /* 0x000fea0003800000 */
.L_x_3124:
        /* <DEDUP_REMOVED lines=10> */
.L_x_3132:
[----:B------:R-:W2:Y:S02]  /*31d0*/  LDG.E.U16 R0, desc[UR36][R4.64] ;  /* 0x0000002404007981 */ /* 0x000ea4000c1e1500 */
[----:B--2---:R-:W-:-:S05]  /*31e0*/  HADD2.F32 R0, -RZ, R0.H0_H0 ;  /* 0x20000000ff007230 */ /* 0x004fca0000004100 */
[----:B------:R-:W-:-:S04]  /*31f0*/  FMUL.FTZ R0, R0, 1 ;  /* 0x3f80000000007820 */ /* 0x000fc80000410000 */
[----:B------:R0:W2:Y:S01]  /*3200*/  F2F.F64.F32 R28, R0 ;  /* 0x00000000001c7310 */ /* 0x0000a20000201800 */
[----:B------:R-:W-:Y:S05]  /*3210*/  BRA `(.L_x_3128) ;  /* 0x0000000800f87947 */ /* 0x000fea0003800000 */
.L_x_3131:
        /* <DEDUP_REMOVED lines=10> */
.L_x_3134:
[----:B------:R-:W2:Y:S02]  /*32c0*/  LDG.E.U16 R4, desc[UR36][R4.64] ;  /* 0x0000002404047981 */ /* 0x000ea4000c1e1500 */
[----:B--2---:R-:W-:-:S05]  /*32d0*/  HADD2.F32 R0, -RZ, R4.H0_H0 ;  /* 0x20000004ff007230 */ /* 0x004fca0000004100 */
[----:B------:R-:W-:-:S04]  /*32e0*/  FMUL.FTZ R0, R0, 1 ;  /* 0x3f80000000007820 */ /* 0x000fc80000410000 */
[----:B------:R0:W2:Y:S01]  /*32f0*/  F2F.F64.F32 R28, R0 ;  /* 0x00000000001c7310 */ /* 0x0000a20000201800 */
[----:B------:R-:W-:Y:S05]  /*3300*/  BRA `(.L_x_3128) ;  /* 0x0000000800bc7947 */ /* 0x000fea0003800000 */
.L_x_3133:
[----:B------:R0:W5:Y:S01]  /*3310*/  LDG.E.64 R28, desc[UR36][R4.64] ;  /* 0x00000024041c7981 */ /* 0x000162000c1e1b00 */
[----:B------:R-:W-:Y:S05]  /*3320*/  BRA `(.L_x_3128) ;  /* 0x0000000800b47947 */ /* 0x000fea0003800000 */
.L_x_3123:
        /* <DEDUP_REMOVED lines=13> */
.L_x_3137:
[----:B------:R0:W5:Y:S01]  /*3400*/  LDG.E.64 R28, desc[UR36][R4.64] ;  /* 0x00000024041c7981 */ /* 0x000162000c1e1b00 */
[----:B------:R-:W-:Y:S05]  /*3410*/  BRA `(.L_x_3128) ;  /* 0x0000000800787947 */ /* 0x000fea0003800000 */
.L_x_3136:
        /* <DEDUP_REMOVED lines=28> */
.L_x_3139:
        /* <DEDUP_REMOVED lines=15> */
.L_x_3138:
[----:B------:R-:W2:Y:S02]  /*36d0*/  LDG.E.U16 R0, desc[UR36][R4.64] ;  /* 0x0000002404007981 */ /* 0x000ea4000c1e1500 */
[----:B--2---:R-:W-:-:S04]  /*36e0*/  IMAD.U32 R0, R0, 0x10000, RZ ;  /* 0x0001000000007824 */ /* 0x004fc800078e00ff */
[----:B------:R-:W-:-:S04]  /*36f0*/  FMUL.FTZ R0, R0, 1 ;  /* 0x3f80000000007820 */ /* 0x000fc80000410000 */
[----:B------:R0:W2:Y:S01]  /*3700*/  F2F.F64.F32 R28, R0 ;  /* 0x00000000001c7310 */ /* 0x0000a20000201800 */
[----:B------:R-:W-:Y:S05]  /*3710*/  BRA `(.L_x_3128) ;  /* 0x0000000400b87947 */ /* 0x000fea0003800000 */
.L_x_3135:
        /* <DEDUP_REMOVED lines=11> */
.L_x_3142:
        /* <DEDUP_REMOVED lines=21> */
.L_x_3146:
[----:B------:R-:W-:Y:S05]  /*3920*/  BSYNC B1 ;  /* 0x0000000000017941 */ /* 0x000fea0003800000 */
.L_x_3145:
[----:B------:R-:W-:Y:S01]  /*3930*/  LEA R5, R0, 0x3b800000, 0x17 ;  /* 0x3b80000000057811 */ /* 0x000fe200078eb8ff */
[----:B------:R-:W-:-:S05]  /*3940*/  IMAD.SHL.U32 R0, R3, 0x100000, RZ ;  /* 0x0010000003007824 */ /* 0x000fca00078e00ff */
[----:B------:R-:W-:-:S07]  /*3950*/  LOP3.LUT R0, R5, R0, R6, 0xfe, !PT ;  /* 0x0000000005007212 */ /* 0x000fce00078efe06 */
.L_x_3144:
[----:B------:R-:W-:Y:S05]  /*3960*/  BSYNC B0 ;  /* 0x0000000000007941 */ /* 0x000fea0003800000 */
.L_x_3143:
[----:B------:R-:W-:-:S04]  /*3970*/  FMUL.FTZ R0, R0, 1 ;  /* 0x3f80000000007820 */ /* 0x000fc80000410000 */
[----:B------:R0:W2:Y:S01]  /*3980*/  F2F.F64.F32 R28, R0 ;  /* 0x00000000001c7310 */ /* 0x0000a20000201800 */
[----:B------:R-:W-:Y:S05]  /*3990*/  BRA `(.L_x_3128) ;  /* 0x0000000400187947 */ /* 0x000fea0003800000 */
.L_x_3141:
        /* <DEDUP_REMOVED lines=21> */
.L_x_3150:
[----:B------:R-:W-:Y:S05]  /*3af0*/  BSYNC B1 ;  /* 0x0000000000017941 */ /* 0x000fea0003800000 */
.L_x_3149:
[----:B------:R-:W-:Y:S01]  /*3b00*/  LEA R5, R0, 0x37800000, 0x17 ;  /* 0x3780000000057811 */ /* 0x000fe200078eb8ff */
[----:B------:R-:W-:-:S05]  /*3b10*/  IMAD.SHL.U32 R0, R3, 0x200000, RZ ;  /* 0x0020000003007824 */ /* 0x000fca00078e00ff */
[----:B------:R-:W-:-:S07]  /*3b20*/  LOP3.LUT R0, R5, R0, R6, 0xfe, !PT ;  /* 0x0000000005007212 */ /* 0x000fce00078efe06 */
.L_x_3148:
[----:B------:R-:W-:Y:S05]  /*3b30*/  BSYNC B0 ;  /* 0x0000000000007941 */ /* 0x000fea0003800000 */
.L_x_3147:
[----:B------:R-:W-:-:S04]  /*3b40*/  FMUL.FTZ R0, R0, 1 ;  /* 0x3f80000000007820 */ /* 0x000fc80000410000 */
[----:B------:R0:W2:Y:S01]  /*3b50*/  F2F.F64.F32 R28, R0 ;  /* 0x00000000001c7310 */ /* 0x0000a20000201800 */
[----:B------:R-:W-:Y:S05]  /*3b60*/  BRA `(.L_x_3128) ;  /* 0x0000000000a47947 */ /* 0x000fea0003800000 */
.L_x_3140:
        /* <DEDUP_REMOVED lines=14> */
.L_x_3154:
[----:B------:R-:W-:Y:S05]  /*3c50*/  BSYNC B0 ;  /* 0x0000000000007941 */ /* 0x000fea0003800000 */
.L_x_3153:
[----:B------:R-:W-:-:S04]  /*3c60*/  FMUL.FTZ R0, R0, 1 ;  /* 0x3f80000000007820 */ /* 0x000fc80000410000 */
[----:B------:R0:W2:Y:S01]  /*3c70*/  F2F.F64.F32 R28, R0 ;  /* 0x00000000001c7310 */ /* 0x0000a20000201800 */
[----:B------:R-:W-:Y:S05]  /*3c80*/  BRA `(.L_x_3128) ;  /* 0x00000000005c7947 */ /* 0x000fea0003800000 */
.L_x_3127:
        /* <DEDUP_REMOVED lines=16> */
.L_x_3155:
[----:B------:R-:W-:Y:S01]  /*3d90*/  CS2R R28, SRZ ;  /* 0x00000000001c7805 */ /* 0x000fe2000001ff00 */
[----:B------:R-:W-:Y:S06]  /*3da0*/  BRA `(.L_x_3128) ;  /* 0x0000000000147947 */ /* 0x000fec0003800000 */
.L_x_3152:
[----:B------:R-:W2:Y:S02]  /*3db0*/  LDG.E.64 R28, desc[UR36][R4.64] ;  /* 0x00000024041c7981 */ /* 0x000ea4000c1e1b00 */
[----:B--2---:R-:W0:Y:S01]  /*3dc0*/  I2F.F64.U64 R28, R28 ;  /* 0x0000001c001c7312 */ /* 0x004e220000301800 */
[----:B------:R-:W-:Y:S05]  /*3dd0*/  BRA `(.L_x_3128) ;  /* 0x0000000000087947 */ /* 0x000fea0003800000 */
.L_x_3151:
[----:B------:R-:W2:Y:S02]  /*3de0*/  LDG.E R4, desc[UR36][R4.64] ;  /* 0x0000002404047981 */ /* 0x000ea4000c1e1900 */
[----:B--2---:R0:W2:Y:S02]  /*3df0*/  I2F.F64.U32 R28, R4 ;  /* 0x00000004001c7312 */ /* 0x0040a40000201800 */
.L_x_3128:
[----:B------:R-:W-:-:S07]  /*3e00*/  VIADD R35, R35, 0x80 ;  /* 0x0000008023237836 */ /* 0x000fce0000000000 */
.L_x_3089:
[----:B------:R-:W-:Y:S05]  /*3e10*/  BSYNC B6 ;  /* 0x0000000000067941 */ /* 0x000fea0003800000 */
.L_x_3088:
[----:B------:R-:W-:Y:S01]  /*3e20*/  ISETP.GE.AND P0, PT, R35, R2, PT ;  /* 0x000000022300720c */ /* 0x000fe20003f06270 */
[----:B------:R-:W-:Y:S01]  /*3e30*/  BSSY B6, `(.L_x_3156) ;  /* 0x00001eb000067945 */ /* 0x000fe20003800000 */
[----:B------:R-:W-:Y:S02]  /*3e40*/  CS2R R24, SRZ ;  /* 0x0000000000187805 */ /* 0x000fe4000001ff00 */
[----:B------:R-:W-:Y:S02]  /*3e50*/  CS2R R22, SRZ ;  /* 0x0000000000167805 */ /* 0x000fe4000001ff00 */
[----:B------:R-:W-:-:S07]  /*3e60*/  CS2R R18, SRZ ;  /* 0x0000000000127805 */ /* 0x000fce000001ff00 */
        /* <DEDUP_REMOVED lines=19> */
[----:B---3--:R0:W3:Y:S01]  /*3fa0*/  I2F.F64.S16 R22, R4 ;  /* 0x0000000400167312 */ /* 0x0080e20000101c00 */
[----:B------:R-:W-:Y:S05]  /*3fb0*/  BRA `(.L_x_3163) ;  /* 0x0000000c007c7947 */ /* 0x000fea0003800000 */
.L_x_3161:
[----:B------:R-:W3:Y:S02]  /*3fc0*/  LDG.E.U8 R4, desc[UR36][R4.64] ;  /* 0x0000002404047981 */ /* 0x000ee4000c1e1100 */
[----:B---3--:R0:W3:Y:S01]  /*3fd0*/  I2F.F64.U16 R22, R4 ;  /* 0x0000000400167312 */ /* 0x0080e20000101800 */
[----:B------:R-:W-:Y:S05]  /*3fe0*/  BRA `(.L_x_3163) ;  /* 0x0000000c00707947 */ /* 0x000fea0003800000 */
.L_x_3160:
        /* <DEDUP_REMOVED lines=9> */
.L_x_3165:
[----:B------:R-:W3:Y:S02]  /*4080*/  LDG.E R4, desc[UR36][R4.64] ;  /* 0x0000002404047981 */ /* 0x000ee4000c1e1900 */
[----:B---3--:R0:W3:Y:S01]  /*4090*/  I2F.F64 R22, R4 ;  /* 0x0000000400167312 */ /* 0x0080e20000201c00 */
[----:B------:R-:W-:Y:S05]  /*40a0*/  BRA `(.L_x_3163) ;  /* 0x0000000c00407947 */ /* 0x000fea0003800000 */
.L_x_3164:
[----:B------:R-:W3:Y:S02]  /*40b0*/  LDG.E.U16 R4, desc[UR36][R4.64] ;  /* 0x0000002404047981 */ /* 0x000ee4000c1e1500 */
[----:B---3--:R0:W3:Y:S01]  /*40c0*/  I2F.F64.S16 R22, R4 ;  /* 0x0000000400167312 */ /* 0x0080e20000101c00 */
[----:B------:R-:W-:Y:S05]  /*40d0*/  BRA `(.L_x_3163) ;  /* 0x0000000c00347947 */ /* 0x000fea0003800000 */
.L_x_3159:
        /* <DEDUP_REMOVED lines=10> */
.L_x_3167:
[----:B------:R-:W3:Y:S02]  /*4180*/  LDG.E.U16 R0, desc[UR36][R4.64] ;  /* 0x0000002404007981 */ /* 0x000ee4000c1e1500 */
[----:B---3--:R-:W-:-:S05]  /*4190*/  HADD2.F32 R0, -RZ, R0.H0_H0 ;  /* 0x20000000ff007230 */ /* 0x008fca0000004100 */
[----:B------:R-:W-:-:S04]  /*41a0*/  FMUL.FTZ R0, R0, 1 ;  /* 0x3f80000000007820 */ /* 0x000fc80000410000 */
[----:B------:R0:W3:Y:S01]  /*41b0*/  F2F.F64.F32 R22, R0 ;  /* 0x0000000000167310 */ /* 0x0000e20000201800 */
[----:B------:R-:W-:Y:S05]  /*41c0*/  BRA `(.L_x_3163) ;  /* 0x0000000800f87947 */ /* 0x000fea0003800000 */
.L_x_3166:
        /* <DEDUP_REMOVED lines=10> */
.L_x_3169:
[----:B------:R-:W3:Y:S02]  /*4270*/  LDG.E.U16 R4, desc[UR36][R4.64] ;  /* 0x0000002404047981 */ /* 0x000ee4000c1e1500 */
[----:B---3--:R-:W-:-:S05]  /*4280*/  HADD2.F32 R0, -RZ, R4.H0_H0 ;  /* 0x20000004ff007230 */ /* 0x008fca0000004100 */
[----:B------:R-:W-:-:S04]  /*4290*/  FMUL.FTZ R0, R0, 1 ;  /* 0x3f80000000007820 */ /* 0x000fc80000410000 */
[----:B------:R0:W3:Y:S01]  /*42a0*/  F2F.F64.F32 R22, R0 ;  /* 0x0000000000167310 */ /* 0x0000e20000201800 */
[----:B------:R-:W-:Y:S05]  /*42b0*/  BRA `(.L_x_3163) ;  /* 0x0000000800bc7947 */ /* 0x000fea0003800000 */
.L_x_3168:
[----:B------:R0:W5:Y:S01]  /*42c0*/  LDG.E.64 R22, desc[UR36][R4.64] ;  /* 0x0000002404167981 */ /* 0x000162000c1e1b00 */
[----:B------:R-:W-:Y:S05]  /*42d0*/  BRA `(.L_x_3163) ;  /* 0x0000000800b47947 */ /* 0x000fea0003800000 */
.L_x_3158:
        /* <DEDUP_REMOVED lines=13> */
.L_x_3172:
[----:B------:R0:W5:Y:S01]  /*43b0*/  LDG.E.64 R22, desc[UR36][R4.64] ;  /* 0x0000002404167981 */ /* 0x000162000c1e1b00 */
[----:B------:R-:W-:Y:S05]  /*43c0*/  BRA `(.L_x_3163) ;  /* 0x0000000800787947 */ /* 0x000fea0003800000 */
.L_x_3171:
        /* <DEDUP_REMOVED lines=26> */
[----:B------:R0:W3:Y:S01]  /*4570*/  F2F.F64.F32 R22, R7 ;  /* 0x0000000700167310 */ /* 0x0000e20000201800 */
[----:B------:R-:W-:Y:S05]  /*4580*/  BRA `(.L_x_3163) ;  /* 0x0000000800087947 */ /* 0x000fea0003800000 */
.L_x_3174:
        /* <DEDUP_REMOVED lines=13> */
[----:B------:R0:W3:Y:S01]  /*4660*/  F2F.F64.F32 R22, R0 ;  /* 0x0000000000167310 */ /* 0x0000e20000201800 */
[----:B------:R-:W-:Y:S05]  /*4670*/  BRA `(.L_x_3163) ;  /* 0x0000000400cc7947 */ /* 0x000fea0003800000 */
.L_x_3173:
[----:B------:R-:W3:Y:S02]  /*4680*/  LDG.E.U16 R0, desc[UR36][R4.64] ;  /* 0x0000002404007981 */ /* 0x000ee4000c1e1500 */
[----:B---3--:R-:W-:-:S04]  /*4690*/  IMAD.U32 R0, R0, 0x10000, RZ ;  /* 0x0001000000007824 */ /* 0x008fc800078e00ff */
[----:B------:R-:W-:-:S04]  /*46a0*/  FMUL.FTZ R0, R0, 1 ;  /* 0x3f80000000007820 */ /* 0x000fc80000410000 */
[----:B------:R3:W0:Y:S01]  /*46b0*/  F2F.F64.F32 R22, R0 ;  /* 0x0000000000167310 */ /* 0x0006220000201800 */
[----:B------:R-:W-:Y:S05]  /*46c0*/  BRA `(.L_x_3163) ;  /* 0x0000000400b87947 */ /* 0x000fea0003800000 */
.L_x_3170:
        /* <DEDUP_REMOVED lines=9> */
[----:B---3--:R0:W3:Y:S01]  /*4760*/  I2F.F64.U16 R22, R4 ;  /* 0x0000000400167312 */ /* 0x0080e20000101800 */
[----:B------:R-:W-:Y:S05]  /*4770*/  BRA `(.L_x_3163) ;  /* 0x00000004008c7947 */ /* 0x000fea0003800000 */
.L_x_3177:
        /* <DEDUP_REMOVED lines=21> */
.L_x_3181:
[----:B------:R-:W-:Y:S05]  /*48d0*/  BSYNC B1 ;  /* 0x0000000000017941 */ /* 0x000fea0003800000 */
.L_x_3180:
[----:B------:R-:W-:Y:S01]  /*48e0*/  LEA R5, R0, 0x3b800000, 0x17 ;  /* 0x3b80000000057811 */ /* 0x000fe200078eb8ff */
[----:B------:R-:W-:-:S05]  /*48f0*/  IMAD.SHL.U32 R0, R3, 0x100000, RZ ;  /* 0x0010000003007824 */ /* 0x000fca00078e00ff */
[----:B------:R-:W-:-:S07]  /*4900*/  LOP3.LUT R0, R5, R0, R6, 0xfe, !PT ;  /* 0x0000000005007212 */ /* 0x000fce00078efe06 */
.L_x_3179:
[----:B------:R-:W-:Y:S05]  /*4910*/  BSYNC B0 ;  /* 0x0000000000007941 */ /* 0x000fea0003800000 */
.L_x_3178:
[----:B------:R-:W-:-:S04]  /*4920*/  FMUL.FTZ R0, R0, 1 ;  /* 0x3f80000000007820 */ /* 0x000fc80000410000 */
[----:B------:R0:W3:Y:S01]  /*4930*/  F2F.F64.F32 R22, R0 ;  /* 0x0000000000167310 */ /* 0x0000e20000201800 */
[----:B------:R-:W-:Y:S05]  /*4940*/  BRA `(.L_x_3163) ;  /* 0x0000000400187947 */ /* 0x000fea0003800000 */
.L_x_3176:
        /* <DEDUP_REMOVED lines=21> */
.L_x_3185:
[----:B------:R-:W-:Y:S05]  /*4aa0*/  BSYNC B1 ;  /* 0x0000000000017941 */ /* 0x000fea0003800000 */
.L_x_3184:
[----:B------:R-:W-:Y:S01]  /*4ab0*/  LEA R5, R0, 0x37800000, 0x17 ;  /* 0x3780000000057811 */ /* 0x000fe200078eb8ff */
[----:B------:R-:W-:-:S05]  /*4ac0*/  IMAD.SHL.U32 R0, R3, 0x200000, RZ ;  /* 0x0020000003007824 */ /* 0x000fca00078e00ff */
[----:B------:R-:W-:-:S07]  /*4ad0*/  LOP3.LUT R0, R5, R0, R6, 0xfe, !PT ;  /* 0x0000000005007212 */ /* 0x000fce00078efe06 */
.L_x_3183:
[----:B------:R-:W-:Y:S05]  /*4ae0*/  BSYNC B0 ;  /* 0x0000000000007941 */ /* 0x000fea0003800000 */
.L_x_3182:
[----:B------:R-:W-:-:S04]  /*4af0*/  FMUL.FTZ R0, R0, 1 ;  /* 0x3f80000000007820 */ /* 0x000fc80000410000 */
[----:B------:R0:W3:Y:S01]  /*4b00*/  F2F.F64.F32 R22, R0 ;  /* 0x0000000000167310 */ /* 0x0000e20000201800 */
[----:B------:R-:W-:Y:S05]  /*4b10*/  BRA `(.L_x_3163) ;  /* 0x0000000000a47947 */ /* 0x000fea0003800000 */
.L_x_3175:
        /* <DEDUP_REMOVED lines=14> */
.L_x_3189:
[----:B------:R-:W-:Y:S05]  /*4c00*/  BSYNC B0 ;  /* 0x0000000000007941 */ /* 0x000fea0003800000 */
.L_x_3188:
[----:B------:R-:W-:-:S04]  /*4c10*/  FMUL.FTZ R0, R0, 1 ;  /* 0x3f80000000007820 */ /* 0x000fc80000410000 */
[----:B------:R0:W3:Y:S01]  /*4c20*/  F2F.F64.F32 R22, R0 ;  /* 0x0000000000167310 */ /* 0x0000e20000201800 */
[----:B------:R-:W-:Y:S05]  /*4c30*/  BRA `(.L_x_3163) ;  /* 0x00000000005c7947 */ /* 0x000fea0003800000 */
.L_x_3162:
        /* <DEDUP_REMOVED lines=16> */
.L_x_3190:
[----:B------:R-:W-:Y:S01]  /*4d40*/  CS2R R22, SRZ ;  /* 0x0000000000167805 */ /* 0x000fe2000001ff00 */
[----:B------:R-:W-:Y:S06]  /*4d50*/  BRA `(.L_x_3163) ;  /* 0x0000000000147947 */ /* 0x000fec0003800000 */
.L_x_3187:
[----:B------:R-:W3:Y:S02]  /*4d60*/  LDG.E.64 R22, desc[UR36][R4.64] ;  /* 0x0000002404167981 */ /* 0x000ee4000c1e1b00 */
[----:B---3--:R-:W0:Y:S01]  /*4d70*/  I2F.F64.U64 R22, R22 ;  /* 0x0000001600167312 */ /* 0x008e220000301800 */
[----:B------:R-:W-:Y:S05]  /*4d80*/  BRA `(.L_x_3163) ;  /* 0x0000000000087947 */ /* 0x000fea0003800000 */
.L_x_3186:
[----:B------:R-:W3:Y:S02]  /*4d90*/  LDG.E R4, desc[UR36][R4.64] ;  /* 0x0000002404047981 */ /* 0x000ee4000c1e1900 */
[----:B---3--:R0:W3:Y:S02]  /*4da0*/  I2F.F64.U32 R22, R4 ;  /* 0x0000000400167312 */ /* 0x0080e40000201800 */
.L_x_3163:
[----:B0-----:R-:W0:Y:S01]  /*4db0*/  LDC.64 R4, c[0x0][0x238] ;  /* 0x00008e00ff047b82 */ /* 0x001e220000000a00 */
[----:B---3--:R-:W-:Y:S01]  /*4dc0*/  PRMT R0, R16, 0x9910, RZ ;  /* 0x0000991010007816 */ /* 0x008fe200000000ff */
        /* <DEDUP_REMOVED lines=17> */
.L_x_3194:
[----:B------:R-:W3:Y:S02]  /*4ee0*/  LDG.E.U8 R4, desc[UR36][R4.64] ;  /* 0x0000002404047981 */ /* 0x000ee4000c1e1100 */
[----:B---3--:R0:W3:Y:S01]  /*4ef0*/  I2F.F64.U16 R18, R4 ;  /* 0x0000000400127312 */ /* 0x0080e20000101800 */
[----:B------:R-:W-:Y:S05]  /*4f00*/  BRA `(.L_x_3196) ;  /* 0x0000000c00707947 */ /* 0x000fea0003800000 */
.L_x_3193:
        /* <DEDUP_REMOVED lines=9> */
.L_x_3198:
[----:B------:R-:W3:Y:S02]  /*4fa0*/  LDG.E R4, desc[UR36][R4.64] ;  /* 0x0000002404047981 */ /* 0x000ee4000c1e1900 */
[----:B---3--:R0:W3:Y:S01]  /*4fb0*/  I2F.F64 R18, R4 ;  /* 0x0000000400127312 */ /* 0x0080e20000201c00 */
[----:B------:R-:W-:Y:S05]  /*4fc0*/  BRA `(.L_x_3196) ;  /* 0x0000000c00407947 */ /* 0x000fea0003800000 */
.L_x_3197:
[----:B------:R-:W3:Y:S02]  /*4fd0*/  LDG.E.U16 R4, desc[UR36][R4.64] ;  /* 0x0000002404047981 */ /* 0x000ee4000c1e1500 */
[----:B---3--:R0:W3:Y:S01]  /*4fe0*/  I2F.F64.S16 R18, R4 ;  /* 0x0000000400127312 */ /* 0x0080e20000101c00 */
[----:B------:R-:W-:Y:S05]  /*4ff0*/  BRA `(.L_x_3196) ;  /* 0x0000000c00347947 */ /* 0x000fea0003800000 */
.L_x_3192:
        /* <DEDUP_REMOVED lines=10> */
.L_x_3200:
[----:B------:R-:W3:Y:S02]  /*50a0*/  LDG.E.U16 R0, desc[UR36][R4.64] ;  /* 0x0000002404007981 */ /* 0x000ee4000c1e1500 */
[----:B---3--:R-:W-:-:S05]  /*50b0*/  HADD2.F32 R0, -RZ, R0.H0_H0 ;  /* 0x20000000ff007230 */ /* 0x008fca0000004100 */
[----:B------:R-:W-:-:S04]  /*50c0*/  FMUL.FTZ R0, R0, 1 ;  /* 0x3f80000000007820 */ /* 0x000fc80000410000 */
[----:B------:R0:W3:Y:S01]  /*50d0*/  F2F.F64.F32 R18, R0 ;  /* 0x0000000000127310 */ /* 0x0000e20000201800 */
[----:B------:R-:W-:Y:S05]  /*50e0*/  BRA `(.L_x_3196) ;  /* 0x0000000800f87947 */ /* 0x000fea0003800000 */
.L_x_3199:
        /* <DEDUP_REMOVED lines=10> */
.L_x_3202:
[----:B------:R-:W3:Y:S02]  /*5190*/  LDG.E.U16 R4, desc[UR36][R4.64] ;  /* 0x0000002404047981 */ /* 0x000ee4000c1e1500 */
[----:B---3--:R-:W-:-:S05]  /*51a0*/  HADD2.F32 R0, -RZ, R4.H0_H0 ;  /* 0x20000004ff007230 */ /* 0x008fca0000004100 */
[----:B------:R-:W-:-:S04]  /*51b0*/  FMUL.FTZ R0, R0, 1 ;  /* 0x3f80000000007820 */ /* 0x000fc80000410000 */
[----:B------:R0:W3:Y:S01]  /*51c0*/  F2F.F64.F32 R18, R0 ;  /* 0x0000000000127310 */ /* 0x0000e20000201800 */
[----:B------:R-:W-:Y:S05]  /*51d0*/  BRA `(.L_x_3196) ;  /* 0x0000000800bc7947 */ /* 0x000fea0003800000 */
.L_x_3201:
[----:B------:R0:W5:Y:S01]  /*51e0*/  LDG.E.64 R18, desc[UR36][R4.64] ;  /* 0x0000002404127981 */ /* 0x000162000c1e1b00 */
[----:B------:R-:W-:Y:S05]  /*51f0*/  BRA `(.L_x_3196) ;  /* 0x0000000800b47947 */ /* 0x000fea0003800000 */
.L_x_3191:
        /* <DEDUP_REMOVED lines=13> */
.L_x_3205:
[----:B------:R0:W5:Y:S01]  /*52d0*/  LDG.E.64 R18, desc[UR36][R4.64] ;  /* 0x0000002404127981 */ /* 0x000162000c1e1b00 */
[----:B------:R-:W-:Y:S05]  /*52e0*/  BRA `(.L_x_3196) ;  /* 0x0000000800787947 */ /* 0x000fea0003800000 */
.L_x_3204:
        /* <DEDUP_REMOVED lines=28> */
.L_x_3207:
        /* <DEDUP_REMOVED lines=15> */
.L_x_3206:
[----:B------:R-:W3:Y:S02]  /*55a0*/  LDG.E.U16 R0, desc[UR36][R4.64] ;  /* 0x0000002404007981 */ /* 0x000ee4000c1e1500 */
[----:B---3--:R-:W-:-:S04]  /*55b0*/  IMAD.U32 R0, R0, 0x10000, RZ ;  /* 0x0001000000007824 */ /* 0x008fc800078e00ff */
[----:B------:R-:W-:-:S04]  /*55c0*/  FMUL.FTZ R0, R0, 1 ;  /* 0x3f80000000007820 */ /* 0x000fc80000410000 */
[----:B------:R0:W3:Y:S01]  /*55d0*/  F2F.F64.F32 R18, R0 ;  /* 0x0000000000127310 */ /* 0x0000e20000201800 */
[----:B------:R-:W-:Y:S05]  /*55e0*/  BRA `(.L_x_3196) ;  /* 0x0000000400b87947 */ /* 0x000fea0003800000 */
.L_x_3203:
        /* <DEDUP_REMOVED lines=11> */
.L_x_3210:
        /* <DEDUP_REMOVED lines=21> */
.L_x_3214:
[----:B------:R-:W-:Y:S05]  /*57f0*/  BSYNC B1 ;  /* 0x0000000000017941 */ /* 0x000fea0003800000 */
.L_x_3213:
[----:B------:R-:W-:Y:S01]  /*5800*/  LEA R5, R0, 0x3b800000, 0x17 ;  /* 0x3b80000000057811 */ /* 0x000fe200078eb8ff */
[----:B------:R-:W-:-:S05]  /*5810*/  IMAD.SHL.U32 R0, R3, 0x100000, RZ ;  /* 0x0010000003007824 */ /* 0x000fca00078e00ff */
[----:B------:R-:W-:-:S07]  /*5820*/  LOP3.LUT R0, R5, R0, R6, 0xfe, !PT ;  /* 0x0000000005007212 */ /* 0x000fce00078efe06 */
.L_x_3212:
[----:B------:R-:W-:Y:S05]  /*5830*/  BSYNC B0 ;  /* 0x0000000000007941 */ /* 0x000fea0003800000 */
.L_x_3211:
[----:B------:R-:W-:-:S04]  /*5840*/  FMUL.FTZ R0, R0, 1 ;  /* 0x3f80000000007820 */ /* 0x000fc80000410000 */
[----:B------:R0:W3:Y:S01]  /*5850*/  F2F.F64.F32 R18, R0 ;  /* 0x0000000000127310 */ /* 0x0000e20000201800 */
[----:B------:R-:W-:Y:S05]  /*5860*/  BRA `(.L_x_3196) ;  /* 0x0000000400187947 */ /* 0x000fea0003800000 */
.L_x_3209:
        /* <DEDUP_REMOVED lines=21> */
.L_x_3218:
[----:B------:R-:W-:Y:S05]  /*59c0*/  BSYNC B1 ;  /* 0x0000000000017941 */ /* 0x000fea0003800000 */
.L_x_3217:
[----:B------:R-:W-:Y:S01]  /*59d0*/  LEA R5, R0, 0x37800000, 0x17 ;  /* 0x3780000000057811 */ /* 0x000fe200078eb8ff */
[----:B------:R-:W-:-:S05]  /*59e0*/  IMAD.SHL.U32 R0, R3, 0x200000, RZ ;  /* 0x0020000003007824 */ /* 0x000fca00078e00ff */
[----:B------:R-:W-:-:S07]  /*59f0*/  LOP3.LUT R0, R5, R0, R6, 0xfe, !PT ;  /* 0x0000000005007212 */ /* 0x000fce00078efe06 */
.L_x_3216:
[----:B------:R-:W-:Y:S05]  /*5a00*/  BSYNC B0 ;  /* 0x0000000000007941 */ /* 0x000fea0003800000 */
.L_x_3215:
[----:B------:R-:W-:-:S04]  /*5a10*/  FMUL.FTZ R0, R0, 1 ;  /* 0x3f80000000007820 */ /* 0x000fc80000410000 */
[----:B------:R0:W3:Y:S01]  /*5a20*/  F2F.F64.F32 R18, R0 ;  /* 0x0000000000127310 */ /* 0x0000e20000201800 */
[----:B------:R-:W-:Y:S05]  /*5a30*/  BRA `(.L_x_3196) ;  /* 0x0000000000a47947 */ /* 0x000fea0003800000 */
.L_x_3208:
        /* <DEDUP_REMOVED lines=14> */
.L_x_3222:
[----:B------:R-:W-:Y:S05]  /*5b20*/  BSYNC B0 ;  /* 0x0000000000007941 */ /* 0x000fea0003800000 */
.L_x_3221:
[----:B------:R-:W-:-:S04]  /*5b30*/  FMUL.FTZ R0, R0, 1 ;  /* 0x3f80000000007820 */ /* 0x000fc80000410000 */
[----:B------:R0:W3:Y:S01]  /*5b40*/  F2F.F64.F32 R18, R0 ;  /* 0x0000000000127310 */ /* 0x0000e20000201800 */
[----:B------:R-:W-:Y:S05]  /*5b50*/  BRA `(.L_x_3196) ;  /* 0x00000000005c7947 */ /* 0x000fea0003800000 */
.L_x_3195:
        /* <DEDUP_REMOVED lines=16> */
.L_x_3223:
[----:B------:R-:W-:Y:S01]  /*5c60*/  CS2R R18, SRZ ;  /* 0x0000000000127805 */ /* 0x000fe2000001ff00 */
[----:B------:R-:W-:Y:S06]  /*5c70*/  BRA `(.L_x_3196) ;  /* 0x0000000000147947 */ /* 0x000fec0003800000 */
.L_x_3220:
[----:B------:R-:W3:Y:S02]  /*5c80*/  LDG.E.64 R18, desc[UR36][R4.64] ;  /* 0x0000002404127981 */ /* 0x000ee4000c1e1b00 */
[----:B---3--:R-:W0:Y:S01]  /*5c90*/  I2F.F64.U64 R18, R18 ;  /* 0x0000001200127312 */ /* 0x008e220000301800 */
[----:B------:R-:W-:Y:S05]  /*5ca0*/  BRA `(.L_x_3196) ;  /* 0x0000000000087947 */ /* 0x000fea0003800000 */
.L_x_3219:
[----:B------:R-:W3:Y:S02]  /*5cb0*/  LDG.E R4, desc[UR36][R4.64] ;  /* 0x0000002404047981 */ /* 0x000ee4000c1e1900 */
[----:B---3--:R0:W3:Y:S02]  /*5cc0*/  I2F.F64.U32 R18, R4 ;  /* 0x0000000400127312 */ /* 0x0080e40000201800 */
.L_x_3196:
[----:B------:R-:W-:-:S07]  /*5cd0*/  VIADD R35, R35, 0x80 ;  /* 0x0000008023237836 */ /* 0x000fce0000000000 */
.L_x_3157:
[----:B------:R-:W-:Y:S05]  /*5ce0*/  BSYNC B6 ;  /* 0x0000000000067941 */ /* 0x000fea0003800000 */
.L_x_3156:
        /* <DEDUP_REMOVED lines=24> */
.L_x_3229:
[----:B------:R-:W3:Y:S02]  /*5e70*/  LDG.E.U8 R4, desc[UR36][R4.64] ;  /* 0x0000002404047981 */ /* 0x000ee4000c1e1100 */
[----:B---3--:R0:W3:Y:S01]  /*5e80*/  I2F.F64.U16 R16, R4 ;  /* 0x0000000400107312 */ /* 0x0080e20000101800 */
[----:B------:R-:W-:Y:S05]  /*5e90*/  BRA `(.L_x_3231) ;  /* 0x0000000c00707947 */ /* 0x000fea0003800000 */
.L_x_3228:
        /* <DEDUP_REMOVED lines=9> */
.L_x_3233:
[----:B------:R-:W3:Y:S02]  /*5f30*/  LDG.E R4, desc[UR36][R4.64] ;  /* 0x0000002404047981 */ /* 0x000ee4000c1e1900 */
[----:B---3--:R0:W3:Y:S01]  /*5f40*/  I2F.F64 R16, R4 ;  /* 0x0000000400107312 */ /* 0x0080e20000201c00 */
[----:B------:R-:W-:Y:S05]  /*5f50*/  BRA `(.L_x_3231) ;  /* 0x0000000c00407947 */ /* 0x000fea0003800000 */
.L_x_3232:
[----:B------:R-:W3:Y:S02]  /*5f60*/  LDG.E.U16 R4, desc[UR36][R4.64] ;  /* 0x0000002404047981 */ /* 0x000ee4000c1e1500 */
[----:B---3--:R0:W3:Y:S01]  /*5f70*/  I2F.F64.S16 R16, R4 ;  /* 0x0000000400107312 */ /* 0x0080e20000101c00 */
[----:B------:R-:W-:Y:S05]  /*5f80*/  BRA `(.L_x_3231) ;  /* 0x0000000c00347947 */ /* 0x000fea0003800000 */
.L_x_3227:
        /* <DEDUP_REMOVED lines=10> */
.L_x_3235:
[----:B------:R-:W3:Y:S02]  /*6030*/  LDG.E.U16 R0, desc[UR36][R4.64] ;  /* 0x0000002404007981 */ /* 0x000ee4000c1e1500 */
[----:B---3--:R-:W-:-:S05]  /*6040*/  HADD2.F32 R0, -RZ, R0.H0_H0 ;  /* 0x20000000ff007230 */ /* 0x008fca0000004100 */
[----:B------:R-:W-:-:S04]  /*6050*/  FMUL.FTZ R0, R0, 1 ;  /* 0x3f80000000007820 */ /* 0x000fc80000410000 */
[----:B------:R0:W3:Y:S01]  /*6060*/  F2F.F64.F32 R16, R0 ;  /* 0x0000000000107310 */ /* 0x0000e20000201800 */
[----:B------:R-:W-:Y:S05]  /*6070*/  BRA `(.L_x_3231) ;  /* 0x0000000800f87947 */ /* 0x000fea0003800000 */
.L_x_3234:
        /* <DEDUP_REMOVED lines=10> */
.L_x_3237:
[----:B------:R-:W3:Y:S02]  /*6120*/  LDG.E.U16 R4, desc[UR36][R4.64] ;  /* 0x0000002404047981 */ /* 0x000ee4000c1e1500 */
[----:B---3--:R-:W-:-:S05]  /*6130*/  HADD2.F32 R0, -RZ, R4.H0_H0 ;  /* 0x20000004ff007230 */ /* 0x008fca0000004100 */
[----:B------:R-:W-:-:S04]  /*6140*/  FMUL.FTZ R0, R0, 1 ;  /* 0x3f80000000007820 */ /* 0x000fc80000410000 */
[----:B------:R0:W3:Y:S01]  /*6150*/  F2F.F64.F32 R16, R0 ;  /* 0x0000000000107310 */ /* 0x0000e20000201800 */
[----:B------:R-:W-:Y:S05]  /*6160*/  BRA `(.L_x_3231) ;  /* 0x0000000800bc7947 */ /* 0x000fea0003800000 */
.L_x_3236:
[----:B------:R0:W5:Y:S01]  /*6170*/  LDG.E.64 R16, desc[UR36][R4.64] ;  /* 0x0000002404107981 */ /* 0x000162000c1e1b00 */
[----:B------:R-:W-:Y:S05]  /*6180*/  BRA `(.L_x_3231) ;  /* 0x0000000800b47947 */ /* 0x000fea0003800000 */
.L_x_3226:
        /* <DEDUP_REMOVED lines=13> */
.L_x_3240:
[----:B------:R0:W5:Y:S01]  /*6260*/  LDG.E.64 R16, desc[UR36][R4.64] ;  /* 0x0000002404107981 */ /* 0x000162000c1e1b00 */
[----:B------:R-:W-:Y:S05]  /*6270*/  BRA `(.L_x_3231) ;  /* 0x0000000800787947 */ /* 0x000fea0003800000 */
.L_x_3239:
        /* <DEDUP_REMOVED lines=28> */
.L_x_3242:
        /* <DEDUP_REMOVED lines=15> */
.L_x_3241:
[----:B------:R-:W3:Y:S02]  /*6530*/  LDG.E.U16 R0, desc[UR36][R4.64] ;  /* 0x0000002404007981 */ /* 0x000ee4000c1e1500 */
[----:B---3--:R-:W-:-:S04]  /*6540*/  IMAD.U32 R0, R0, 0x10000, RZ ;  /* 0x0001000000007824 */ /* 0x008fc800078e00ff */
[----:B------:R-:W-:-:S04]  /*6550*/  FMUL.FTZ R0, R0, 1 ;  /* 0x3f80000000007820 */ /* 0x000fc80000410000 */
[----:B------:R0:W3:Y:S01]  /*6560*/  F2F.F64.F32 R16, R0 ;  /* 0x0000000000107310 */ /* 0x0000e20000201800 */
[----:B------:R-:W-:Y:S05]  /*6570*/  BRA `(.L_x_3231) ;  /* 0x0000000400b87947 */ /* 0x000fea0003800000 */
.L_x_3238:
        /* <DEDUP_REMOVED lines=11> */
.L_x_3245:
        /* <DEDUP_REMOVED lines=21> */
.L_x_3249:
[----:B------:R-:W-:Y:S05]  /*6780*/  BSYNC B1 ;  /* 0x0000000000017941 */ /* 0x000fea0003800000 */
.L_x_3248:
[----:B------:R-:W-:Y:S01]  /*6790*/  LEA R5, R0, 0x3b800000, 0x17 ;  /* 0x3b80000000057811 */ /* 0x000fe200078eb8ff */
[----:B------:R-:W-:-:S05]  /*67a0*/  IMAD.SHL.U32 R0, R3, 0x100000, RZ ;  /* 0x0010000003007824 */ /* 0x000fca00078e00ff */
[----:B------:R-:W-:-:S07]  /*67b0*/  LOP3.LUT R0, R5, R0, R6, 0xfe, !PT ;  /* 0x0000000005007212 */ /* 0x000fce00078efe06 */
.L_x_3247:
[----:B------:R-:W-:Y:S05]  /*67c0*/  BSYNC B0 ;  /* 0x0000000000007941 */ /* 0x000fea0003800000 */
.L_x_3246:
[----:B------:R-:W-:-:S04]  /*67d0*/  FMUL.FTZ R0, R0, 1 ;  /* 0x3f80000000007820 */ /* 0x000fc80000410000 */
[----:B------:R0:W3:Y:S01]  /*67e0*/  F2F.F64.F32 R16, R0 ;  /* 0x0000000000107310 */ /* 0x0000e20000201800 */
[----:B------:R-:W-:Y:S05]  /*67f0*/  BRA `(.L_x_3231) ;  /* 0x0000000400187947 */ /* 0x000fea0003800000 */
.L_x_3244:
        /* <DEDUP_REMOVED lines=21> */
.L_x_3253:
[----:B------:R-:W-:Y:S05]  /*6950*/  BSYNC B1 ;  /* 0x0000000000017941 */ /* 0x000fea0003800000 */
.L_x_3252:
[----:B------:R-:W-:Y:S01]  /*6960*/  LEA R5, R0, 0x37800000, 0x17 ;  /* 0x3780000000057811 */ /* 0x000fe200078eb8ff */
[----:B------:R-:W-:-:S05]  /*6970*/  IMAD.SHL.U32 R0, R3, 0x200000, RZ ;  /* 0x0020000003007824 */ /* 0x000fca00078e00ff */
[----:B------:R-:W-:-:S07]  /*6980*/  LOP3.LUT R0, R5, R0, R6, 0xfe, !PT ;  /* 0x0000000005007212 */ /* 0x000fce00078efe06 */
.L_x_3251:
[----:B------:R-:W-:Y:S05]  /*6990*/  BSYNC B0 ;  /* 0x0000000000007941 */ /* 0x000fea0003800000 */
.L_x_3250:
[----:B------:R-:W-:-:S04]  /*69a0*/  FMUL.FTZ R0, R0, 1 ;  /* 0x3f80000000007820 */ /* 0x000fc80000410000 */
[----:B------:R0:W3:Y:S01]  /*69b0*/  F2F.F64.F32 R16, R0 ;  /* 0x0000000000107310 */ /* 0x0000e20000201800 */
[----:B------:R-:W-:Y:S05]  /*69c0*/  BRA `(.L_x_3231) ;  /* 0x0000000000a47947 */ /* 0x000fea0003800000 */
.L_x_3243:
        /* <DEDUP_REMOVED lines=14> */
.L_x_3257:
[----:B------:R-:W-:Y:S05]  /*6ab0*/  BSYNC B0 ;  /* 0x0000000000007941 */ /* 0x000fea0003800000 */
.L_x_3256:
[----:B------:R-:W-:-:S04]  /*6ac0*/  FMUL.FTZ R0, R0, 1 ;  /* 0x3f80000000007820 */ /* 0x000fc80000410000 */
[----:B------:R0:W3:Y:S01]  /*6ad0*/  F2F.F64.F32 R16, R0 ;  /* 0x0000000000107310 */ /* 0x0000e20000201800 */
[----:B------:R-:W-:Y:S05]  /*6ae0*/  BRA `(.L_x_3231) ;  /* 0x00000000005c7947 */ /* 0x000fea0003800000 */
.L_x_3230:
        /* <DEDUP_REMOVED lines=16> */
.L_x_3258:
[----:B------:R-:W-:Y:S01]  /*6bf0*/  CS2R R16, SRZ ;  /* 0x0000000000107805 */ /* 0x000fe2000001ff00 */
[----:B------:R-:W-:Y:S06]  /*6c00*/  BRA `(.L_x_3231) ;  /* 0x0000000000147947 */ /* 0x000fec0003800000 */
.L_x_3255:
[----:B------:R-:W3:Y:S02]  /*6c10*/  LDG.E.64 R16, desc[UR36][R4.64] ;  /* 0x0000002404107981 */ /* 0x000ee4000c1e1b00 */
[----:B---3--:R-:W0:Y:S01]  /*6c20*/  I2F.F64.U64 R16, R16 ;  /* 0x0000001000107312 */ /* 0x008e220000301800 */
[----:B------:R-:W-:Y:S05]  /*6c30*/  BRA `(.L_x_3231) ;  /* 0x0000000000087947 */ /* 0x000fea0003800000 */
.L_x_3254:
[----:B------:R-:W3:Y:S02]  /*6c40*/  LDG.E R4, desc[UR36][R4.64] ;  /* 0x0000002404047981 */ /* 0x000ee4000c1e1900 */
[----:B---3--:R0:W3:Y:S02]  /*6c50*/  I2F.F64.U32 R16, R4 ;  /* 0x0000000400107312 */ /* 0x0080e40000201800 */
.L_x_3231:
        /* <DEDUP_REMOVED lines=20> */
.L_x_3262:
[----:B------:R-:W2:Y:S02]  /*6da0*/  LDG.E.U8 R4, desc[UR36][R4.64] ;  /* 0x0000002404047981 */ /* 0x000ea4000c1e1100 */
[----:B--2---:R0:W1:Y:S01]  /*6db0*/  I2F.F64.U16 R24, R4 ;  /* 0x0000000400187312 */ /* 0x0040620000101800 */
[----:B------:R-:W-:Y:S05]  /*6dc0*/  BRA `(.L_x_3225) ;  /* 0x0000000c006c7947 */ /* 0x000fea0003800000 */
.L_x_3261:
        /* <DEDUP_REMOVED lines=9> */
.L_x_3265:
[----:B------:R-:W2:Y:S02]  /*6e60*/  LDG.E R4, desc[UR36][R4.64] ;  /* 0x0000002404047981 */ /* 0x000ea4000c1e1900 */
[----:B--2---:R0:W1:Y:S01]  /*6e70*/  I2F.F64 R24, R4 ;  /* 0x0000000400187312 */ /* 0x0040620000201c00 */
[----:B------:R-:W-:Y:S05]  /*6e80*/  BRA `(.L_x_3225) ;  /* 0x0000000c003c7947 */ /* 0x000fea0003800000 */
.L_x_3264:
[----:B------:R-:W2:Y:S02]  /*6e90*/  LDG.E.U16 R4, desc[UR36][R4.64] ;  /* 0x0000002404047981 */ /* 0x000ea4000c1e1500 */
[----:B--2---:R0:W1:Y:S01]  /*6ea0*/  I2F.F64.S16 R24, R4 ;  /* 0x0000000400187312 */ /* 0x0040620000101c00 */
[----:B------:R-:W-:Y:S05]  /*6eb0*/  BRA `(.L_x_3225) ;  /* 0x0000000c00307947 */ /* 0x000fea0003800000 */
.L_x_3260:
        /* <DEDUP_REMOVED lines=10> */
.L_x_3267:
[----:B------:R-:W2:Y:S02]  /*6f60*/  LDG.E.U16 R0, desc[UR36][R4.64] ;  /* 0x0000002404007981 */ /* 0x000ea4000c1e1500 */
[----:B--2---:R-:W-:-:S05]  /*6f70*/  HADD2.F32 R0, -RZ, R0.H0_H0 ;  /* 0x20000000ff007230 */ /* 0x004fca0000004100 */
[----:B------:R-:W-:-:S04]  /*6f80*/  FMUL.FTZ R0, R0, 1 ;  /* 0x3f80000000007820 */ /* 0x000fc80000410000 */
[----:B------:R0:W1:Y:S01]  /*6f90*/  F2F.F64.F32 R24, R0 ;  /* 0x0000000000187310 */ /* 0x0000620000201800 */
[----:B------:R-:W-:Y:S05]  /*6fa0*/  BRA `(.L_x_3225) ;  /* 0x0000000800f47947 */ /* 0x000fea0003800000 */
.L_x_3266:
        /* <DEDUP_REMOVED lines=10> */
.L_x_3269:
[----:B------:R-:W2:Y:S02]  /*7050*/  LDG.E.U16 R4, desc[UR36][R4.64] ;  /* 0x0000002404047981 */ /* 0x000ea4000c1e1500 */
[----:B--2---:R-:W-:-:S05]  /*7060*/  HADD2.F32 R0, -RZ, R4.H0_H0 ;  /* 0x20000004ff007230 */ /* 0x004fca0000004100 */
[----:B------:R-:W-:-:S04]  /*7070*/  FMUL.FTZ R0, R0, 1 ;  /* 0x3f80000000007820 */ /* 0x000fc80000410000 */
[----:B------:R0:W1:Y:S01]  /*7080*/  F2F.F64.F32 R24, R0 ;  /* 0x0000000000187310 */ /* 0x0000620000201800 */
[----:B------:R-:W-:Y:S05]  /*7090*/  BRA `(.L_x_3225) ;  /* 0x0000000800b87947 */ /* 0x000fea0003800000 */
.L_x_3268:
[----:B------:R0:W5:Y:S01]  /*70a0*/  LDG.E.64 R24, desc[UR36][R4.64] ;  /* 0x0000002404187981 */ /* 0x000162000c1e1b00 */
[----:B------:R-:W-:Y:S05]  /*70b0*/  BRA `(.L_x_3225) ;  /* 0x0000000800b07947 */ /* 0x000fea0003800000 */
.L_x_3259:
        /* <DEDUP_REMOVED lines=13> */
.L_x_3272:
[----:B------:R0:W5:Y:S01]  /*7190*/  LDG.E.64 R24, desc[UR36][R4.64] ;  /* 0x0000002404187981 */ /* 0x000162000c1e1b00 */
[----:B------:R-:W-:Y:S05]  /*71a0*/  BRA `(.L_x_3225) ;  /* 0x0000000800747947 */ /* 0x000fea0003800000 */
.L_x_3271:
        /* <DEDUP_REMOVED lines=28> */
.L_x_3274:
        /* <DEDUP_REMOVED lines=15> */
.L_x_3273:
[----:B------:R-:W2:Y:S02]  /*7460*/  LDG.E.U16 R0, desc[UR36][R4.64] ;  /* 0x0000002404007981 */ /* 0x000ea4000c1e1500 */
[----:B--2---:R-:W-:-:S04]  /*7470*/  IMAD.U32 R0, R0, 0x10000, RZ ;  /* 0x0001000000007824 */ /* 0x004fc800078e00ff */
[----:B------:R-:W-:-:S04]  /*7480*/  FMUL.FTZ R0, R0, 1 ;  /* 0x3f80000000007820 */ /* 0x000fc80000410000 */
[----:B------:R0:W1:Y:S01]  /*7490*/  F2F.F64.F32 R24, R0 ;  /* 0x0000000000187310 */ /* 0x0000620000201800 */
[----:B------:R-:W-:Y:S05]  /*74a0*/  BRA `(.L_x_3225) ;  /* 0x0000000400b47947 */ /* 0x000fea0003800000 */
.L_x_3270:
        /* <DEDUP_REMOVED lines=11> */
.L_x_3277:
        /* <DEDUP_REMOVED lines=21> */
.L_x_3281:
[----:B------:R-:W-:Y:S05]  /*76b0*/  BSYNC B1 ;  /* 0x0000000000017941 */ /* 0x000fea0003800000 */
.L_x_3280:
[----:B------:R-:W-:Y:S01]  /*76c0*/  LEA R5, R0, 0x3b800000, 0x17 ;  /* 0x3b80000000057811 */ /* 0x000fe200078eb8ff */
[----:B------:R-:W-:-:S05]  /*76d0*/  IMAD.SHL.U32 R0, R3, 0x100000, RZ ;  /* 0x0010000003007824 */ /* 0x000fca00078e00ff */
[----:B------:R-:W-:-:S07]  /*76e0*/  LOP3.LUT R0, R5, R0, R6, 0xfe, !PT ;  /* 0x0000000005007212 */ /* 0x000fce00078efe06 */
.L_x_3279:
[----:B------:R-:W-:Y:S05]  /*76f0*/  BSYNC B0 ;  /* 0x0000000000007941 */ /* 0x000fea0003800000 */
.L_x_3278:
[----:B------:R-:W-:-:S04]  /*7700*/  FMUL.FTZ R0, R0, 1 ;  /* 0x3f80000000007820 */ /* 0x000fc80000410000 */
[----:B------:R0:W1:Y:S01]  /*7710*/  F2F.F64.F32 R24, R0 ;  /* 0x0000000000187310 */ /* 0x0000620000201800 */
[----:B------:R-:W-:Y:S05]  /*7720*/  BRA `(.L_x_3225) ;  /* 0x0000000400147947 */ /* 0x000fea0003800000 */
.L_x_3276:
        /* <DEDUP_REMOVED lines=21> */
.L_x_3285:
[----:B------:R-:W-:Y:S05]  /*7880*/  BSYNC B1 ;  /* 0x0000000000017941 */ /* 0x000fea0003800000 */
.L_x_3284:
[----:B------:R-:W-:Y:S01]  /*7890*/  LEA R5, R0, 0x37800000, 0x17 ;  /* 0x3780000000057811 */ /* 0x000fe200078eb8ff */
[----:B------:R-:W-:-:S05]  /*78a0*/  IMAD.SHL.U32 R0, R3, 0x200000, RZ ;  /* 0x0020000003007824 */ /* 0x000fca00078e00ff */
[----:B------:R-:W-:-:S07]  /*78b0*/  LOP3.LUT R0, R5, R0, R6, 0xfe, !PT ;  /* 0x0000000005007212 */ /* 0x000fce00078efe06 */
.L_x_3283:
[----:B------:R-:W-:Y:S05]  /*78c0*/  BSYNC B0 ;  /* 0x0000000000007941 */ /* 0x000fea0003800000 */
.L_x_3282:
[----:B------:R-:W-:-:S04]  /*78d0*/  FMUL.FTZ R0, R0, 1 ;  /* 0x3f80000000007820 */ /* 0x000fc80000410000 */
[----:B------:R0:W1:Y:S01]  /*78e0*/  F2F.F64.F32 R24, R0 ;  /* 0x0000000000187310 */ /* 0x0000620000201800 */
[----:B------:R-:W-:Y:S05]  /*78f0*/  BRA `(.L_x_3225) ;  /* 0x0000000000a07947 */ /* 0x000fea0003800000 */
.L_x_3275:
        /* <DEDUP_REMOVED lines=14> */
.L_x_3289:
[----:B------:R-:W-:Y:S05]  /*79e0*/  BSYNC B0 ;  /* 0x0000000000007941 */ /* 0x000fea0003800000 */
.L_x_3288:
[----:B------:R-:W-:-:S04]  /*79f0*/  FMUL.FTZ R0, R0, 1 ;  /* 0x3f80000000007820 */ /* 0x000fc80000410000 */
[----:B------:R0:W1:Y:S01]  /*7a00*/  F2F.F64.F32 R24, R0 ;  /* 0x0000000000187310 */ /* 0x0000620000201800 */
[----:B------:R-:W-:Y:S05]  /*7a10*/  BRA `(.L_x_3225) ;  /* 0x0000000000587947 */ /* 0x000fea0003800000 */
.L_x_3263:
        /* <DEDUP_REMOVED lines=16> */
.L_x_3290:
[----:B------:R-:W-:Y:S05]  /*7b20*/  BRA `(.L_x_3225) ;  /* 0x0000000000147947 */ /* 0x000fea0003800000 */
.L_x_3287:
[----:B------:R-:W2:Y:S02]  /*7b30*/  LDG.E.64 R24, desc[UR36][R4.64] ;  /* 0x0000002404187981 */ /* 0x000ea4000c1e1b00 */
[----:B--2---:R-:W0:Y:S01]  /*7b40*/  I2F.F64.U64 R24, R24 ;  /* 0x0000001800187312 */ /* 0x004e220000301800 */
[----:B------:R-:W-:Y:S05]  /*7b50*/  BRA `(.L_x_3225) ;  /* 0x0000000000087947 */ /* 0x000fea0003800000 */
.L_x_3286:
[----:B------:R-:W2:Y:S02]  /*7b60*/  LDG.E R4, desc[UR36][R4.64] ;  /* 0x0000002404047981 */ /* 0x000ea4000c1e1900 */
[----:B--2---:R0:W1:Y:S02]  /*7b70*/  I2F.F64.U32 R24, R4 ;  /* 0x0000000400187312 */ /* 0x0040640000201800 */
.L_x_3225:
[----:B------:R-:W-:Y:S05]  /*7b80*/  BSYNC B6 ;  /* 0x0000000000067941 */ /* 0x000fea0003800000 */
.L_x_3224:
[----:B------:R-:W2:Y:S01]  /*7b90*/  S2R R33, SR_TID.X ;  /* 0x0000000000217919 */ /* 0x000ea20000002100 */
[----:B0-----:R-:W0:Y:S01]  /*7ba0*/  LDC.64 R6, c[0x0][0x218] ;  /* 0x00008600ff067b82 */ /* 0x001e220000000a00 */
[----:B------:R-:W-:Y:S01]  /*7bb0*/  BSSY B6, `(.L_x_3291) ;  /* 0x0000155000067945 */ /* 0x000fe20003800000 */
[----:B0-----:R-:W-:Y:S01]  /*7bc0*/  DADD R8, -R6, 1 ;  /* 0x3ff0000006087429 */ /* 0x001fe20000000100 */
[C---:B--2---:R-:W-:Y:S01]  /*7bd0*/  ISETP.GE.AND P0, PT, R33.reuse, R2, PT ;  /* 0x000000022100720c */ /* 0x044fe20003f06270 */
[----:B------:R-:W-:-:S05]  /*7be0*/  VIADD R13, R33, 0x180 ;  /* 0x00000180210d7836 */ /* 0x000fca0000000000 */
[----:B------:R-:W-:-:S07]  /*7bf0*/  ISETP.GE.AND P3, PT, R13, R2, PT ;  /* 0x000000020d00720c */ /* 0x000fce0003f66270 */
[----:B-1--45:R-:W-:Y:S02]  /*7c00*/  @!P0 DADD R10, R26, -R36 ;  /* 0x000000001a0a8229 */ /* 0x032fe40000000824 */
[----:B------:R-:W-:-:S04]  /*7c10*/  @!P0 DSETP.GEU.AND P2, PT, |R6|, 0.5, PT ;  /* 0x3fe000000600842a */ /* 0x000fc80003f4e200 */
[----:B---3--:R-:W-:Y:S02]  /*7c20*/  @!P3 DADD R14, -R16, R24 ;  /* 0x00000000100eb229 */ /* 0x008fe40000000118 */
[----:B------:R-:W-:Y:S02]  /*7c30*/  @!P0 DFMA R36, R10, R6, R36 ;  /* 0x000000060a24822b */ /* 0x000fe40000000024 */
[----:B------:R-:W-:Y:S01]  /*7c40*/  @!P0 DFMA R10, -R8, R10, R26 ;  /* 0x0000000a080a822b */ /* 0x000fe2000000011a */
[----:B------:R-:W-:Y:S01]  /*7c50*/  VIADD R27, R33, 0x80 ;  /* 0x00000080211b7836 */ /* 0x000fe20000000000 */
[----:B------:R-:W-:-:S04]  /*7c60*/  @!P3 DSETP.GEU.AND P6, PT, |R6|, 0.5, PT ;  /* 0x3fe000000600b42a */ /* 0x000fc80003fce200 */
[----:B------:R-:W-:-:S04]  /*7c70*/  ISETP.GE.AND P1, PT, R27, R2, PT ;  /* 0x000000021b00720c */ /* 0x000fc80003f26270 */
[----:B------:R-:W-:Y:S01]  /*7c80*/  @!P0 FSEL R0, R11, R37, P2 ;  /* 0x000000250b008208 */ /* 0x000fe20001000000 */
[----:B------:R-:W-:Y:S01]  /*7c90*/  VIADD R11, R33, 0x100 ;  /* 0x00000100210b7836 */ /* 0x000fe20000000000 */
[----:B------:R-:W-:-:S03]  /*7ca0*/  @!P0 FSEL R3, R10, R36, P2 ;  /* 0x000000240a038208 */ /* 0x000fc60001000000 */
[----:B------:R-:W-:Y:S01]  /*7cb0*/  @!P0 IMAD.MOV.U32 R5, RZ, RZ, R0 ;  /* 0x000000ffff058224 */ /* 0x000fe200078e0000 */
[----:B------:R-:W-:Y:S01]  /*7cc0*/  ISETP.GE.AND P2, PT, R11, R2, PT ;  /* 0x000000020b00720c */ /* 0x000fe20003f46270 */
[----:B------:R-:W-:Y:S02]  /*7cd0*/  @!P0 IMAD.MOV.U32 R4, RZ, RZ, R3 ;  /* 0x000000ffff048224 */ /* 0x000fe400078e0003 */
[----:B------:R-:W-:Y:S02]  /*7ce0*/  @!P1 DADD R10, R28, -R30 ;  /* 0x000000001c0a9229 */ /* 0x000fe4000000081e */
[----:B------:R-:W-:-:S06]  /*7cf0*/  @!P1 DSETP.GEU.AND P4, PT, |R6|, 0.5, PT ;  /* 0x3fe000000600942a */ /* 0x000fcc0003f8e200 */
[----:B------:R-:W-:Y:S02]  /*7d00*/  @!P1 DFMA R30, R10, R6, R30 ;  /* 0x000000060a1e922b */ /* 0x000fe4000000001e */
[----:B------:R-:W-:Y:S02]  /*7d10*/  @!P2 DADD R12, R18, -R22 ;  /* 0x00000000120ca229 */ /* 0x000fe40000000816 */
[----:B------:R-:W-:Y:S02]  /*7d20*/  @!P1 DFMA R10, -R8, R10, R28 ;  /* 0x0000000a080a922b */ /* 0x000fe4000000011c */
[----:B------:R-:W-:-:S04]  /*7d30*/  @!P2 DSETP.GEU.AND P5, PT, |R6|, 0.5, PT ;  /* 0x3fe000000600a42a */ /* 0x000fc80003fae200 */
[----:B------:R-:W-:Y:S02]  /*7d40*/  @!P2 DFMA R22, R12, R6, R22 ;  /* 0x000000060c16a22b */ /* 0x000fe40000000016 */
[C---:B------:R-:W-:Y:S01]  /*7d50*/  @!P2 DFMA R12, -R8.reuse, R12, R18 ;  /* 0x0000000c080ca22b */ /* 0x040fe20000000112 */
[----:B------:R-:W0:Y:S01]  /*7d60*/  LDC.U8 R18, c[0x0][0x250] ;  /* 0x00009400ff127b82 */ /* 0x000e220000000000 */
[----:B------:R-:W-:Y:S01]  /*7d70*/  @!P3 DFMA R8, -R8, R14, R24 ;  /* 0x0000000e0808b22b */ /* 0x000fe20000000118 */
[----:B------:R-:W-:Y:S01]  /*7d80*/  @!P1 FSEL R11, R11, R31, P4 ;  /* 0x0000001f0b0b9208 */ /* 0x000fe20002000000 */
[----:B------:R-:W-:Y:S01]  /*7d90*/  @!P3 DFMA R14, R14, R6, R16 ;  /* 0x000000060e0eb22b */ /* 0x000fe20000000010 */
[----:B------:R-:W-:-:S03]  /*7da0*/  @!P1 FSEL R6, R10, R30, P4 ;  /* 0x0000001e0a069208 */ /* 0x000fc60002000000 */
[----:B------:R-:W-:Y:S02]  /*7db0*/  @!P1 IMAD.MOV.U32 R29, RZ, RZ, R11 ;  /* 0x000000ffff1d9224 */ /* 0x000fe400078e000b */
[----:B------:R-:W-:Y:S02]  /*7dc0*/  @!P2 FSEL R7, R12, R22, P5 ;  /* 0x000000160c07a208 */ /* 0x000fe40002800000 */
[----:B------:R-:W-:Y:S01]  /*7dd0*/  @!P2 FSEL R12, R13, R23, P5 ;  /* 0x000000170d0ca208 */ /* 0x000fe20002800000 */
[----:B------:R-:W-:Y:S01]  /*7de0*/  @!P1 IMAD.MOV.U32 R28, RZ, RZ, R6 ;  /* 0x000000ffff1c9224 */ /* 0x000fe200078e0006 */
[----:B------:R-:W-:Y:S01]  /*7df0*/  @!P3 FSEL R8, R8, R14, P6 ;  /* 0x0000000e0808b208 */ /* 0x000fe20003000000 */
[----:B------:R-:W-:Y:S01]  /*7e00*/  @!P2 IMAD.MOV.U32 R24, RZ, RZ, R7 ;  /* 0x000000ffff18a224 */ /* 0x000fe200078e0007 */
[----:B------:R-:W-:Y:S01]  /*7e10*/  @!P3 FSEL R9, R9, R15, P6 ;  /* 0x0000000f0909b208 */ /* 0x000fe20003000000 */
[----:B------:R-:W-:Y:S02]  /*7e20*/  @!P2 IMAD.MOV.U32 R25, RZ, RZ, R12 ;  /* 0x000000ffff19a224 */ /* 0x000fe400078e000c */
[----:B------:R-:W-:-:S02]  /*7e30*/  @!P3 IMAD.MOV.U32 R16, RZ, RZ, R8 ;  /* 0x000000ffff10b224 */ /* 0x000fc400078e0008 */
        /* <DEDUP_REMOVED lines=19> */
[----:B------:R-:W0:Y:S01]  /*7f70*/  F2I.F64.TRUNC R5, R4 ;  /* 0x0000000400057311 */ /* 0x000e22000030d100 */
[----:B------:R-:W-:Y:S01]  /*7f80*/  IMAD.MOV.U32 R33, RZ, RZ, R27 ;  /* 0x000000ffff217224 */ /* 0x000fe200078e001b */
[----:B0-----:R0:W-:Y:S01]  /*7f90*/  STG.E.U8 desc[UR36][R8.64], R5 ;  /* 0x0000000508007986 */ /* 0x0011e2000c101124 */
[----:B------:R-:W-:Y:S05]  /*7fa0*/  BRA `(.L_x_3292) ;  /* 0x0000001000547947 */ /* 0x000fea0003800000 */
.L_x_3296:
[----:B------:R-:W0:Y:S01]  /*7fb0*/  F2I.S64.F64.TRUNC R4, R4 ;  /* 0x0000000400047311 */ /* 0x000e22000030d900 */
[----:B------:R-:W-:Y:S02]  /*7fc0*/  IMAD.MOV.U32 R33, RZ, RZ, R27 ;  /* 0x000000ffff217224 */ /* 0x000fe400078e001b */
[----:B0-----:R-:W-:-:S05]  /*7fd0*/  IMAD.MOV.U32 R3, RZ, RZ, R4 ;  /* 0x000000ffff037224 */ /* 0x001fca00078e0004 */
[----:B------:R0:W-:Y:S01]  /*7fe0*/  STG.E.U8 desc[UR36][R8.64], R3 ;  /* 0x0000000308007986 */ /* 0x0001e2000c101124 */
[----:B------:R-:W-:Y:S05]  /*7ff0*/  BRA `(.L_x_3292) ;  /* 0x0000001000407947 */ /* 0x000fea0003800000 */
.L_x_3295:
[----:B------:R-:W-:-:S13]  /*8000*/  ISETP.NE.AND P0, PT, R0, 0x2, PT ;  /* 0x000000020000780c */ /* 0x000fda0003f05270 */
[----:B------:R-:W-:Y:S05]  /*8010*/  @!P0 BRA `(.L_x_3298) ;  /* 0x0000000000308947 */ /* 0x000fea0003800000 */
[----:B------:R-:W-:-:S13]  /*8020*/  ISETP.NE.AND P0, PT, R0, 0x3, PT ;  /* 0x000000030000780c */ /* 0x000fda0003f05270 */
[----:B------:R-:W-:Y:S05]  /*8030*/  @!P0 BRA `(.L_x_3299) ;  /* 0x0000000000188947 */ /* 0x000fea0003800000 */
[----:B------:R-:W-:-:S13]  /*8040*/  ISETP.NE.AND P0, PT, R0, 0x4, PT ;  /* 0x000000040000780c */ /* 0x000fda0003f05270 */
[----:B------:R-:W-:Y:S05]  /*8050*/  @P0 BRA `(.L_x_3297) ;  /* 0x0000000c00c40947 */ /* 0x000fea0003800000 */
[----:B------:R-:W0:Y:S01]  /*8060*/  F2I.S64.F64.TRUNC R4, R4 ;  /* 0x0000000400047311 */ /* 0x000e22000030d900 */
[----:B------:R-:W-:Y:S01]  /*8070*/  IMAD.MOV.U32 R33, RZ, RZ, R27 ;  /* 0x000000ffff217224 */ /* 0x000fe200078e001b */
[----:B0-----:R0:W-:Y:S01]  /*8080*/  STG.E.64 desc[UR36][R8.64], R4 ;  /* 0x0000000408007986 */ /* 0x0011e2000c101b24 */
[----:B------:R-:W-:Y:S05]  /*8090*/  BRA `(.L_x_3292) ;  /* 0x0000001000187947 */ /* 0x000fea0003800000 */
.L_x_3299:
[----:B------:R-:W0:Y:S01]  /*80a0*/  F2I.F64.TRUNC R5, R4 ;  /* 0x0000000400057311 */ /* 0x000e22000030d100 */
[----:B------:R-:W-:Y:S01]  /*80b0*/  IMAD.MOV.U32 R33, RZ, RZ, R27 ;  /* 0x000000ffff217224 */ /* 0x000fe200078e001b */
[----:B0-----:R0:W-:Y:S01]  /*80c0*/  STG.E desc[UR36][R8.64], R5 ;  /* 0x0000000508007986 */ /* 0x0011e2000c101924 */
[----:B------:R-:W-:Y:S05]  /*80d0*/  BRA `(.L_x_3292) ;  /* 0x0000001000087947 */ /* 0x000fea0003800000 */
.L_x_3298:
[----:B------:R-:W0:Y:S01]  /*80e0*/  F2I.F64.TRUNC R5, R4 ;  /* 0x0000000400057311 */ /* 0x000e22000030d100 */
[----:B------:R-:W-:Y:S01]  /*80f0*/  IMAD.MOV.U32 R33, RZ, RZ, R27 ;  /* 0x000000ffff217224 */ /* 0x000fe200078e001b */
[----:B0-----:R0:W-:Y:S01]  /*8100*/  STG.E.U16 desc[UR36][R8.64], R5 ;  /* 0x0000000508007986 */ /* 0x0011e2000c101524 */
[----:B------:R-:W-:Y:S05]  /*8110*/  BRA `(.L_x_3292) ;  /* 0x0000000c00f87947 */ /* 0x000fea0003800000 */
.L_x_3294:
        /* <DEDUP_REMOVED lines=10> */
[----:B------:R-:W-:-:S13]  /*81c0*/  IMAD.MOV.U32 R33, RZ, RZ, R27 ;  /* 0x000000ffff217224 */ /* 0x000fda00078e001b */
[----:B0-----:R-:W-:-:S05]  /*81d0*/  @!P0 FMUL R3, R3, 1.175494350822287508e-38 ;  /* 0x0080000003038820 */ /* 0x001fca0000400000 */
[----:B------:R2:W-:Y:S01]  /*81e0*/  STG.E desc[UR36][R8.64], R3 ;  /* 0x0000000308007986 */ /* 0x0005e2000c101924 */
[----:B------:R-:W-:Y:S05]  /*81f0*/  BRA `(.L_x_3292) ;  /* 0x0000000c00c07947 */ /* 0x000fea0003800000 */
.L_x_3301:
[----:B------:R-:W-:Y:S01]  /*8200*/  UMOV UR4, 0xf0000000 ;  /* 0xf000000000047882 */ /* 0x000fe20000000000 */
[----:B------:R-:W-:Y:S01]  /*8210*/  UMOV UR5, 0x380fffff ;  /* 0x380fffff00057882 */ /* 0x000fe20000000000 */
[----:B------:R-:W0:Y:S01]  /*8220*/  F2F.F32.F64 R0, R4 ;  /* 0x0000000400007310 */ /* 0x000e220000301000 */
[----:B------:R-:W-:Y:S01]  /*8230*/  DSETP.GEU.AND P0, PT, |R4|, UR4, PT ;  /* 0x0000000404007e2a */ /* 0x000fe2000bf0e200 */
[----:B------:R-:W-:-:S13]  /*8240*/  IMAD.MOV.U32 R33, RZ, RZ, R27 ;  /* 0x000000ffff217224 */ /* 0x000fda00078e001b */
[----:B0-----:R-:W-:-:S05]  /*8250*/  @!P0 FMUL R0, R0, 1.175494350822287508e-38 ;  /* 0x0080000000008820 */ /* 0x001fca0000400000 */
[----:B------:R-:W-:-:S05]  /*8260*/  F2FP.F16.F32.PACK_AB R0, RZ, R0 ;  /* 0x00000000ff00723e */ /* 0x000fca00000000ff */
[----:B------:R1:W-:Y:S01]  /*8270*/  STG.E.U16 desc[UR36][R8.64], R0 ;  /* 0x0000000008007986 */ /* 0x0003e2000c101524 */
[----:B------:R-:W-:Y:S05]  /*8280*/  BRA `(.L_x_3292) ;  /* 0x0000000c009c7947 */ /* 0x000fea0003800000 */
.L_x_3300:
        /* <DEDUP_REMOVED lines=10> */
[----:B------:R-:W-:Y:S02]  /*8330*/  IMAD.MOV.U32 R7, RZ, RZ, RZ ;  /* 0x000000ffff077224 */ /* 0x000fe400078e00ff */
[----:B------:R-:W-:-:S11]  /*8340*/  IMAD.MOV.U32 R33, RZ, RZ, R27 ;  /* 0x000000ffff217224 */ /* 0x000fd600078e001b */
[----:B0-----:R-:W-:-:S05]  /*8350*/  @!P0 FMUL R6, R6, 1.175494350822287508e-38 ;  /* 0x0080000006068820 */ /* 0x001fca0000400000 */
[----:B------:R3:W-:Y:S01]  /*8360*/  STG.E.64 desc[UR36][R8.64], R6 ;  /* 0x0000000608007986 */ /* 0x0007e2000c101b24 */
[----:B------:R-:W-:Y:S05]  /*8370*/  BRA `(.L_x_3292) ;  /* 0x0000000c00607947 */ /* 0x000fea0003800000 */
.L_x_3303:
[----:B------:R-:W-:Y:S01]  /*8380*/  UMOV UR4, 0xf0000000 ;  /* 0xf000000000047882 */ /* 0x000fe20000000000 */
[----:B------:R-:W-:Y:S01]  /*8390*/  UMOV UR5, 0x380fffff ;  /* 0x380fffff00057882 */ /* 0x000fe20000000000 */
[----:B------:R-:W0:Y:S01]  /*83a0*/  F2F.F32.F64 R0, R4 ;  /* 0x0000000400007310 */ /* 0x000e220000301000 */
[----:B------:R-:W-:Y:S01]  /*83b0*/  DSETP.GEU.AND P0, PT, |R4|, UR4, PT ;  /* 0x0000000404007e2a */ /* 0x000fe2000bf0e200 */
[----:B------:R-:W-:-:S13]  /*83c0*/  IMAD.MOV.U32 R33, RZ, RZ, R27 ;  /* 0x000000ffff217224 */ /* 0x000fda00078e001b */
[----:B0-----:R-:W-:-:S05]  /*83d0*/  @!P0 FMUL R0, R0, 1.175494350822287508e-38 ;  /* 0x0080000000008820 */ /* 0x001fca0000400000 */
[----:B------:R-:W-:-:S04]  /*83e0*/  F2FP.F16.F32.PACK_AB R3, RZ, R0 ;  /* 0x00000000ff03723e */ /* 0x000fc800000000ff */
[----:B------:R-:W-:-:S05]  /*83f0*/  PRMT R3, R3, 0x5410, RZ ;  /* 0x0000541003037816 */ /* 0x000fca00000000ff */
[----:B------:R4:W-:Y:S01]  /*8400*/  STG.E desc[UR36][R8.64], R3 ;  /* 0x0000000308007986 */ /* 0x0009e2000c101924 */
[----:B------:R-:W-:Y:S05]  /*8410*/  BRA `(.L_x_3292) ;  /* 0x0000000c00387947 */ /* 0x000fea0003800000 */
.L_x_3302:
[----:B------:R0:W-:Y:S01]  /*8420*/  STG.E.64 desc[UR36][R8.64], R4 ;  /* 0x0000000408007986 */ /* 0x0001e2000c101b24 */
[----:B------:R-:W-:Y:S01]  /*8430*/  IMAD.MOV.U32 R33, RZ, RZ, R27 ;  /* 0x000000ffff217224 */ /* 0x000fe200078e001b */
[----:B------:R-:W-:Y:S06]  /*8440*/  BRA `(.L_x_3292) ;  /* 0x0000000c002c7947 */ /* 0x000fec0003800000 */
.L_x_3293:
        /* <DEDUP_REMOVED lines=8> */
[----:B------:R-:W-:Y:S01]  /*84d0*/  DSETP.NEU.AND P0, PT, R4, RZ, PT ;  /* 0x000000ff0400722a */ /* 0x000fe20003f0d000 */
[----:B------:R-:W-:-:S05]  /*84e0*/  IMAD.MOV.U32 R33, RZ, RZ, R27 ;  /* 0x000000ffff217224 */ /* 0x000fca00078e001b */
[----:B------:R-:W-:-:S05]  /*84f0*/  SEL R3, RZ, 0x1, !P0 ;  /* 0x00000001ff037807 */ /* 0x000fca0004000000 */
[----:B------:R0:W-:Y:S01]  /*8500*/  STG.E.U8 desc[UR36][R8.64], R3 ;  /* 0x0000000308007986 */ /* 0x0001e2000c101124 */
[----:B------:R-:W-:Y:S05]  /*8510*/  BRA `(.L_x_3292) ;  /* 0x0000000800f87947 */ /* 0x000fea0003800000 */
.L_x_3306:
[----:B------:R-:W-:Y:S01]  /*8520*/  CS2R R6, SRZ ;  /* 0x0000000000067805 */ /* 0x000fe2000001ff00 */
[----:B------:R-:W-:-:S04]  /*8530*/  IMAD.MOV.U32 R33, RZ, RZ, R27 ;  /* 0x000000ffff217224 */ /* 0x000fc800078e001b */
[----:B------:R0:W-:Y:S01]  /*8540*/  STG.E.128 desc[UR36][R8.64], R4 ;  /* 0x0000000408007986 */ /* 0x0001e2000c101d24 */
[----:B------:R-:W-:Y:S05]  /*8550*/  BRA `(.L_x_3292) ;  /* 0x0000000800e87947 */ /* 0x000fea0003800000 */
.L_x_3305:
        /* <DEDUP_REMOVED lines=25> */
.L_x_3310:
[----:B------:R-:W-:Y:S05]  /*86f0*/  BSYNC B0 ;  /* 0x0000000000007941 */ /* 0x000fea0003800000 */
.L_x_3309:
[----:B------:R-:W-:Y:S01]  /*8700*/  LOP3.LUT R7, R0, R7, RZ, 0xfc, !PT ;  /* 0x0000000700077212 */ /* 0x000fe200078efcff */
[----:B------:R-:W-:-:S04]  /*8710*/  IMAD.MOV.U32 R33, RZ, RZ, R27 ;  /* 0x000000ffff217224 */ /* 0x000fc800078e001b */
[----:B------:R0:W-:Y:S01]  /*8720*/  STG.E.U8 desc[UR36][R8.64], R7 ;  /* 0x0000000708007986 */ /* 0x0001e2000c101124 */
[----:B------:R-:W-:Y:S05]  /*8730*/  BRA `(.L_x_3292) ;  /* 0x0000000800707947 */ /* 0x000fea0003800000 */
.L_x_3308:
        /* <DEDUP_REMOVED lines=17> */
.L_x_3312:
[----:B------:R-:W-:Y:S01]  /*8850*/  IMAD.MOV.U32 R0, RZ, RZ, 0x7f ;  /* 0x0000007fff007424 */ /* 0x000fe200078e00ff */
[----:B------:R-:W-:-:S04]  /*8860*/  ISETP.GT.U32.AND P0, PT, R3, 0x7f800000, PT ;  /* 0x7f8000000300780c */ /* 0x000fc80003f04070 */
[----:B------:R-:W-:-:S09]  /*8870*/  SEL R0, R0, 0x7c, P0 ;  /* 0x0000007c00007807 */ /* 0x000fd20000000000 */
.L_x_3313:
[----:B------:R-:W-:Y:S05]  /*8880*/  BSYNC B0 ;  /* 0x0000000000007941 */ /* 0x000fea0003800000 */
.L_x_3311:
[----:B------:R-:W-:Y:S01]  /*8890*/  LOP3.LUT R3, R7, 0x80000000, RZ, 0xc0, !PT ;  /* 0x8000000007037812 */ /* 0x000fe200078ec0ff */
[----:B------:R-:W-:-:S03]  /*88a0*/  IMAD.MOV.U32 R33, RZ, RZ, R27 ;  /* 0x000000ffff217224 */ /* 0x000fc600078e001b */
[----:B------:R-:W-:-:S04]  /*88b0*/  SHF.R.U32.HI R3, RZ, 0x18, R3 ;  /* 0x00000018ff037819 */ /* 0x000fc80000011603 */
[----:B------:R-:W-:-:S05]  /*88c0*/  LOP3.LUT R3, R0, R3, RZ, 0xfc, !PT ;  /* 0x0000000300037212 */ /* 0x000fca00078efcff */
[----:B------:R0:W-:Y:S01]  /*88d0*/  STG.E.U8 desc[UR36][R8.64], R3 ;  /* 0x0000000308007986 */ /* 0x0001e2000c101124 */
[----:B------:R-:W-:Y:S05]  /*88e0*/  BRA `(.L_x_3292) ;  /* 0x0000000800047947 */ /* 0x000fea0003800000 */
.L_x_3307:
[----:B------:R-:W-:Y:S01]  /*88f0*/  UMOV UR4, 0xf0000000 ;  /* 0xf000000000047882 */ /* 0x000fe20000000000 */
[----:B------:R-:W-:Y:S01]  /*8900*/  UMOV UR5, 0x380fffff ;  /* 0x380fffff00057882 */ /* 0x000fe20000000000 */
[----:B------:R-:W0:Y:S01]  /*8910*/  F2F.F32.F64 R0, R4 ;  /* 0x0000000400007310 */ /* 0x000e220000301000 */
[----:B------:R-:W-:Y:S01]  /*8920*/  DSETP.GEU.AND P0, PT, |R4|, UR4, PT ;  /* 0x0000000404007e2a */ /* 0x000fe2000bf0e200 */
[----:B------:R-:W-:-:S13]  /*8930*/  IMAD.MOV.U32 R33, RZ, RZ, R27 ;  /* 0x000000ffff217224 */ /* 0x000fda00078e001b */
[----:B0-----:R-:W-:-:S05]  /*8940*/  @!P0 FMUL R0, R0, 1.175494350822287508e-38 ;  /* 0x0080000000008820 */ /* 0x001fca0000400000 */
[----:B------:R-:W-:-:S05]  /*8950*/  F2FP.BF16.F32.PACK_AB R0, RZ, R0 ;  /* 0x00000000ff00723e */ /* 0x000fca00000010ff */
[----:B------:R0:W-:Y:S01]  /*8960*/  STG.E.U16 desc[UR36][R8.64], R0 ;  /* 0x0000000008007986 */ /* 0x0001e2000c101524 */
[----:B------:R-:W-:Y:S05]  /*8970*/  BRA `(.L_x_3292) ;  /* 0x0000000400e07947 */ /* 0x000fea0003800000 */
.L_x_3304:
        /* <DEDUP_REMOVED lines=8> */
[----:B------:R-:W0:Y:S01]  /*8a00*/  F2I.U32.F64.TRUNC R5, R4 ;  /* 0x0000000400057311 */ /* 0x000e22000030d000 */
[----:B------:R-:W-:Y:S01]  /*8a10*/  IMAD.MOV.U32 R33, RZ, RZ, R27 ;  /* 0x000000ffff217224 */ /* 0x000fe200078e001b */
[----:B0-----:R0:W-:Y:S01]  /*8a20*/  STG.E.U16 desc[UR36][R8.64], R5 ;  /* 0x0000000508007986 */ /* 0x0011e2000c101524 */
[----:B------:R-:W-:Y:S05]  /*8a30*/  BRA `(.L_x_3292) ;  /* 0x0000000400b07947 */ /* 0x000fea0003800000 */
.L_x_3316:
        /* <DEDUP_REMOVED lines=21> */
.L_x_3319:
[----:B------:R-:W-:-:S04]  /*8b90*/  LOP3.LUT R0, R7, 0x80000000, RZ, 0xc0, !PT ;  /* 0x8000000007007812 */ /* 0x000fc800078ec0ff */
[----:B------:R-:W-:-:S04]  /*8ba0*/  SHF.R.U32.HI R0, RZ, 0x18, R0 ;  /* 0x00000018ff007819 */ /* 0x000fc80000011600 */
[----:B------:R-:W-:-:S07]  /*8bb0*/  LOP3.LUT R0, R3, R0, RZ, 0xfc, !PT ;  /* 0x0000000003007212 */ /* 0x000fce00078efcff */
.L_x_3318:
[----:B------:R-:W-:Y:S05]  /*8bc0*/  BSYNC B0 ;  /* 0x0000000000007941 */ /* 0x000fea0003800000 */
.L_x_3317:
[----:B------:R0:W-:Y:S01]  /*8bd0*/  STG.E.U8 desc[UR36][R8.64], R0 ;  /* 0x0000000008007986 */ /* 0x0001e2000c101124 */
[----:B------:R-:W-:Y:S01]  /*8be0*/  IMAD.MOV.U32 R33, RZ, RZ, R27 ;  /* 0x000000ffff217224 */ /* 0x000fe200078e001b */
[----:B------:R-:W-:Y:S06]  /*8bf0*/  BRA `(.L_x_3292) ;  /* 0x0000000400407947 */ /* 0x000fec0003800000 */
.L_x_3315:
        /* <DEDUP_REMOVED lines=21> */
.L_x_3322:
[----:B------:R-:W-:-:S04]  /*8d50*/  LOP3.LUT R0, R7, 0x80000000, RZ, 0xc0, !PT ;  /* 0x8000000007007812 */ /* 0x000fc800078ec0ff */
[----:B------:R-:W-:-:S04]  /*8d60*/  SHF.R.U32.HI R0, RZ, 0x18, R0 ;  /* 0x00000018ff007819 */ /* 0x000fc80000011600 */
[----:B------:R-:W-:-:S07]  /*8d70*/  LOP3.LUT R0, R3, R0, RZ, 0xfc, !PT ;  /* 0x0000000003007212 */ /* 0x000fce00078efcff */
.L_x_3321:
[----:B------:R-:W-:Y:S05]  /*8d80*/  BSYNC B0 ;  /* 0x0000000000007941 */ /* 0x000fea0003800000 */
.L_x_3320:
[----:B------:R0:W-:Y:S01]  /*8d90*/  STG.E.U8 desc[UR36][R8.64], R0 ;  /* 0x0000000008007986 */ /* 0x0001e2000c101124 */
[----:B------:R-:W-:Y:S01]  /*8da0*/  IMAD.MOV.U32 R33, RZ, RZ, R27 ;  /* 0x000000ffff217224 */ /* 0x000fe200078e001b */
[----:B------:R-:W-:Y:S06]  /*8db0*/  BRA `(.L_x_3292) ;  /* 0x0000000000d07947 */ /* 0x000fec0003800000 */
.L_x_3314:
        /* <DEDUP_REMOVED lines=27> */
.L_x_3297:
        /* <DEDUP_REMOVED lines=16> */
.L_x_3325:
[----:B------:R-:W-:Y:S01]  /*9070*/  IMAD.MOV.U32 R33, RZ, RZ, R27 ;  /* 0x000000ffff217224 */ /* 0x000fe200078e001b */
[----:B------:R-:W-:Y:S06]  /*9080*/  BRA `(.L_x_3292) ;  /* 0x00000000001c7947 */ /* 0x000fec0003800000 */
.L_x_3324:
[----:B------:R-:W0:Y:S01]  /*9090*/  F2I.U64.F64.TRUNC R4, R4 ;  /* 0x0000000400047311 */ /* 0x000e22000030d800 */
[----:B------:R-:W-:Y:S01]  /*90a0*/  IMAD.MOV.U32 R33, RZ, RZ, R27 ;  /* 0x000000ffff217224 */ /* 0x000fe200078e001b */
[----:B0-----:R0:W-:Y:S01]  /*90b0*/  STG.E.64 desc[UR36][R8.64], R4 ;  /* 0x0000000408007986 */ /* 0x0011e2000c101b24 */
[----:B------:R-:W-:Y:S05]  /*90c0*/  BRA `(.L_x_3292) ;  /* 0x00000000000c7947 */ /* 0x000fea0003800000 */
.L_x_3323:
[----:B------:R-:W0:Y:S01]  /*90d0*/  F2I.U32.F64.TRUNC R5, R4 ;  /* 0x0000000400057311 */ /* 0x000e22000030d000 */
[----:B------:R-:W-:Y:S01]  /*90e0*/  IMAD.MOV.U32 R33, RZ, RZ, R27 ;  /* 0x000000ffff217224 */ /* 0x000fe200078e001b */
[----:B0-----:R0:W-:Y:S06]  /*90f0*/  STG.E desc[UR36][R8.64], R5 ;  /* 0x0000000508007986 */ /* 0x0011ec000c101924 */
.L_x_3292:
[----:B------:R-:W-:Y:S05]  /*9100*/  BSYNC B6 ;  /* 0x0000000000067941 */ /* 0x000fea0003800000 */
.L_x_3291:
[----:B------:R-:W-:Y:S01]  /*9110*/  ISETP.GE.AND P0, PT, R33, R2, PT ;  /* 0x000000022100720c */ /* 0x000fe20003f06270 */
[----:B------:R-:W-:-:S12]  /*9120*/  BSSY B6, `(.L_x_3326) ;  /* 0x0000230000067945 */ /* 0x000fd80003800000 */
[----:B------:R-:W-:Y:S05]  /*9130*/  @P0 BRA `(.L_x_3327) ;  /* 0x0000002000b80947 */ /* 0x000fea0003800000 */
[----:B0-----:R-:W0:Y:S01]  /*9140*/  LDC.64 R4, c[0x0][0x228] ;  /* 0x00008a00ff047b82 */ /* 0x001e220000000a00 */
[----:B-1----:R-:W-:Y:S01]  /*9150*/  IMAD R0, R32, 0x200, R33 ;  /* 0x0000020020007824 */ /* 0x002fe200078e0221 */
[----:B---3--:R-:W-:Y:S01]  /*9160*/  PRMT R6, R18, 0x9910, RZ ;  /* 0x0000991012067816 */ /* 0x008fe200000000ff */
[----:B------:R-:W-:Y:S02]  /*9170*/  ULDC UR4, c[0x0][0x254] ;  /* 0x0000950000047ab9 */ /* 0x000fe40000000800 */
[----:B--2-4-:R-:W-:Y:S02]  /*9180*/  IMAD R3, R0, UR4, RZ ;  /* 0x0000000400037c24 */ /* 0x014fe4000f8e02ff */
        /* <DEDUP_REMOVED lines=16> */
.L_x_3331:
[----:B------:R-:W0:Y:S02]  /*9290*/  F2I.S64.F64.TRUNC R28, R28 ;  /* 0x0000001c001c7311 */ /* 0x000e24000030d900 */
[----:B0-----:R-:W-:-:S05]  /*92a0*/  IMAD.MOV.U32 R3, RZ, RZ, R28 ;  /* 0x000000ffff037224 */ /* 0x001fca00078e001c */
[----:B------:R0:W-:Y:S01]  /*92b0*/  STG.E.U8 desc[UR36][R4.64], R3 ;  /* 0x0000000304007986 */ /* 0x0001e2000c101124 */
[----:B------:R-:W-:Y:S05]  /*92c0*/  BRA `(.L_x_3333) ;  /* 0x0000000c00f07947 */ /* 0x000fea0003800000 */
.L_x_3330:
        /* <DEDUP_REMOVED lines=9> */
.L_x_3335:
[----:B------:R-:W0:Y:S02]  /*9360*/  F2I.F64.TRUNC R29, R28 ;  /* 0x0000001c001d7311 */ /* 0x000e24000030d100 */
[----:B0-----:R0:W-:Y:S01]  /*9370*/  STG.E desc[UR36][R4.64], R29 ;  /* 0x0000001d04007986 */ /* 0x0011e2000c101924 */
[----:B------:R-:W-:Y:S05]  /*9380*/  BRA `(.L_x_3333) ;  /* 0x0000000c00c07947 */ /* 0x000fea0003800000 */
.L_x_3334:
[----:B------:R-:W0:Y:S02]  /*9390*/  F2I.F64.TRUNC R29, R28 ;  /* 0x0000001c001d7311 */ /* 0x000e24000030d100 */
[----:B0-----:R0:W-:Y:S01]  /*93a0*/  STG.E.U16 desc[UR36][R4.64], R29 ;  /* 0x0000001d04007986 */ /* 0x0011e2000c101524 */
[----:B------:R-:W-:Y:S05]  /*93b0*/  BRA `(.L_x_3333) ;  /* 0x0000000c00b47947 */ /* 0x000fea0003800000 */
.L_x_3329:
        /* <DEDUP_REMOVED lines=13> */
.L_x_3337:
        /* <DEDUP_REMOVED lines=8> */
.L_x_3336:
        /* <DEDUP_REMOVED lines=14> */
.L_x_3339:
        /* <DEDUP_REMOVED lines=9> */
.L_x_3338:
[----:B------:R4:W-:Y:S01]  /*9680*/  STG.E.64 desc[UR36][R4.64], R28 ;  /* 0x0000001c04007986 */ /* 0x0009e2000c101b24 */
[----:B------:R-:W-:Y:S05]  /*9690*/  BRA `(.L_x_3333) ;  /* 0x0000000800fc7947 */ /* 0x000fea0003800000 */
.L_x_3328:
        /* <DEDUP_REMOVED lines=12> */
.L_x_3342:
[----:B------:R-:W-:-:S05]  /*9760*/  CS2R R30, SRZ ;  /* 0x00000000001e7805 */ /* 0x000fca000001ff00 */
[----:B------:R0:W-:Y:S01]  /*9770*/  STG.E.128 desc[UR36][R4.64], R28 ;  /* 0x0000001c04007986 */ /* 0x0001e2000c101d24 */
[----:B------:R-:W-:Y:S05]  /*9780*/  BRA `(.L_x_3333) ;  /* 0x0000000800c07947 */ /* 0x000fea0003800000 */
.L_x_3341:
        /* <DEDUP_REMOVED lines=25> */
.L_x_3346:
[----:B------:R-:W-:Y:S05]  /*9920*/  BSYNC B0 ;  /* 0x0000000000007941 */ /* 0x000fea0003800000 */
.L_x_3345:
[----:B------:R-:W-:-:S05]  /*9930*/  LOP3.LUT R7, R0, R7, RZ, 0xfc, !PT ;  /* 0x0000000700077212 */ /* 0x000fca00078efcff */
[----:B------:R0:W-:Y:S01]  /*9940*/  STG.E.U8 desc[UR36][R4.64], R7 ;  /* 0x0000000704007986 */ /* 0x0001e2000c101124 */
[----:B------:R-:W-:Y:S05]  /*9950*/  BRA `(.L_x_3333) ;  /* 0x00000008004c7947 */ /* 0x000fea0003800000 */
.L_x_3344:
        /* <DEDUP_REMOVED lines=17> */
.L_x_3348:
[----:B------:R-:W-:Y:S01]  /*9a70*/  IMAD.MOV.U32 R0, RZ, RZ, 0x7f ;  /* 0x0000007fff007424 */ /* 0x000fe200078e00ff */
[----:B------:R-:W-:-:S04]  /*9a80*/  ISETP.GT.U32.AND P0, PT, R3, 0x7f800000, PT ;  /* 0x7f8000000300780c */ /* 0x000fc80003f04070 */
[----:B------:R-:W-:-:S09]  /*9a90*/  SEL R0, R0, 0x7c, P0 ;  /* 0x0000007c00007807 */ /* 0x000fd20000000000 */
.L_x_3349:
[----:B------:R-:W-:Y:S05]  /*9aa0*/  BSYNC B0 ;  /* 0x0000000000007941 */ /* 0x000fea0003800000 */
.L_x_3347:
[----:B------:R-:W-:-:S04]  /*9ab0*/  LOP3.LUT R3, R7, 0x80000000, RZ, 0xc0, !PT ;  /* 0x8000000007037812 */ /* 0x000fc800078ec0ff */
[----:B------:R-:W-:-:S04]  /*9ac0*/  SHF.R.U32.HI R3, RZ, 0x18, R3 ;  /* 0x00000018ff037819 */ /* 0x000fc80000011603 */
[----:B------:R-:W-:-:S05]  /*9ad0*/  LOP3.LUT R3, R0, R3, RZ, 0xfc, !PT ;  /* 0x0000000300037212 */ /* 0x000fca00078efcff */
[----:B------:R0:W-:Y:S01]  /*9ae0*/  STG.E.U8 desc[UR36][R4.64], R3 ;  /* 0x0000000304007986 */ /* 0x0001e2000c101124 */
[----:B------:R-:W-:Y:S05]  /*9af0*/  BRA `(.L_x_3333) ;  /* 0x0000000400e47947 */ /* 0x000fea0003800000 */
.L_x_3343:
        /* <DEDUP_REMOVED lines=8> */
.L_x_3340:
        /* <DEDUP_REMOVED lines=11> */
.L_x_3352:
        /* <DEDUP_REMOVED lines=21> */
.L_x_3355:
[----:B------:R-:W-:-:S04]  /*9d80*/  LOP3.LUT R0, R7, 0x80000000, RZ, 0xc0, !PT ;  /* 0x8000000007007812 */ /* 0x000fc800078ec0ff */
[----:B------:R-:W-:-:S04]  /*9d90*/  SHF.R.U32.HI R0, RZ, 0x18, R0 ;  /* 0x00000018ff007819 */ /* 0x000fc80000011600 */
[----:B------:R-:W-:-:S07]  /*9da0*/  LOP3.LUT R0, R3, R0, RZ, 0xfc, !PT ;  /* 0x0000000003007212 */ /* 0x000fce00078efcff */
.L_x_3354:
[----:B------:R-:W-:Y:S05]  /*9db0*/  BSYNC B0 ;  /* 0x0000000000007941 */ /* 0x000fea0003800000 */
.L_x_3353:
[----:B------:R0:W-:Y:S01]  /*9dc0*/  STG.E.U8 desc[UR36][R4.64], R0 ;  /* 0x0000000004007986 */ /* 0x0001e2000c101124 */
[----:B------:R-:W-:Y:S05]  /*9dd0*/  BRA `(.L_x_3333) ;  /* 0x00000004002c7947 */ /* 0x000fea0003800000 */
.L_x_3351:
        /* <DEDUP_REMOVED lines=21> */
.L_x_3358:
[----:B------:R-:W-:-:S04]  /*9f30*/  LOP3.LUT R0, R7, 0x80000000, RZ, 0xc0, !PT ;  /* 0x8000000007007812 */ /* 0x000fc800078ec0ff */
[----:B------:R-:W-:-:S04]  /*9f40*/  SHF.R.U32.HI R0, RZ, 0x18, R0 ;  /* 0x00000018ff007819 */ /* 0x000fc80000011600 */
[----:B------:R-:W-:-:S07]  /*9f50*/  LOP3.LUT R0, R3, R0, RZ, 0xfc, !PT ;  /* 0x0000000003007212 */ /* 0x000fce00078efcff */
.L_x_3357:
[----:B------:R-:W-:Y:S05]  /*9f60*/  BSYNC B0 ;  /* 0x0000000000007941 */ /* 0x000fea0003800000 */
.L_x_3356:
[----:B------:R0:W-:Y:S01]  /*9f70*/  STG.E.U8 desc[UR36][R4.64], R0 ;  /* 0x0000000004007986 */ /* 0x0001e2000c101124 */
[----:B------:R-:W-:Y:S05]  /*9f80*/  BRA `(.L_x_3333) ;  /* 0x0000000000c07947 */ /* 0x000fea0003800000 */
.L_x_3350:
        /* <DEDUP_REMOVED lines=26> */
.L_x_3332:
        /* <DEDUP_REMOVED lines=16> */
.L_x_3361:
[----:B------:R-:W-:Y:S05]  /*a230*/  BRA `(.L_x_3333) ;  /* 0x0000000000147947 */ /* 0x000fea0003800000 */
.L_x_3360:
[----:B------:R-:W0:Y:S02]  /*a240*/  F2I.U64.F64.TRUNC R28, R28 ;  /* 0x0000001c001c7311 */ /* 0x000e24000030d800 */
[----:B0-----:R0:W-:Y:S01]  /*a250*/  STG.E.64 desc[UR36][R4.64], R28 ;  /* 0x0000001c04007986 */ /* 0x0011e2000c101b24 */
[----:B------:R-:W-:Y:S05]  /*a260*/  BRA `(.L_x_3333) ;  /* 0x0000000000087947 */ /* 0x000fea0003800000 */
.L_x_3359:
[----:B------:R-:W0:Y:S02]  /*a270*/  F2I.U32.F64.TRUNC R29, R28 ;  /* 0x0000001c001d7311 */ /* 0x000e24000030d000 */
[----:B0-----:R0:W-:Y:S02]  /*a280*/  STG.E desc[UR36][R4.64], R29 ;  /* 0x0000001d04007986 */ /* 0x0011e4000c101924 */
.L_x_3333:
        /* <DEDUP_REMOVED lines=24> */
.L_x_3365:
[----:B------:R-:W0:Y:S02]  /*a410*/  F2I.S64.F64.TRUNC R24, R24 ;  /* 0x0000001800187311 */ /* 0x000e24000030d900 */
[----:B0-----:R-:W-:-:S05]  /*a420*/  IMAD.MOV.U32 R3, RZ, RZ, R24 ;  /* 0x000000ffff037224 */ /* 0x001fca00078e0018 */
[----:B------:R0:W-:Y:S01]  /*a430*/  STG.E.U8 desc[UR36][R4.64], R3 ;  /* 0x0000000304007986 */ /* 0x0001e2000c101124 */
[----:B------:R-:W-:Y:S05]  /*a440*/  BRA `(.L_x_3367) ;  /* 0x0000000c00f07947 */ /* 0x000fea0003800000 */
.L_x_3364:
        /* <DEDUP_REMOVED lines=9> */
.L_x_3369:
[----:B------:R-:W0:Y:S02]  /*a4e0*/  F2I.F64.TRUNC R25, R24 ;  /* 0x0000001800197311 */ /* 0x000e24000030d100 */
[----:B0-----:R0:W-:Y:S01]  /*a4f0*/  STG.E desc[UR36][R4.64], R25 ;  /* 0x0000001904007986 */ /* 0x0011e2000c101924 */
[----:B------:R-:W-:Y:S05]  /*a500*/  BRA `(.L_x_3367) ;  /* 0x0000000c00c07947 */ /* 0x000fea0003800000 */
.L_x_3368:
[----:B------:R-:W0:Y:S02]  /*a510*/  F2I.F64.TRUNC R25, R24 ;  /* 0x0000001800197311 */ /* 0x000e24000030d100 */
[----:B0-----:R0:W-:Y:S01]  /*a520*/  STG.E.U16 desc[UR36][R4.64], R25 ;  /* 0x0000001904007986 */ /* 0x0011e2000c101524 */
[----:B------:R-:W-:Y:S05]  /*a530*/  BRA `(.L_x_3367) ;  /* 0x0000000c00b47947 */ /* 0x000fea0003800000 */
.L_x_3363:
        /* <DEDUP_REMOVED lines=13> */
.L_x_3371:
        /* <DEDUP_REMOVED lines=8> */
.L_x_3370:
        /* <DEDUP_REMOVED lines=14> */
.L_x_3373:
        /* <DEDUP_REMOVED lines=9> */
.L_x_3372:
[----:B------:R0:W-:Y:S01]  /*a800*/  STG.E.64 desc[UR36][R4.64], R24 ;  /* 0x0000001804007986 */ /* 0x0001e2000c101b24 */
[----:B------:R-:W-:Y:S05]  /*a810*/  BRA `(.L_x_3367) ;  /* 0x0000000800fc7947 */ /* 0x000fea0003800000 */
.L_x_3362:
        /* <DEDUP_REMOVED lines=12> */
.L_x_3376:
[----:B------:R-:W-:-:S05]  /*a8e0*/  CS2R R26, SRZ ;  /* 0x00000000001a7805 */ /* 0x000fca000001ff00 */
[----:B------:R0:W-:Y:S01]  /*a8f0*/  STG.E.128 desc[UR36][R4.64], R24 ;  /* 0x0000001804007986 */ /* 0x0001e2000c101d24 */
[----:B------:R-:W-:Y:S05]  /*a900*/  BRA `(.L_x_3367) ;  /* 0x0000000800c07947 */ /* 0x000fea0003800000 */
.L_x_3375:
        /* <DEDUP_REMOVED lines=25> */
.L_x_3380:
[----:B------:R-:W-:Y:S05]  /*aaa0*/  BSYNC B0 ;  /* 0x0000000000007941 */ /* 0x000fea0003800000 */
.L_x_3379:
[----:B------:R-:W-:-:S05]  /*aab0*/  LOP3.LUT R7, R0, R7, RZ, 0xfc, !PT ;  /* 0x0000000700077212 */ /* 0x000fca00078efcff */
[----:B------:R0:W-:Y:S01]  /*aac0*/  STG.E.U8 desc[UR36][R4.64], R7 ;  /* 0x0000000704007986 */ /* 0x0001e2000c101124 */
[----:B------:R-:W-:Y:S05]  /*aad0*/  BRA `(.L_x_3367) ;  /* 0x00000008004c7947 */ /* 0x000fea0003800000 */
.L_x_3378:
        /* <DEDUP_REMOVED lines=17> */
.L_x_3382:
[----:B------:R-:W-:Y:S01]  /*abf0*/  IMAD.MOV.U32 R0, RZ, RZ, 0x7f ;  /* 0x0000007fff007424 */ /* 0x000fe200078e00ff */
[----:B------:R-:W-:-:S04]  /*ac00*/  ISETP.GT.U32.AND P0, PT, R3, 0x7f800000, PT ;  /* 0x7f8000000300780c */ /* 0x000fc80003f04070 */
[----:B------:R-:W-:-:S09]  /*ac10*/  SEL R0, R0, 0x7c, P0 ;  /* 0x0000007c00007807 */ /* 0x000fd20000000000 */
.L_x_3383:
[----:B------:R-:W-:Y:S05]  /*ac20*/  BSYNC B0 ;  /* 0x0000000000007941 */ /* 0x000fea0003800000 */
.L_x_3381:
[----:B------:R-:W-:-:S04]  /*ac30*/  LOP3.LUT R3, R7, 0x80000000, RZ, 0xc0, !PT ;  /* 0x8000000007037812 */ /* 0x000fc800078ec0ff */
[----:B------:R-:W-:-:S04]  /*ac40*/  SHF.R.U32.HI R3, RZ, 0x18, R3 ;  /* 0x00000018ff037819 */ /* 0x000fc80000011603 */
[----:B------:R-:W-:-:S05]  /*ac50*/  LOP3.LUT R3, R0, R3, RZ, 0xfc, !PT ;  /* 0x0000000300037212 */ /* 0x000fca00078efcff */
[----:B------:R0:W-:Y:S01]  /*ac60*/  STG.E.U8 desc[UR36][R4.64], R3 ;  /* 0x0000000304007986 */ /* 0x0001e2000c101124 */
[----:B------:R-:W-:Y:S05]  /*ac70*/  BRA `(.L_x_3367) ;  /* 0x0000000400e47947 */ /* 0x000fea0003800000 */
.L_x_3377:
        /* <DEDUP_REMOVED lines=8> */
.L_x_3374:
        /* <DEDUP_REMOVED lines=11> */
.L_x_3386:
        /* <DEDUP_REMOVED lines=21> */
.L_x_3389:
[----:B------:R-:W-:-:S04]  /*af00*/  LOP3.LUT R0, R7, 0x80000000, RZ, 0xc0, !PT ;  /* 0x8000000007007812 */ /* 0x000fc800078ec0ff */
[----:B------:R-:W-:-:S04]  /*af10*/  SHF.R.U32.HI R0, RZ, 0x18, R0 ;  /* 0x00000018ff007819 */ /* 0x000fc80000011600 */
[----:B------:R-:W-:-:S07]  /*af20*/  LOP3.LUT R0, R3, R0, RZ, 0xfc, !PT ;  /* 0x0000000003007212 */ /* 0x000fce00078efcff */
.L_x_3388:
[----:B------:R-:W-:Y:S05]  /*af30*/  BSYNC B0 ;  /* 0x0000000000007941 */ /* 0x000fea0003800000 */
.L_x_3387:
[----:B------:R0:W-:Y:S01]  /*af40*/  STG.E.U8 desc[UR36][R4.64], R0 ;  /* 0x0000000004007986 */ /* 0x0001e2000c101124 */
[----:B------:R-:W-:Y:S05]  /*af50*/  BRA `(.L_x_3367) ;  /* 0x00000004002c7947 */ /* 0x000fea0003800000 */
.L_x_3385:
        /* <DEDUP_REMOVED lines=21> */
.L_x_3392:
[----:B------:R-:W-:-:S04]  /*b0b0*/  LOP3.LUT R0, R7, 0x80000000, RZ, 0xc0, !PT ;  /* 0x8000000007007812 */ /* 0x000fc800078ec0ff */
[----:B------:R-:W-:-:S04]  /*b0c0*/  SHF.R.U32.HI R0, RZ, 0x18, R0 ;  /* 0x00000018ff007819 */ /* 0x000fc80000011600 */
[----:B------:R-:W-:-:S07]  /*b0d0*/  LOP3.LUT R0, R3, R0, RZ, 0xfc, !PT ;  /* 0x0000000003007212 */ /* 0x000fce00078efcff */
.L_x_3391:
[----:B------:R-:W-:Y:S05]  /*b0e0*/  BSYNC B0 ;  /* 0x0000000000007941 */ /* 0x000fea0003800000 */
.L_x_3390:
[----:B------:R0:W-:Y:S01]  /*b0f0*/  STG.E.U8 desc[UR36][R4.64], R0 ;  /* 0x0000000004007986 */ /* 0x0001e2000c101124 */
[----:B------:R-:W-:Y:S05]  /*b100*/  BRA `(.L_x_3367) ;  /* 0x0000000000c07947 */ /* 0x000fea0003800000 */
.L_x_3384:
        /* <DEDUP_REMOVED lines=26> */
.L_x_3366:
        /* <DEDUP_REMOVED lines=16> */
.L_x_3395:
[----:B------:R-:W-:Y:S05]  /*b3b0*/  BRA `(.L_x_3367) ;  /* 0x0000000000147947 */ /* 0x000fea0003800000 */
.L_x_3394:
[----:B------:R-:W0:Y:S02]  /*b3c0*/  F2I.U64.F64.TRUNC R24, R24 ;  /* 0x0000001800187311 */ /* 0x000e24000030d800 */
[----:B0-----:R0:W-:Y:S01]  /*b3d0*/  STG.E.64 desc[UR36][R4.64], R24 ;  /* 0x0000001804007986 */ /* 0x0011e2000c101b24 */
[----:B------:R-:W-:Y:S05]  /*b3e0*/  BRA `(.L_x_3367) ;  /* 0x0000000000087947 */ /* 0x000fea0003800000 */
.L_x_3393:
[----:B------:R-:W0:Y:S02]  /*b3f0*/  F2I.U32.F64.TRUNC R25, R24 ;  /* 0x0000001800197311 */ /* 0x000e24000030d000 */
[----:B0-----:R0:W-:Y:S02]  /*b400*/  STG.E desc[UR36][R4.64], R25 ;  /* 0x0000001904007986 */ /* 0x0011e4000c101924 */
.L_x_3367:
[----:B------:R-:W-:-:S07]  /*b410*/  VIADD R33, R33, 0x80 ;  /* 0x0000008021217836 */ /* 0x000fce0000000000 */
.L_x_3327:
[----:B------:R-:W-:Y:S05]  /*b420*/  BSYNC B6 ;  /* 0x0000000000067941 */ /* 0x000fea0003800000 */
.L_x_3326:
        /* <DEDUP_REMOVED lines=22> */
.L_x_3399:
[----:B------:R-:W0:Y:S02]  /*b590*/  F2I.S64.F64.TRUNC R16, R16 ;  /* 0x0000001000107311 */ /* 0x000e24000030d900 */
[----:B0-----:R-:W-:-:S05]  /*b5a0*/  IMAD.MOV.U32 R5, RZ, RZ, R16 ;  /* 0x000000ffff057224 */ /* 0x001fca00078e0010 */
[----:B------:R-:W-:Y:S01]  /*b5b0*/  STG.E.U8 desc[UR36][R2.64], R5 ;  /* 0x0000000502007986 */ /* 0x000fe2000c101124 */
[----:B------:R-:W-:Y:S05]  /*b5c0*/  EXIT ;  /* 0x000000000000794d */ /* 0x000fea0003800000 */
.L_x_3398:
        /* <DEDUP_REMOVED lines=9> */
.L_x_3402:
[----:B------:R-:W0:Y:S02]  /*b660*/  F2I.F64.TRUNC R17, R16 ;  /* 0x0000001000117311 */ /* 0x000e24000030d100 */
[----:B0-----:R-:W-:Y:S01]  /*b670*/  STG.E desc[UR36][R2.64], R17 ;  /* 0x0000001102007986 */ /* 0x001fe2000c101924 */
[----:B------:R-:W-:Y:S05]  /*b680*/  EXIT ;  /* 0x000000000000794d */ /* 0x000fea0003800000 */
.L_x_3401:
[----:B------:R-:W0:Y:S02]  /*b690*/  F2I.F64.TRUNC R17, R16 ;  /* 0x0000001000117311 */ /* 0x000e24000030d100 */
[----:B0-----:R-:W-:Y:S01]  /*b6a0*/  STG.E.U16 desc[UR36][R2.64], R17 ;  /* 0x0000001102007986 */ /* 0x001fe2000c101524 */
[----:B------:R-:W-:Y:S05]  /*b6b0*/  EXIT ;  /* 0x000000000000794d */ /* 0x000fea0003800000 */
.L_x_3397:
        /* <DEDUP_REMOVED lines=13> */
.L_x_3404:
        /* <DEDUP_REMOVED lines=8> */
.L_x_3403:
        /* <DEDUP_REMOVED lines=14> */
.L_x_3406:
        /* <DEDUP_REMOVED lines=9> */
.L_x_3405:
[----:B------:R-:W-:Y:S01]  /*b980*/  STG.E.64 desc[UR36][R2.64], R16 ;  /* 0x0000001002007986 */ /* 0x000fe2000c101b24 */
[----:B------:R-:W-:Y:S05]  /*b990*/  EXIT ;  /* 0x000000000000794d */ /* 0x000fea0003800000 */
.L_x_3396:
        /* <DEDUP_REMOVED lines=12> */
.L_x_3409:
[----:B------:R-:W-:-:S05]  /*ba60*/  CS2R R18, SRZ ;  /* 0x0000000000127805 */ /* 0x000fca000001ff00 */
[----:B------:R-:W-:Y:S01]  /*ba70*/  STG.E.128 desc[UR36][R2.64], R16 ;  /* 0x0000001002007986 */ /* 0x000fe2000c101d24 */
[----:B------:R-:W-:Y:S05]  /*ba80*/  EXIT ;  /* 0x000000000000794d */ /* 0x000fea0003800000 */
.L_x_3408:
        /* <DEDUP_REMOVED lines=25> */
.L_x_3413:
[----:B------:R-:W-:Y:S05]  /*bc20*/  BSYNC B0 ;  /* 0x0000000000007941 */ /* 0x000fea0003800000 */
.L_x_3412:
[----:B------:R-:W-:-:S05]  /*bc30*/  LOP3.LUT R5, R0, R5, RZ, 0xfc, !PT ;  /* 0x0000000500057212 */ /* 0x000fca00078efcff */
[----:B------:R-:W-:Y:S01]  /*bc40*/  STG.E.U8 desc[UR36][R2.64], R5 ;  /* 0x0000000502007986 */ /* 0x000fe2000c101124 */
[----:B------:R-:W-:Y:S05]  /*bc50*/  EXIT ;  /* 0x000000000000794d */ /* 0x000fea0003800000 */
.L_x_3411:
        /* <DEDUP_REMOVED lines=17> */
.L_x_3415:
[----:B------:R-:W-:Y:S01]  /*bd70*/  IMAD.MOV.U32 R0, RZ, RZ, 0x7f ;  /* 0x0000007fff007424 */ /* 0x000fe200078e00ff */
[----:B------:R-:W-:-:S04]  /*bd80*/  ISETP.GT.U32.AND P0, PT, R4, 0x7f800000, PT ;  /* 0x7f8000000400780c */ /* 0x000fc80003f04070 */
[----:B------:R-:W-:-:S09]  /*bd90*/  SEL R0, R0, 0x7c, P0 ;  /* 0x0000007c00007807 */ /* 0x000fd20000000000 */
.L_x_3416:
[----:B------:R-:W-:Y:S05]  /*bda0*/  BSYNC B0 ;  /* 0x0000000000007941 */ /* 0x000fea0003800000 */
.L_x_3414:
[----:B------:R-:W-:-:S04]  /*bdb0*/  LOP3.LUT R4, R5, 0x80000000, RZ, 0xc0, !PT ;  /* 0x8000000005047812 */ /* 0x000fc800078ec0ff */
[----:B------:R-:W-:-:S04]  /*bdc0*/  SHF.R.U32.HI R5, RZ, 0x18, R4 ;  /* 0x00000018ff057819 */ /* 0x000fc80000011604 */
[----:B------:R-:W-:-:S05]  /*bdd0*/  LOP3.LUT R5, R0, R5, RZ, 0xfc, !PT ;  /* 0x0000000500057212 */ /* 0x000fca00078efcff */
[----:B------:R-:W-:Y:S01]  /*bde0*/  STG.E.U8 desc[UR36][R2.64], R5 ;  /* 0x0000000502007986 */ /* 0x000fe2000c101124 */
[----:B------:R-:W-:Y:S05]  /*bdf0*/  EXIT ;  /* 0x000000000000794d */ /* 0x000fea0003800000 */
.L_x_3410:
        /* <DEDUP_REMOVED lines=8> */
.L_x_3407:
        /* <DEDUP_REMOVED lines=11> */
.L_x_3419:
        /* <DEDUP_REMOVED lines=21> */
.L_x_3422:
[----:B------:R-:W-:-:S04]  /*c080*/  LOP3.LUT R0, R7, 0x80000000, RZ, 0xc0, !PT ;  /* 0x8000000007007812 */ /* 0x000fc800078ec0ff */
[----:B------:R-:W-:-:S04]  /*c090*/  SHF.R.U32.HI R5, RZ, 0x18, R0 ;  /* 0x00000018ff057819 */ /* 0x000fc80000011600 */
[----:B------:R-:W-:-:S04]  /*c0a0*/  LOP3.LUT R4, R4, R5, RZ, 0xfc, !PT ;  /* 0x0000000504047212 */ /* 0x000fc800078efcff */
[----:B------:R-:W-:-:S07]  /*c0b0*/  PRMT R0, R4, 0x7610, R0 ;  /* 0x0000761004007816 */ /* 0x000fce0000000000 */
.L_x_3421:
[----:B------:R-:W-:Y:S05]  /*c0c0*/  BSYNC B0 ;  /* 0x0000000000007941 */ /* 0x000fea0003800000 */
.L_x_3420:
[----:B------:R-:W-:Y:S01]  /*c0d0*/  STG.E.U8 desc[UR36][R2.64], R0 ;  /* 0x0000000002007986 */ /* 0x000fe2000c101124 */
[----:B------:R-:W-:Y:S05]  /*c0e0*/  EXIT ;  /* 0x000000000000794d */ /* 0x000fea0003800000 */
.L_x_3418:
        /* <DEDUP_REMOVED lines=21> */
.L_x_3425:
[----:B------:R-:W-:-:S04]  /*c240*/  LOP3.LUT R0, R7, 0x80000000, RZ, 0xc0, !PT ;  /* 0x8000000007007812 */ /* 0x000fc800078ec0ff */
[----:B------:R-:W-:-:S04]  /*c250*/  SHF.R.U32.HI R5, RZ, 0x18, R0 ;  /* 0x00000018ff057819 */ /* 0x000fc80000011600 */
[----:B------:R-:W-:-:S04]  /*c260*/  LOP3.LUT R4, R4, R5, RZ, 0xfc, !PT ;  /* 0x0000000504047212 */ /* 0x000fc800078efcff */
[----:B------:R-:W-:-:S07]  /*c270*/  PRMT R0, R4, 0x7610, R0 ;  /* 0x0000761004007816 */ /* 0x000fce0000000000 */
.L_x_3424:
[----:B------:R-:W-:Y:S05]  /*c280*/  BSYNC B0 ;  /* 0x0000000000007941 */ /* 0x000fea0003800000 */
.L_x_3423:
[----:B------:R-:W-:Y:S01]  /*c290*/  STG.E.U8 desc[UR36][R2.64], R0 ;  /* 0x0000000002007986 */ /* 0x000fe2000c101124 */
[----:B------:R-:W-:Y:S05]  /*c2a0*/  EXIT ;  /* 0x000000000000794d */ /* 0x000fea0003800000 */
.L_x_3417:
        /* <DEDUP_REMOVED lines=26> */
.L_x_3400:
        /* <DEDUP_REMOVED lines=16> */
.L_x_3428:
[----:B------:R-:W-:Y:S05]  /*c550*/  EXIT ;  /* 0x000000000000794d */ /* 0x000fea0003800000 */
.L_x_3427:
[----:B------:R-:W0:Y:S02]  /*c560*/  F2I.U64.F64.TRUNC R16, R16 ;  /* 0x0000001000107311 */ /* 0x000e24000030d800 */
[----:B0-----:R-:W-:Y:S01]  /*c570*/  STG.E.64 desc[UR36][R2.64], R16 ;  /* 0x0000001002007986 */ /* 0x001fe2000c101b24 */
[----:B------:R-:W-:Y:S05]  /*c580*/  EXIT ;  /* 0x000000000000794d */ /* 0x000fea0003800000 */
.L_x_3426:
[----:B------:R-:W0:Y:S02]  /*c590*/  F2I.U32.F64.TRUNC R17, R16 ;  /* 0x0000001000117311 */ /* 0x000e24000030d000 */
[----:B0-----:R-:W-:Y:S01]  /*c5a0*/  STG.E desc[UR36][R2.64], R17 ;  /* 0x0000001102007986 */ /* 0x001fe2000c101924 */
[----:B------:R-:W-:Y:S05]  /*c5b0*/  EXIT ;  /* 0x000000000000794d */ /* 0x000fea0003800000 */
.L_x_3429:
        /* <DEDUP_REMOVED lines=12> */
.L_x_7984:


//--------------------- .text._ZN2at6native18elementwise_kernelILi128ELi2EZNS0_22gpu_kernel_impl_nocastIZZZNS0_44_GLOBAL__N__40a83637_7_Lerp_cu_7dd49032_312918lerp_scalar_kernelERNS_18TensorIteratorBaseERKN3c106ScalarEENKUlvE0_clEvENKUlvE_clEvEUlddE_EEvS5_RKT_EUliE_EEviT1_ --------------------------
	.section	.text._ZN2at6native18elementwise_kernelILi128ELi2EZNS0_22gpu_kernel_impl_nocastIZZZNS0_44_GLOBAL__N__40a83637_7_Lerp_cu_7dd49032_312918lerp_scalar_kernelERNS_18TensorIteratorBaseERKN3c106ScalarEENKUlvE0_clEvENKUlvE_clEvEUlddE_EEvS5_RKT_EUliE_EEviT1_,"ax",@progbits
	.align	128
        .global         _ZN2at6native18elementwise_kernelILi128ELi2EZNS0_22gpu_kernel_impl_nocastIZZZNS0_44_GLOBAL__N__40a83637_7_Lerp_cu_7dd49032_312918lerp_scalar_kernelERNS_18TensorIteratorBaseERKN3c106ScalarEENKUlvE0_clEvENKUlvE_clEvEUlddE_EEvS5_RKT_EUliE_EEviT1_
        .type           _ZN2at6native18elementwise_kernelILi128ELi2EZNS0_22gpu_kernel_impl_nocastIZZZNS0_44_GLOBAL__N__40a83637_7_Lerp_cu_7dd49032_312918lerp_scalar_kernelERNS_18TensorIteratorBaseERKN3c106ScalarEENKUlvE0_clEvENKUlvE_clEvEUlddE_EEvS5_RKT_EUliE_EEviT1_,@function
        .size           _ZN2at6native18elementwise_kernelILi128ELi2EZNS0_22gpu_kernel_impl_nocastIZZZNS0_44_GLOBAL__N__40a83637_7_Lerp_cu_7dd49032_312918lerp_scalar_kernelERNS_18TensorIteratorBaseERKN3c106ScalarEENKUlvE0_clEvENKUlvE_clEvEUlddE_EEvS5_RKT_EUliE_EEviT1_,(.L_x_7985 - _ZN2at6native18elementwise_kernelILi128ELi2EZNS0_22gpu_kernel_impl_nocastIZZZNS0_44_GLOBAL__N__40a83637_7_Lerp_cu_7dd49032_312918lerp_scalar_kernelERNS_18TensorIteratorBaseERKN3c106ScalarEENKUlvE0_clEvENKUlvE_clEvEUlddE_EEvS5_RKT_EUliE_EEviT1_)
        .other          _ZN2at6native18elementwise_kernelILi128ELi2EZNS0_22gpu_kernel_impl_nocastIZZZNS0_44_GLOBAL__N__40a83637_7_Lerp_cu_7dd49032_312918lerp_scalar_kernelERNS_18TensorIteratorBaseERKN3c106ScalarEENKUlvE0_clEvENKUlvE_clEvEUlddE_EEvS5_RKT_EUliE_EEviT1_,@"STO_CUDA_ENTRY STV_DEFAULT"
_ZN2at6native18elementwise_kernelILi128ELi2EZNS0_22gpu_kernel_impl_nocastIZZZNS0_44_GLOBAL__N__40a83637_7_Lerp_cu_7dd49032_312918lerp_scalar_kernelERNS_18TensorIteratorBaseERKN3c106ScalarEENKUlvE0_clEvENKUlvE_clEvEUlddE_EEvS5_RKT_EUliE_EEviT1_:
.text._ZN2at6native18elementwise_kernelILi128ELi2EZNS0_22gpu_kernel_impl_nocastIZZZNS0_44_GLOBAL__N__40a83637_7_Lerp_cu_7dd49032_312918lerp_scalar_kernelERNS_18TensorIteratorBaseERKN3c106ScalarEENKUlvE0_clEvENKUlvE_clEvEUlddE_EEvS5_RKT_EUliE_EEviT1_:
        /* <DEDUP_REMOVED lines=363> */
.L_x_3432:
[----:B------:R-:W-:Y:S01]  /*16b0*/  ULDC.64 UR10, c[0x0][0x488] ;  /* 0x00012200000a7ab9 */ /* 0x000fe20000000a00 */
[----:B------:R-:W-:Y:S01]  /*16c0*/  ULDC.64 UR8, c[0x0][0x480] ;  /* 0x0001200000087ab9 */ /* 0x000fe20000000a00 */
[----:B------:R-:W-:Y:S01]  /*16d0*/  IADD3 R4, P1, R4, UR10, RZ ;  /* 0x0000000a04047c10 */ /* 0x000fe2000ff3e0ff */
[----:B------:R-:W0:Y:S01]  /*16e0*/  LDC.64 R14, c[0x0][0x490] ;  /* 0x00012400ff0e7b82 */ /* 0x000e220000000a00 */
[----:B------:R-:W-:Y:S02]  /*16f0*/  IADD3 R12, P0, R2, UR8, RZ ;  /* 0x00000008020c7c10 */ /* 0x000fe4000ff1e0ff */
[----:B------:R-:W-:Y:S02]  /*1700*/  IADD3.X R5, RZ, UR11, RZ, P1, !PT ;  /* 0x0000000bff057c10 */ /* 0x000fe40008ffe4ff */
[----:B------:R-:W-:Y:S01]  /*1710*/  IADD3.X R13, RZ, UR9, RZ, P0, !PT ;  /* 0x00000009ff0d7c10 */ /* 0x000fe200087fe4ff */
[----:B------:R-:W-:-:S03]  /*1720*/  ULDC.64 UR8, c[0x0][0x478] ;  /* 0x00011e0000087ab9 */ /* 0x000fc60000000a00 */
[----:B------:R-:W2:Y:S04]  /*1730*/  LDG.E.64 R4, desc[UR4][R4.64] ;  /* 0x0000000404047981 */ /* 0x000ea8000c1e1b00 */
[----:B------:R-:W2:Y:S01]  /*1740*/  LDG.E.64 R6, desc[UR4][R12.64] ;  /* 0x000000040c067981 */ /* 0x000ea2000c1e1b00 */
[C---:B0-----:R-:W-:Y:S02]  /*1750*/  DADD R10, -R14.reuse, 1 ;  /* 0x3ff000000e0a7429 */ /* 0x041fe40000000100 */
[----:B------:R-:W-:Y:S02]  /*1760*/  DSETP.GEU.AND P0, PT, |R14|, 0.5, PT ;  /* 0x3fe000000e00742a */ /* 0x000fe40003f0e200 */
[----:B--2---:R-:W-:-:S08]  /*1770*/  DADD R8, R4, -R6 ;  /* 0x0000000004087229 */ /* 0x004fd00000000806 */
[C---:B------:R-:W-:Y:S02]  /*1780*/  DFMA R10, -R8.reuse, R10, R4 ;  /* 0x0000000a080a722b */ /* 0x040fe40000000104 */
[----:B------:R-:W-:Y:S01]  /*1790*/  DFMA R6, R8, R14, R6 ;  /* 0x0000000e0806722b */ /* 0x000fe20000000006 */
[----:B------:R-:W-:-:S04]  /*17a0*/  IADD3 R8, P1, R3, UR8, RZ ;  /* 0x0000000803087c10 */ /* 0x000fc8000ff3e0ff */
[----:B------:R-:W-:-:S05]  /*17b0*/  IADD3.X R9, RZ, UR9, RZ, P1, !PT ;  /* 0x00000009ff097c10 */ /* 0x000fca0008ffe4ff */
[----:B------:R-:W-:Y:S02]  /*17c0*/  FSEL R2, R10, R6, P0 ;  /* 0x000000060a027208 */ /* 0x000fe40000000000 */
[----:B------:R-:W-:Y:S02]  /*17d0*/  FSEL R3, R11, R7, P0 ;  /* 0x000000070b037208 */ /* 0x000fe40000000000 */
[----:B------:R-:W-:-:S03]  /*17e0*/  IADD3 R11, R0, 0x80, RZ ;  /* 0x00000080000b7810 */ /* 0x000fc60007ffe0ff */
[----:B------:R0:W-:Y:S04]  /*17f0*/  STG.E.64 desc[UR4][R8.64], R2 ;  /* 0x0000000208007986 */ /* 0x0001e8000c101b04 */
.L_x_3431:
[----:B------:R-:W-:Y:S05]  /*1800*/  BSYNC B0 ;  /* 0x0000000000007941 */ /* 0x000fea0003800000 */
.L_x_3430:
[----:B------:R-:W-:-:S13]  /*1810*/  ISETP.GE.AND P0, PT, R11, UR6, PT ;  /* 0x000000060b007c0c */ /* 0x000fda000bf06270 */
[----:B------:R-:W-:Y:S05]  /*1820*/  @P0 EXIT ;  /* 0x000000000000094d */ /* 0x000fea0003800000 */
[----:B0-----:R-:W0:Y:S01]  /*1830*/  LDC R8, c[0x0][0x218] ;  /* 0x00008600ff087b82 */ /* 0x001e220000000800 */
[----:B------:R-:W-:Y:S02]  /*1840*/  MOV R0, RZ ;  /* 0x000000ff00007202 */ /* 0x000fe40000000f00 */
[----:B------:R-:W-:Y:S02]  /*1850*/  CS2R R2, SRZ ;  /* 0x0000000000027805 */ /* 0x000fe4000001ff00 */
[----:B0-----:R-:W-:-:S13]  /*1860*/  ISETP.NE.AND P0, PT, R8, RZ, PT ;  /* 0x000000ff0800720c */ /* 0x001fda0003f05270 */
[----:B------:R-:W-:Y:S05]  /*1870*/  @!P0 BRA `(.L_x_3433) ;  /* 0x0000001400708947 */ /* 0x000fea0003800000 */
[----:B------:R-:W-:Y:S01]  /*1880*/  HFMA2.MMA R2, -RZ, RZ, 0, 0 ;  /* 0x00000000ff027435 */ /* 0x000fe200000001ff */
[----:B------:R-:W-:Y:S01]  /*1890*/  MOV R3, R11 ;  /* 0x0000000b00037202 */ /* 0x000fe20000000f00 */
[----:B------:R-:W-:Y:S01]  /*18a0*/  ULDC.64 UR6, c[0x0][0x220] ;  /* 0x0000880000067ab9 */ /* 0x000fe20000000a00 */
[----:B------:R-:W-:Y:S01]  /*18b0*/  ISETP.NE.AND P0, PT, R8, 0x1, PT ;  /* 0x000000010800780c */ /* 0x000fe20003f05270 */
[----:B------:R-:W-:-:S06]  /*18c0*/  ULDC UR8, c[0x0][0x350] ;  /* 0x0000d40000087ab9 */ /* 0x000fcc0000000800 */
        /* <DEDUP_REMOVED lines=343> */
.L_x_3433:
[----:B------:R-:W-:Y:S01]  /*2e40*/  ULDC.64 UR6, c[0x0][0x480] ;  /* 0x0001200000067ab9 */ /* 0x000fe20000000a00 */
[----:B------:R-:W-:Y:S01]  /*2e50*/  ULDC.64 UR8, c[0x0][0x488] ;  /* 0x0001220000087ab9 */ /* 0x000fe20000000a00 */
[----:B------:R-:W-:Y:S01]  /*2e60*/  IADD3 R12, P0, R2, UR6, RZ ;  /* 0x00000006020c7c10 */ /* 0x000fe2000ff1e0ff */
[----:B------:R-:W0:Y:S01]  /*2e70*/  LDC.64 R14, c[0x0][0x490] ;  /* 0x00012400ff0e7b82 */ /* 0x000e220000000a00 */
[----:B------:R-:W-:Y:S02]  /*2e80*/  IADD3 R10, P1, R0, UR8, RZ ;  /* 0x00000008000a7c10 */ /* 0x000fe4000ff3e0ff */
[----:B------:R-:W-:Y:S01]  /*2e90*/  IADD3.X R13, RZ, UR7, RZ, P0, !PT ;  /* 0x00000007ff0d7c10 */ /* 0x000fe200087fe4ff */
[----:B------:R-:W-:Y:S01]  /*2ea0*/  ULDC.64 UR6, c[0x0][0x478] ;  /* 0x00011e0000067ab9 */ /* 0x000fe20000000a00 */
[----:B------:R-:W-:-:S03]  /*2eb0*/  IADD3.X R11, RZ, UR9, RZ, P1, !PT ;  /* 0x00000009ff0b7c10 */ /* 0x000fc60008ffe4ff */
[----:B------:R-:W2:Y:S04]  /*2ec0*/  LDG.E.64 R6, desc[UR4][R12.64] ;  /* 0x000000040c067981 */ /* 0x000ea8000c1e1b00 */
[----:B------:R-:W2:Y:S01]  /*2ed0*/  LDG.E.64 R4, desc[UR4][R10.64] ;  /* 0x000000040a047981 */ /* 0x000ea2000c1e1b00 */
[C---:B0-----:R-:W-:Y:S02]  /*2ee0*/  DADD R16, -R14.reuse, 1 ;  /* 0x3ff000000e107429 */ /* 0x041fe40000000100 */
[----:B------:R-:W-:Y:S02]  /*2ef0*/  DSETP.GEU.AND P1, PT, |R14|, 0.5, PT ;  /* 0x3fe000000e00742a */ /* 0x000fe40003f2e200 */
[----:B--2---:R-:W-:-:S08]  /*2f00*/  DADD R8, R4, -R6 ;  /* 0x0000000004087229 */ /* 0x004fd00000000806 */
[----:B------:R-:W-:Y:S02]  /*2f10*/  DFMA R4, R16, -R8, R4 ;  /* 0x800000081004722b */ /* 0x000fe40000000004 */
[----:B------:R-:W-:Y:S01]  /*2f20*/  DFMA R6, R8, R14, R6 ;  /* 0x0000000e0806722b */ /* 0x000fe20000000006 */
[----:B------:R-:W-:-:S04]  /*2f30*/  IADD3 R8, P0, R3, UR6, RZ ;  /* 0x0000000603087c10 */ /* 0x000fc8000ff1e0ff */
[----:B------:R-:W-:-:S05]  /*2f40*/  IADD3.X R9, RZ, UR7, RZ, P0, !PT ;  /* 0x00000007ff097c10 */ /* 0x000fca00087fe4ff */
[----:B------:R-:W-:Y:S02]  /*2f50*/  FSEL R2, R4, R6, P1 ;  /* 0x0000000604027208 */ /* 0x000fe40000800000 */
[----:B------:R-:W-:-:S05]  /*2f60*/  FSEL R3, R5, R7, P1 ;  /* 0x0000000705037208 */ /* 0x000fca0000800000 */
[----:B------:R-:W-:Y:S01]  /*2f70*/  STG.E.64 desc[UR4][R8.64], R2 ;  /* 0x0000000208007986 */ /* 0x000fe2000c101b04 */
[----:B------:R-:W-:Y:S05]  /*2f80*/  EXIT ;  /* 0x000000000000794d */ /* 0x000fea0003800000 */
.L_x_3434:
        /* <DEDUP_REMOVED lines=15> */
.L_x_7985:


//--------------------- .text._ZN2at6native27unrolled_elementwise_kernelIZZZNS0_44_GLOBAL__N__40a83637_7_Lerp_cu_7dd49032_312918lerp_scalar_kernelERNS_18TensorIteratorBaseERKN3c106ScalarEENKUlvE0_clEvENKUlvE_clEvEUlddE_St5arrayIPcLm3EELi4E23TrivialOffsetCalculatorILi2EjESF_ILi1EjENS0_6memory15LoadWithoutCastENSI_16StoreWithoutCastEEEviT_T0_T2_T3_T4_T5_ --------------------------
	.section	.text._ZN2at6native27unrolled_elementwise_kernelIZZZNS0_44_GLOBAL__N__40a83637_7_Lerp_cu_7dd49032_312918lerp_scalar_kernelERNS_18TensorIteratorBaseERKN3c106ScalarEENKUlvE0_clEvENKUlvE_clEvEUlddE_St5arrayIPcLm3EELi4E23TrivialOffsetCalculatorILi2EjESF_ILi1EjENS0_6memory15LoadWithoutCastENSI_16StoreWithoutCastEEEviT_T0_T2_T3_T4_T5_,"ax",@progbits
	.align	128
        .global         _ZN2at6native27unrolled_elementwise_kernelIZZZNS0_44_GLOBAL__N__40a83637_7_Lerp_cu_7dd49032_312918lerp_scalar_kernelERNS_18TensorIteratorBaseERKN3c106ScalarEENKUlvE0_clEvENKUlvE_clEvEUlddE_St5arrayIPcLm3EELi4E23TrivialOffsetCalculatorILi2EjESF_ILi1EjENS0_6memory15LoadWithoutCastENSI_16StoreWithoutCastEEEviT_T0_T2_T3_T4_T5_
        .type           _ZN2at6native27unrolled_elementwise_kernelIZZZNS0_44_GLOBAL__N__40a83637_7_Lerp_cu_7dd49032_312918lerp_scalar_kernelERNS_18TensorIteratorBaseERKN3c106ScalarEENKUlvE0_clEvENKUlvE_clEvEUlddE_St5arrayIPcLm3EELi4E23TrivialOffsetCalculatorILi2EjESF_ILi1EjENS0_6memory15LoadWithoutCastENSI_16StoreWithoutCastEEEviT_T0_T2_T3_T4_T5_,@function
        .size           _ZN2at6native27unrolled_elementwise_kernelIZZZNS0_44_GLOBAL__N__40a83637_7_Lerp_cu_7dd49032_312918lerp_scalar_kernelERNS_18TensorIteratorBaseERKN3c106ScalarEENKUlvE0_clEvENKUlvE_clEvEUlddE_St5arrayIPcLm3EELi4E23TrivialOffsetCalculatorILi2EjESF_ILi1EjENS0_6memory15LoadWithoutCastENSI_16StoreWithoutCastEEEviT_T0_T2_T3_T4_T5_,(.L_x_7986 - _ZN2at6native27unrolled_elementwise_kernelIZZZNS0_44_GLOBAL__N__40a83637_7_Lerp_cu_7dd49032_312918lerp_scalar_kernelERNS_18TensorIteratorBaseERKN3c106ScalarEENKUlvE0_clEvENKUlvE_clEvEUlddE_St5arrayIPcLm3EELi4E23TrivialOffsetCalculatorILi2EjESF_ILi1EjENS0_6memory15LoadWithoutCastENSI_16StoreWithoutCastEEEviT_T0_T2_T3_T4_T5_)
        .other          _ZN2at6native27unrolled_elementwise_kernelIZZZNS0_44_GLOBAL__N__40a83637_7_Lerp_cu_7dd49032_312918lerp_scalar_kernelERNS_18TensorIteratorBaseERKN3c106ScalarEENKUlvE0_clEvENKUlvE_clEvEUlddE_St5arrayIPcLm3EELi4E23TrivialOffsetCalculatorILi2EjESF_ILi1EjENS0_6memory15LoadWithoutCastENSI_16StoreWithoutCastEEEviT_T0_T2_T3_T4_T5_,@"STO_CUDA_ENTRY STV_DEFAULT"
_ZN2at6native27unrolled_elementwise_kernelIZZZNS0_44_GLOBAL__N__40a83637_7_Lerp_cu_7dd49032_312918lerp_scalar_kernelERNS_18TensorIteratorBaseERKN3c106ScalarEENKUlvE0_clEvENKUlvE_clEvEUlddE_St5arrayIPcLm3EELi4E23TrivialOffsetCalculatorILi2EjESF_ILi1EjENS0_6memory15LoadWithoutCastENSI_16StoreWithoutCastEEEviT_T0_T2_T3_T4_T5_:
.text._ZN2at6native27unrolled_elementwise_kernelIZZZNS0_44_GLOBAL__N__40a83637_7_Lerp_cu_7dd49032_312918lerp_scalar_kernelERNS_18TensorIteratorBaseERKN3c106ScalarEENKUlvE0_clEvENKUlvE_clEvEUlddE_St5arrayIPcLm3EELi4E23TrivialOffsetCalculatorILi2EjESF_ILi1EjENS0_6memory15LoadWithoutCastENSI_16StoreWithoutCastEEEviT_T0_T2_T3_T4_T5_:
[----:B------:R-:W-:Y:S01]  /*0000*/  LDC R1, c[0x0][0x28] ;  /* 0x00000a00ff017b82 */ /* 0x000fe20000000800 */
[----:B------:R-:W0:Y:S07]  /*0010*/  S2R R3, SR_CTAID.X ;  /* 0x0000000000037919 */ /* 0x000e2e0000002500 */
[----:B------:R-:W0:Y:S01]  /*0020*/  LDC R0, c[0x0][0x210] ;  /* 0x00008400ff007b82 */ /* 0x000e220000000800 */
[----:B------:R-:W-:Y:S02]  /*0030*/  CS2R R16, SRZ ;  /* 0x0000000000107805 */ /* 0x000fe4000001ff00 */
[----:B------:R-:W-:Y:S01]  /*0040*/  CS2R R18, SRZ ;  /* 0x0000000000127805 */ /* 0x000fe2000001ff00 */
[----:B------:R-:W1:Y:S01]  /*0050*/  S2R R6, SR_TID.X ;  /* 0x0000000000067919 */ /* 0x000e620000002100 */
[----:B------:R-:W-:Y:S01]  /*0060*/  ULDC.64 UR4, c[0x0][0x208] ;  /* 0x0000820000047ab9 */ /* 0x000fe20000000a00 */
[----:B0-----:R-:W-:-:S02]  /*0070*/  IMAD R5, R3, -0x200, R0 ;  /* 0xfffffe0003057824 */ /* 0x001fc400078e0200 */
[----:B-1----:R-:W-:-:S03]  /*0080*/  IMAD.MOV.U32 R0, RZ, RZ, R6 ;  /* 0x000000ffff007224 */ /* 0x002fc600078e0006 */
[----:B------:R-:W-:-:S13]  /*0090*/  ISETP.GE.AND P0, PT, R6, R5, PT ;  /* 0x000000050600720c */ /* 0x000fda0003f06270 */
[----:B------:R-:W0:Y:S01]  /*00a0*/  @!P0 LDC.64 R22, c[0x0][0x230] ;  /* 0x00008c00ff168b82 */ /* 0x000e220000000a00 */
[----:B------:R-:W-:-:S07]  /*00b0*/  @!P0 IMAD R9, R3, 0x200, R0 ;  /* 0x0000020003098824 */ /* 0x000fce00078e0200 */
[----:B------:R-:W1:Y:S08]  /*00c0*/  @!P0 LDC.64 R28, c[0x0][0x238] ;  /* 0x00008e00ff1c8b82 */ /* 0x000e700000000a00 */
[----:B------:R-:W2:Y:S01]  /*00d0*/  @!P0 LDC.64 R14, c[0x0][0x218] ;  /* 0x00008600ff0e8b82 */ /* 0x000ea20000000a00 */
[----:B0-----:R-:W-:-:S05]  /*00e0*/  @!P0 IMAD.WIDE.U32 R22, R9, 0x8, R22 ;  /* 0x0000000809168825 */ /* 0x001fca00078e0016 */
[----:B------:R-:W3:Y:S01]  /*00f0*/  @!P0 LDG.E.64 R16, desc[UR4][R22.64] ;  /* 0x0000000416108981 */ /* 0x000ee2000c1e1b00 */
[----:B-1----:R-:W-:-:S05]  /*0100*/  @!P0 IMAD.WIDE.U32 R28, R9, 0x8, R28 ;  /* 0x00000008091c8825 */ /* 0x002fca00078e001c */
[----:B------:R0:W3:Y:S01]  /*0110*/  @!P0 LDG.E.64 R18, desc[UR4][R28.64] ;  /* 0x000000041c128981 */ /* 0x0000e2000c1e1b00 */
[----:B------:R-:W-:-:S05]  /*0120*/  @!P0 VIADD R0, R0, 0x80 ;  /* 0x0000008000008836 */ /* 0x000fca0000000000 */
[----:B------:R-:W-:-:S13]  /*0130*/  ISETP.GE.AND P1, PT, R0, R5, PT ;  /* 0x000000050000720c */ /* 0x000fda0003f26270 */
[----:B------:R-:W1:Y:S08]  /*0140*/  @!P1 LDC.64 R24, c[0x0][0x230] ;  /* 0x00008c00ff189b82 */ /* 0x000e700000000a00 */
[----:B0-----:R-:W0:Y:S01]  /*0150*/  @!P1 LDC.64 R28, c[0x0][0x238] ;  /* 0x00008e00ff1c9b82 */ /* 0x001e220000000a00 */
[----:B--2---:R-:W-:Y:S01]  /*0160*/  @!P0 DADD R10, -R14, 1 ;  /* 0x3ff000000e0a8429 */ /* 0x004fe20000000100 */
[----:B------:R-:W-:-:S02]  /*0170*/  @!P1 LEA R9, R3, R0, 0x9 ;  /* 0x0000000003099211 */ /* 0x000fc400078e48ff */
[----:B------:R-:W-:Y:S01]  /*0180*/  CS2R R22, SRZ ;  /* 0x0000000000167805 */ /* 0x000fe2000001ff00 */
[----:B------:R-:W-:Y:S02]  /*0190*/  @!P1 VIADD R0, R0, 0x80 ;  /* 0x0000008000009836 */ /* 0x000fe40000000000 */
[----:B-1----:R-:W-:-:S04]  /*01a0*/  @!P1 IMAD.WIDE.U32 R24, R9, 0x8, R24 ;  /* 0x0000000809189825 */ /* 0x002fc800078e0018 */
[----:B0-----:R-:W-:-:S05]  /*01b0*/  @!P1 IMAD.WIDE.U32 R28, R9, 0x8, R28 ;  /* 0x00000008091c9825 */ /* 0x001fca00078e001c */
[----:B------:R-:W2:Y:S01]  /*01c0*/  @!P1 LDG.E.64 R22, desc[UR4][R28.64] ;  /* 0x000000041c169981 */ /* 0x000ea2000c1e1b00 */
[----:B------:R-:W-:-:S13]  /*01d0*/  ISETP.GE.AND P2, PT, R0, R5, PT ;  /* 0x000000050000720c */ /* 0x000fda0003f46270 */
[----:B------:R-:W0:Y:S01]  /*01e0*/  @!P2 LDC.64 R8, c[0x0][0x230] ;  /* 0x00008c00ff08ab82 */ /* 0x000e220000000a00 */
[----:B---3--:R-:W-:-:S08]  /*01f0*/  @!P0 DADD R20, R18, -R16 ;  /* 0x0000000012148229 */ /* 0x008fd00000000810 */
[----:B------:R-:W-:Y:S01]  /*0200*/  @!P0 DFMA R10, R20, -R10, R18 ;  /* 0x8000000a140a822b */ /* 0x000fe20000000012 */
[----:B------:R-:W-:-:S06]  /*0210*/  CS2R R18, SRZ ;  /* 0x0000000000127805 */ /* 0x000fcc000001ff00 */
[----:B------:R1:W2:Y:S02]  /*0220*/  @!P1 LDG.E.64 R18, desc[UR4][R24.64] ;  /* 0x0000000418129981 */ /* 0x0002a4000c1e1b00 */
[----:B-1----:R-:W1:Y:S01]  /*0230*/  @!P2 LDC.64 R24, c[0x0][0x238] ;  /* 0x00008e00ff18ab82 */ /* 0x002e620000000a00 */
[----:B------:R-:W-:Y:S01]  /*0240*/  @!P0 DFMA R20, R20, R14, R16 ;  /* 0x0000000e1414822b */ /* 0x000fe20000000010 */
[----:B------:R-:W-:Y:S01]  /*0250*/  @!P2 IMAD R17, R3, 0x200, R0 ;  /* 0x000002000311a824 */ /* 0x000fe200078e0200 */
[----:B------:R-:W-:Y:S01]  /*0260*/  @!P0 DSETP.GEU.AND P1, PT, |R14|, 0.5, PT ;  /* 0x3fe000000e00842a */ /* 0x000fe20003f2e200 */
[----:B------:R-:W-:Y:S02]  /*0270*/  CS2R R14, SRZ ;  /* 0x00000000000e7805 */ /* 0x000fe4000001ff00 */
[----:B0-----:R-:W-:-:S05]  /*0280*/  @!P2 IMAD.WIDE.U32 R8, R17, 0x8, R8 ;  /* 0x000000081108a825 */ /* 0x001fca00078e0008 */
[----:B------:R0:W3:Y:S01]  /*0290*/  @!P2 LDG.E.64 R14, desc[UR4][R8.64] ;  /* 0x00000004080ea981 */ /* 0x0000e2000c1e1b00 */
[----:B-1----:R-:W-:Y:S01]  /*02a0*/  @!P2 IMAD.WIDE.U32 R24, R17, 0x8, R24 ;  /* 0x000000081118a825 */ /* 0x002fe200078e0018 */
[----:B------:R-:W-:-:S06]  /*02b0*/  CS2R R16, SRZ ;  /* 0x0000000000107805 */ /* 0x000fcc000001ff00 */
[----:B------:R1:W3:Y:S01]  /*02c0*/  @!P2 LDG.E.64 R16, desc[UR4][R24.64] ;  /* 0x000000041810a981 */ /* 0x0002e2000c1e1b00 */
[----:B------:R-:W-:-:S05]  /*02d0*/  @!P2 VIADD R0, R0, 0x80 ;  /* 0x000000800000a836 */ /* 0x000fca0000000000 */
[----:B------:R-:W-:Y:S02]  /*02e0*/  ISETP.GE.AND P2, PT, R0, R5, PT ;  /* 0x000000050000720c */ /* 0x000fe40003f46270 */
[----:B------:R-:W-:Y:S02]  /*02f0*/  @!P0 FSEL R12, R10, R20, P1 ;  /* 0x000000140a0c8208 */ /* 0x000fe40000800000 */
[----:B------:R-:W-:-:S09]  /*0300*/  @!P0 FSEL R13, R11, R21, P1 ;  /* 0x000000150b0d8208 */ /* 0x000fd20000800000 */
[----:B0-----:R-:W0:Y:S08]  /*0310*/  @!P2 LDC.64 R8, c[0x0][0x230] ;  /* 0x00008c00ff08ab82 */ /* 0x001e300000000a00 */
[----:B------:R-:W4:Y:S01]  /*0320*/  @!P2 LDC.64 R10, c[0x0][0x238] ;  /* 0x00008e00ff0aab82 */ /* 0x000f220000000a00 */
[----:B------:R-:W-:Y:S01]  /*0330*/  @!P2 LEA R29, R3, R0, 0x9 ;  /* 0x00000000031da211 */ /* 0x000fe200078e48ff */
[----:B------:R-:W-:-:S04]  /*0340*/  IMAD.MOV.U32 R0, RZ, RZ, R6 ;  /* 0x000000ffff007224 */ /* 0x000fc800078e0006 */
[----:B------:R-:W-:Y:S02]  /*0350*/  VIADD R26, R0, 0x80 ;  /* 0x00000080001a7836 */ /* 0x000fe40000000000 */
[----:B0-----:R-:W-:Y:S01]  /*0360*/  @!P2 IMAD.WIDE.U32 R20, R29, 0x8, R8 ;  /* 0x000000081d14a825 */ /* 0x001fe200078e0008 */
[----:B------:R-:W-:-:S06]  /*0370*/  CS2R R8, SRZ ;  /* 0x0000000000087805 */ /* 0x000fcc000001ff00 */
[----:B------:R2:W5:Y:S01]  /*0380*/  @!P2 LDG.E.64 R8, desc[UR4][R20.64] ;  /* 0x000000041408a981 */ /* 0x000562000c1e1b00 */
[----:B----4-:R-:W-:Y:S01]  /*0390*/  @!P2 IMAD.WIDE.U32 R28, R29, 0x8, R10 ;  /* 0x000000081d1ca825 */ /* 0x010fe200078e000a */
[----:B------:R-:W-:-:S06]  /*03a0*/  CS2R R10, SRZ ;  /* 0x00000000000a7805 */ /* 0x000fcc000001ff00 */
[----:B------:R0:W5:Y:S01]  /*03b0*/  @!P2 LDG.E.64 R10, desc[UR4][R28.64] ;  /* 0x000000041c0aa981 */ /* 0x000162000c1e1b00 */
[----:B------:R-:W-:-:S13]  /*03c0*/  ISETP.GE.AND P2, PT, R26, R5, PT ;  /* 0x000000051a00720c */ /* 0x000fda0003f46270 */
[----:B-1----:R-:W1:Y:S02]  /*03d0*/  @!P2 LDC.64 R24, c[0x0][0x218] ;  /* 0x00008600ff18ab82 */ /* 0x002e640000000a00 */
[----:B-1----:R-:W-:Y:S01]  /*03e0*/  @!P2 DSETP.GEU.AND P3, PT, |R24|, 0.5, PT ;  /* 0x3fe000001800a42a */ /* 0x002fe20003f6e200 */
[----:B------:R-:W-:Y:S01]  /*03f0*/  BSSY B0, `(.L_x_3435) ;  /* 0x0000027000007945 */ /* 0x000fe20003800000 */
[----:B--2---:R-:W-:-:S08]  /*0400*/  @!P2 DADD R20, R22, -R18 ;  /* 0x000000001614a229 */ /* 0x004fd00000000812 */
[----:B------:R-:W-:Y:S02]  /*0410*/  @!P2 DFMA R18, R20, R24, R18 ;  /* 0x000000181412a22b */ /* 0x000fe40000000012 */
[----:B------:R-:W-:-:S08]  /*0420*/  @!P2 DADD R24, -R24, 1 ;  /* 0x3ff000001818a429 */ /* 0x000fd00000000100 */
[----:B------:R-:W-:Y:S01]  /*0430*/  @!P2 DFMA R24, -R24, R20, R22 ;  /* 0x000000141818a22b */ /* 0x000fe20000000116 */
[----:B------:R-:W-:-:S05]  /*0440*/  VIADD R20, R0, 0x100 ;  /* 0x0000010000147836 */ /* 0x000fca0000000000 */
[----:B------:R-:W-:-:S04]  /*0450*/  ISETP.GE.AND P1, PT, R20, R5, PT ;  /* 0x000000051400720c */ /* 0x000fc80003f26270 */
[----:B------:R-:W-:Y:S02]  /*0460*/  @!P2 FSEL R2, R24, R18, P3 ;  /* 0x000000121802a208 */ /* 0x000fe40001800000 */
[----:B------:R-:W-:-:S07]  /*0470*/  @!P2 FSEL R7, R25, R19, P3 ;  /* 0x000000131907a208 */ /* 0x000fce0001800000 */
[----:B------:R-:W1:Y:S01]  /*0480*/  @!P1 LDC.64 R18, c[0x0][0x218] ;  /* 0x00008600ff129b82 */ /* 0x000e620000000a00 */
[----:B---3--:R-:W-:Y:S02]  /*0490*/  @!P1 DADD R20, R16, -R14 ;  /* 0x0000000010149229 */ /* 0x008fe4000000080e */
[----:B-1----:R-:W-:-:S06]  /*04a0*/  @!P1 DSETP.GEU.AND P4, PT, |R18|, 0.5, PT ;  /* 0x3fe000001200942a */ /* 0x002fcc0003f8e200 */
[----:B------:R-:W-:Y:S02]  /*04b0*/  @!P1 DFMA R14, R20, R18, R14 ;  /* 0x00000012140e922b */ /* 0x000fe4000000000e */
[----:B------:R-:W-:-:S08]  /*04c0*/  @!P1 DADD R18, -R18, 1 ;  /* 0x3ff0000012129429 */ /* 0x000fd00000000100 */
[----:B------:R-:W-:Y:S02]  /*04d0*/  @!P1 DFMA R20, -R18, R20, R16 ;  /* 0x000000141214922b */ /* 0x000fe40000000110 */
[----:B------:R-:W1:Y:S01]  /*04e0*/  @!P0 LDC.64 R18, c[0x0][0x228] ;  /* 0x00008a00ff128b82 */ /* 0x000e620000000a00 */
[----:B------:R-:W-:-:S04]  /*04f0*/  IADD3 R16, R0, 0x180, RZ ;  /* 0x0000018000107810 */ /* 0x000fc80007ffe0ff */
[----:B------:R-:W-:Y:S01]  /*0500*/  ISETP.GE.AND P2, PT, R16, R5, PT ;  /* 0x000000051000720c */ /* 0x000fe20003f46270 */
[----:B------:R-:W-:Y:S02]  /*0510*/  @!P0 IMAD R23, R3, 0x200, R6 ;  /* 0x0000020003178824 */ /* 0x000fe400078e0206 */
[----:B------:R-:W-:-:S05]  /*0520*/  @!P0 IMAD.MOV.U32 R0, RZ, RZ, R26 ;  /* 0x000000ffff008224 */ /* 0x000fca00078e001a */
[----:B------:R-:W-:-:S05]  /*0530*/  ISETP.GE.AND P3, PT, R0, R5, PT ;  /* 0x000000050000720c */ /* 0x000fca0003f66270 */
[----:B------:R-:W2:Y:S01]  /*0540*/  @!P2 LDC.64 R16, c[0x0][0x218] ;  /* 0x00008600ff10ab82 */ /* 0x000ea20000000a00 */
[----:B-1----:R-:W-:-:S05]  /*0550*/  @!P0 IMAD.WIDE.U32 R18, R23, 0x8, R18 ;  /* 0x0000000817128825 */ /* 0x002fca00078e0012 */
[----:B------:R0:W-:Y:S01]  /*0560*/  @!P0 STG.E.64 desc[UR4][R18.64], R12 ;  /* 0x0000000c12008986 */ /* 0x0001e2000c101b04 */
[----:B------:R-:W-:Y:S02]  /*0570*/  @!P1 FSEL R4, R20, R14, P4 ;  /* 0x0000000e14049208 */ /* 0x000fe40002000000 */
[----:B------:R-:W-:Y:S01]  /*0580*/  @!P1 FSEL R27, R21, R15, P4 ;  /* 0x0000000f151b9208 */ /* 0x000fe20002000000 */
[----:B------:R-:W-:Y:S06]  /*0590*/  @P3 BRA `(.L_x_3436) ;  /* 0x0000000000303947 */ /* 0x000fec0003800000 */
[----:B------:R-:W1:Y:S01]  /*05a0*/  LDC.64 R14, c[0x0][0x228] ;  /* 0x00008a00ff0e7b82 */ /* 0x000e620000000a00 */
[----:B0-----:R-:W-:Y:S01]  /*05b0*/  IMAD R13, R3, 0x200, R0 ;  /* 0x00000200030d7824 */ /* 0x001fe200078e0200 */
[----:B------:R-:W-:Y:S01]  /*05c0*/  IADD3 R0, R0, 0x80, RZ ;  /* 0x0000008000007810 */ /* 0x000fe20007ffe0ff */
[----:B------:R-:W-:-:S03]  /*05d0*/  IMAD.MOV.U32 R6, RZ, RZ, R2 ;  /* 0x000000ffff067224 */ /* 0x000fc600078e0002 */
[----:B------:R-:W-:-:S13]  /*05e0*/  ISETP.GE.AND P0, PT, R0, R5, PT ;  /* 0x000000050000720c */ /* 0x000fda0003f06270 */
[----:B------:R-:W-:Y:S01]  /*05f0*/  @!P0 IMAD R19, R3, 0x200, R0 ;  /* 0x0000020003138824 */ /* 0x000fe200078e0200 */
[----:B------:R-:W-:Y:S01]  /*0600*/  @!P0 MOV R26, R4 ;  /* 0x00000004001a8202 */ /* 0x000fe20000000f00 */
[----:B------:R-:W-:Y:S02]  /*0610*/  @!P0 VIADD R0, R0, 0x80 ;  /* 0x0000008000008836 */ /* 0x000fe40000000000 */
[----:B-1----:R-:W-:-:S04]  /*0620*/  IMAD.WIDE.U32 R12, R13, 0x8, R14 ;  /* 0x000000080d0c7825 */ /* 0x002fc800078e000e */
[----:B------:R-:W-:Y:S01]  /*0630*/  @!P0 IMAD.WIDE.U32 R14, R19, 0x8, R14 ;  /* 0x00000008130e8825 */ /* 0x000fe200078e000e */
[----:B------:R1:W-:Y:S04]  /*0640*/  STG.E.64 desc[UR4][R12.64], R6 ;  /* 0x000000060c007986 */ /* 0x0003e8000c101b04 */
[----:B------:R1:W-:Y:S02]  /*0650*/  @!P0 STG.E.64 desc[UR4][R14.64], R26 ;  /* 0x0000001a0e008986 */ /* 0x0003e4000c101b04 */
.L_x_3436:
[----:B------:R-:W-:Y:S05]  /*0660*/  BSYNC B0 ;  /* 0x0000000000007941 */ /* 0x000fea0003800000 */
.L_x_3435:
[----:B------:R-:W-:-:S13]  /*0670*/  ISETP.GE.AND P0, PT, R0, R5, PT ;  /* 0x000000050000720c */ /* 0x000fda0003f06270 */
[----:B------:R-:W-:Y:S05]  /*0680*/  @P0 EXIT ;  /* 0x000000000000094d */ /* 0x000fea0003800000 */
[----:B01----:R-:W0:Y:S01]  /*0690*/  LDC.64 R12, c[0x0][0x228] ;  /* 0x00008a00ff0c7b82 */ /* 0x003e220000000a00 */
[----:B--2---:R-:W-:Y:S01]  /*06a0*/  @!P2 DADD R6, -R16, 1 ;  /* 0x3ff000001006a429 */ /* 0x004fe20000000100 */
[----:B------:R-:W-:Y:S01]  /*06b0*/  IMAD R3, R3, 0x200, R0 ;  /* 0x0000020003037824 */ /* 0x000fe200078e0200 */
[----:B-----5:R-:W-:Y:S02]  /*06c0*/  @!P2 DADD R4, R10, -R8 ;  /* 0x000000000a04a229 */ /* 0x020fe40000000808 */
[----:B------:R-:W-:-:S06]  /*06d0*/  @!P2 DSETP.GEU.AND P0, PT, |R16|, 0.5, PT ;  /* 0x3fe000001000a42a */ /* 0x000fcc0003f0e200 */
[----:B------:R-:W-:Y:S02]  /*06e0*/  @!P2 DFMA R10, -R6, R4, R10 ;  /* 0x00000004060aa22b */ /* 0x000fe4000000010a */
[----:B------:R-:W-:-:S10]  /*06f0*/  @!P2 DFMA R4, R4, R16, R8 ;  /* 0x000000100404a22b */ /* 0x000fd40000000008 */
[----:B------:R-:W-:Y:S01]  /*0700*/  @!P2 FSEL R9, R11, R5, P0 ;  /* 0x000000050b09a208 */ /* 0x000fe20000000000 */
[----:B0-----:R-:W-:Y:S01]  /*0710*/  IMAD.WIDE.U32 R2, R3, 0x8, R12 ;  /* 0x0000000803027825 */ /* 0x001fe200078e000c */
[----:B------:R-:W-:-:S03]  /*0720*/  @!P2 FSEL R0, R10, R4, P0 ;  /* 0x000000040a00a208 */ /* 0x000fc60000000000 */
[----:B------:R-:W-:Y:S01]  /*0730*/  IMAD.MOV.U32 R5, RZ, RZ, R9 ;  /* 0x000000ffff057224 */ /* 0x000fe200078e0009 */
[----:B------:R-:W-:-:S05]  /*0740*/  MOV R4, R0 ;  /* 0x0000000000047202 */ /* 0x000fca0000000f00 */
[----:B------:R-:W-:Y:S01]  /*0750*/  STG.E.64 desc[UR4][R2.64], R4 ;  /* 0x0000000402007986 */ /* 0x000fe2000c101b04 */
[----:B------:R-:W-:Y:S05]  /*0760*/  EXIT ;  /* 0x000000000000794d */ /* 0x000fea0003800000 */
.L_x_3437:
        /* <DEDUP_REMOVED lines=9> */
.L_x_7986:


//--------------------- .text._ZN2at6native29vectorized_elementwise_kernelILi2EZZZNS0_44_GLOBAL__N__40a83637_7_Lerp_cu_7dd49032_312918lerp_scalar_kernelERNS_18TensorIteratorBaseERKN3c106ScalarEENKUlvE0_clEvENKUlvE_clEvEUlddE_St5arrayIPcLm3EEEEviT0_T1_ --------------------------
	.section	.text._ZN2at6native29vectorized_elementwise_kernelILi2EZZZNS0_44_GLOBAL__N__40a83637_7_Lerp_cu_7dd49032_312918lerp_scalar_kernelERNS_18TensorIteratorBaseERKN3c106ScalarEENKUlvE0_clEvENKUlvE_clEvEUlddE_St5arrayIPcLm3EEEEviT0_T1_,"ax",@progbits
	.align	128
        .global         _ZN2at6native29vectorized_elementwise_kernelILi2EZZZNS0_44_GLOBAL__N__40a83637_7_Lerp_cu_7dd49032_312918lerp_scalar_kernelERNS_18TensorIteratorBaseERKN3c106ScalarEENKUlvE0_clEvENKUlvE_clEvEUlddE_St5arrayIPcLm3EEEEviT0_T1_
        .type           _ZN2at6native29vectorized_elementwise_kernelILi2EZZZNS0_44_GLOBAL__N__40a83637_7_Lerp_cu_7dd49032_312918lerp_scalar_kernelERNS_18TensorIteratorBaseERKN3c106ScalarEENKUlvE0_clEvENKUlvE_clEvEUlddE_St5arrayIPcLm3EEEEviT0_T1_,@function
        .size           _ZN2at6native29vectorized_elementwise_kernelILi2EZZZNS0_44_GLOBAL__N__40a83637_7_Lerp_cu_7dd49032_312918lerp_scalar_kernelERNS_18TensorIteratorBaseERKN3c106ScalarEENKUlvE0_clEvENKUlvE_clEvEUlddE_St5arrayIPcLm3EEEEviT0_T1_,(.L_x_7987 - _ZN2at6native29vectorized_elementwise_kernelILi2EZZZNS0_44_GLOBAL__N__40a83637_7_Lerp_cu_7dd49032_312918lerp_scalar_kernelERNS_18TensorIteratorBaseERKN3c106ScalarEENKUlvE0_clEvENKUlvE_clEvEUlddE_St5arrayIPcLm3EEEEviT0_T1_)
        .other          _ZN2at6native29vectorized_elementwise_kernelILi2EZZZNS0_44_GLOBAL__N__40a83637_7_Lerp_cu_7dd49032_312918lerp_scalar_kernelERNS_18TensorIteratorBaseERKN3c106ScalarEENKUlvE0_clEvENKUlvE_clEvEUlddE_St5arrayIPcLm3EEEEviT0_T1_,@"STO_CUDA_ENTRY STV_DEFAULT"
_ZN2at6native29vectorized_elementwise_kernelILi2EZZZNS0_44_GLOBAL__N__40a83637_7_Lerp_cu_7dd49032_312918lerp_scalar_kernelERNS_18TensorIteratorBaseERKN3c106ScalarEENKUlvE0_clEvENKUlvE_clEvEUlddE_St5arrayIPcLm3EEEEviT0_T1_:
.text._ZN2at6native29vectorized_elementwise_kernelILi2EZZZNS0_44_GLOBAL__N__40a83637_7_Lerp_cu_7dd49032_312918lerp_scalar_kernelERNS_18TensorIteratorBaseERKN3c106ScalarEENKUlvE0_clEvENKUlvE_clEvEUlddE_St5arrayIPcLm3EEEEviT0_T1_:
[----:B------:R-:W-:Y:S01]  /*0000*/  LDC R1, c[0x0][0x28] ;  /* 0x00000a00ff017b82 */ /* 0x000fe20000000800 */
[----:B------:R-:W0:Y:S01]  /*0010*/  S2R R3, SR_CTAID.X ;  /* 0x0000000000037919 */ /* 0x000e220000002500 */
[----:B------:R-:W-:Y:S01]  /*0020*/  ULDC UR4, c[0x0][0x210] ;  /* 0x0000840000047ab9 */ /* 0x000fe20000000800 */
[----:B0-----:R-:W-:-:S05]  /*0030*/  IMAD.SHL.U32 R3, R3, 0x400, RZ ;  /* 0x0000040003037824 */ /* 0x001fca00078e00ff */
[----:B------:R-:W-:Y:S01]  /*0040*/  IADD3 R5, -R3, UR4, RZ ;  /* 0x0000000403057c10 */ /* 0x000fe2000fffe1ff */
[----:B------:R-:W-:-:S03]  /*0050*/  ULDC.64 UR4, c[0x0][0x208] ;  /* 0x0000820000047ab9 */ /* 0x000fc60000000a00 */
[----:B------:R-:W-:-:S13]  /*0060*/  ISETP.GE.U32.AND P0, PT, R5, 0x400, PT ;  /* 0x000004000500780c */ /* 0x000fda0003f06070 */
[----:B------:R-:W-:Y:S05]  /*0070*/  @!P0 BRA `(.L_x_3438) ;  /* 0x0000000000ec8947 */ /* 0x000fea0003800000 */
[----:B------:R-:W0:Y:S01]  /*0080*/  S2R R0, SR_TID.X ;  /* 0x0000000000007919 */ /* 0x000e220000002100 */
[----:B------:R-:W1:Y:S08]  /*0090*/  LDC.64 R4, c[0x0][0x230] ;  /* 0x00008c00ff047b82 */ /* 0x000e700000000a00 */
[----:B------:R-:W2:Y:S08]  /*00a0*/  LDC.64 R6, c[0x0][0x238] ;  /* 0x00008e00ff067b82 */ /* 0x000eb00000000a00 */
[----:B------:R-:W3:Y:S01]  /*00b0*/  LDC.64 R36, c[0x0][0x218] ;  /* 0x00008600ff247b82 */ /* 0x000ee20000000a00 */
[----:B-1----:R-:W-:-:S04]  /*00c0*/  IMAD.WIDE R4, R3, 0x8, R4 ;  /* 0x0000000803047825 */ /* 0x002fc800078e0204 */
[----:B0-----:R-:W-:-:S04]  /*00d0*/  IMAD.WIDE.U32 R40, R0, 0x10, R4 ;  /* 0x0000001000287825 */ /* 0x001fc800078e0004 */
[----:B--2---:R-:W-:Y:S01]  /*00e0*/  IMAD.WIDE R6, R3, 0x8, R6 ;  /* 0x0000000803067825 */ /* 0x004fe200078e0206 */
[----:B------:R-:W2:Y:S04]  /*00f0*/  LDG.E.128 R32, desc[UR4][R40.64] ;  /* 0x0000000428207981 */ /* 0x000ea8000c1e1d00 */
[----:B------:R0:W5:Y:S01]  /*0100*/  LDG.E.128 R20, desc[UR4][R40.64+0x800] ;  /* 0x0008000428147981 */ /* 0x000162000c1e1d00 */
[----:B------:R-:W-:-:S03]  /*0110*/  IMAD.WIDE.U32 R42, R0, 0x10, R6 ;  /* 0x00000010002a7825 */ /* 0x000fc600078e0006 */
[----:B------:R0:W5:Y:S04]  /*0120*/  LDG.E.128 R16, desc[UR4][R40.64+0x1000] ;  /* 0x0010000428107981 */ /* 0x000168000c1e1d00 */
[----:B------:R-:W2:Y:S04]  /*0130*/  LDG.E.128 R28, desc[UR4][R42.64] ;  /* 0x000000042a1c7981 */ /* 0x000ea8000c1e1d00 */
[----:B------:R0:W5:Y:S04]  /*0140*/  LDG.E.128 R8, desc[UR4][R40.64+0x1800] ;  /* 0x0018000428087981 */ /* 0x000168000c1e1d00 */
[----:B------:R0:W5:Y:S04]  /*0150*/  LDG.E.128 R24, desc[UR4][R42.64+0x800] ;  /* 0x000800042a187981 */ /* 0x000168000c1e1d00 */
[----:B------:R0:W5:Y:S04]  /*0160*/  LDG.E.128 R12, desc[UR4][R42.64+0x1000] ;  /* 0x001000042a0c7981 */ /* 0x000168000c1e1d00 */
[----:B------:R0:W5:Y:S01]  /*0170*/  LDG.E.128 R4, desc[UR4][R42.64+0x1800] ;  /* 0x001800042a047981 */ /* 0x000162000c1e1d00 */
[----:B---3--:R-:W-:-:S02]  /*0180*/  DSETP.GEU.AND P0, PT, |R36|, 0.5, PT ;  /* 0x3fe000002400742a */ /* 0x008fc40003f0e200 */
[----:B--2---:R-:W-:-:S12]  /*0190*/  DADD R38, -R32, R28 ;  /* 0x0000000020267229 */ /* 0x004fd8000000011c */
[----:B0-----:R-:W-:Y:S05]  /*01a0*/  @P0 BRA `(.L_x_3439) ;  /* 0x0000000000400947 */ /* 0x001fea0003800000 */
[----:B------:R-:W-:Y:S02]  /*01b0*/  DADD R30, -R34, R30 ;  /* 0x00000000221e7229 */ /* 0x000fe4000000011e */
[----:B-----5:R-:W-:Y:S02]  /*01c0*/  DADD R24, -R20, R24 ;  /* 0x0000000014187229 */ /* 0x020fe40000000118 */
[----:B------:R-:W-:Y:S02]  /*01d0*/  DADD R26, -R22, R26 ;  /* 0x00000000161a7229 */ /* 0x000fe4000000011a */
[----:B------:R-:W-:Y:S02]  /*01e0*/  DADD R12, -R16, R12 ;  /* 0x00000000100c7229 */ /* 0x000fe4000000010c */
[----:B------:R-:W-:Y:S02]  /*01f0*/  DADD R14, -R18, R14 ;  /* 0x00000000120e7229 */ /* 0x000fe4000000010e */
[----:B------:R-:W-:-:S02]  /*0200*/  DADD R4, -R8, R4 ;  /* 0x0000000008047229 */ /* 0x000fc40000000104 */
[----:B------:R-:W-:Y:S02]  /*0210*/  DADD R6, -R10, R6 ;  /* 0x000000000a067229 */ /* 0x000fe40000000106 */
[-C--:B------:R-:W-:Y:S02]  /*0220*/  DFMA R28, R38, R36.reuse, R32 ;  /* 0x00000024261c722b */ /* 0x080fe40000000020 */
[-C--:B------:R-:W-:Y:S02]  /*0230*/  DFMA R30, R30, R36.reuse, R34 ;  /* 0x000000241e1e722b */ /* 0x080fe40000000022 */
[-C--:B------:R-:W-:Y:S02]  /*0240*/  DFMA R20, R24, R36.reuse, R20 ;  /* 0x000000241814722b */ /* 0x080fe40000000014 */
[-C--:B------:R-:W-:Y:S02]  /*0250*/  DFMA R22, R26, R36.reuse, R22 ;  /* 0x000000241a16722b */ /* 0x080fe40000000016 */
[----:B------:R-:W-:-:S02]  /*0260*/  DFMA R12, R12, R36, R16 ;  /* 0x000000240c0c722b */ /* 0x000fc40000000010 */
[-C--:B------:R-:W-:Y:S02]  /*0270*/  DFMA R14, R14, R36.reuse, R18 ;  /* 0x000000240e0e722b */ /* 0x080fe40000000012 */
[-C--:B------:R-:W-:Y:S02]  /*0280*/  DFMA R4, R4, R36.reuse, R8 ;  /* 0x000000240404722b */ /* 0x080fe40000000008 */
[----:B------:R-:W-:Y:S01]  /*0290*/  DFMA R6, R6, R36, R10 ;  /* 0x000000240606722b */ /* 0x000fe2000000000a */
[----:B------:R-:W-:Y:S10]  /*02a0*/  BRA `(.L_x_3440) ;  /* 0x0000000000407947 */ /* 0x000ff40003800000 */
.L_x_3439:
[----:B------:R-:W-:Y:S02]  /*02b0*/  DADD R34, -R34, R30 ;  /* 0x0000000022227229 */ /* 0x000fe4000000011e */
[----:B------:R-:W-:Y:S02]  /*02c0*/  DADD R36, -R36, 1 ;  /* 0x3ff0000024247429 */ /* 0x000fe40000000100 */
[----:B-----5:R-:W-:Y:S02]  /*02d0*/  DADD R20, -R20, R24 ;  /* 0x0000000014147229 */ /* 0x020fe40000000118 */
[----:B------:R-:W-:Y:S02]  /*02e0*/  DADD R22, -R22, R26 ;  /* 0x0000000016167229 */ /* 0x000fe4000000011a */
[----:B------:R-:W-:Y:S02]  /*02f0*/  DADD R16, -R16, R12 ;  /* 0x0000000010107229 */ /* 0x000fe4000000010c */
[----:B------:R-:W-:-:S02]  /*0300*/  DADD R18, -R18, R14 ;  /* 0x0000000012127229 */ /* 0x000fc4000000010e */
[----:B------:R-:W-:Y:S02]  /*0310*/  DADD R8, -R8, R4 ;  /* 0x0000000008087229 */ /* 0x000fe40000000104 */
[----:B------:R-:W-:Y:S02]  /*0320*/  DADD R10, -R10, R6 ;  /* 0x000000000a0a7229 */ /* 0x000fe40000000106 */
[----:B------:R-:W-:Y:S02]  /*0330*/  DFMA R28, R38, -R36, R28 ;  /* 0x80000024261c722b */ /* 0x000fe4000000001c */
[C---:B------:R-:W-:Y:S02]  /*0340*/  DFMA R30, -R36.reuse, R34, R30 ;  /* 0x00000022241e722b */ /* 0x040fe4000000011e */
[C---:B------:R-:W-:Y:S02]  /*0350*/  DFMA R20, -R36.reuse, R20, R24 ;  /* 0x000000142414722b */ /* 0x040fe40000000118 */
[----:B------:R-:W-:-:S02]  /*0360*/  DFMA R22, -R36, R22, R26 ;  /* 0x000000162416722b */ /* 0x000fc4000000011a */
[C---:B------:R-:W-:Y:S02]  /*0370*/  DFMA R12, -R36.reuse, R16, R12 ;  /* 0x00000010240c722b */ /* 0x040fe4000000010c */
[C---:B------:R-:W-:Y:S02]  /*0380*/  DFMA R14, -R36.reuse, R18, R14 ;  /* 0x00000012240e722b */ /* 0x040fe4000000010e */
[C---:B------:R-:W-:Y:S02]  /*0390*/  DFMA R4, -R36.reuse, R8, R4 ;  /* 0x000000082404722b */ /* 0x040fe40000000104 */
[----:B------:R-:W-:-:S11]  /*03a0*/  DFMA R6, -R36, R10, R6 ;  /* 0x0000000a2406722b */ /* 0x000fd60000000106 */
.L_x_3440:
[----:B------:R-:W0:Y:S02]  /*03b0*/  LDC.64 R8, c[0x0][0x228] ;  /* 0x00008a00ff087b82 */ /* 0x000e240000000a00 */
[----:B0-----:R-:W-:-:S04]  /*03c0*/  IMAD.WIDE.U32 R2, R3, 0x8, R8 ;  /* 0x0000000803027825 */ /* 0x001fc800078e0008 */
[----:B------:R-:W-:-:S05]  /*03d0*/  IMAD.WIDE R2, R0, 0x10, R2 ;  /* 0x0000001000027825 */ /* 0x000fca00078e0202 */
[----:B------:R-:W-:Y:S04]  /*03e0*/  STG.E.128 desc[UR4][R2.64], R28 ;  /* 0x0000001c02007986 */ /* 0x000fe8000c101d04 */
[----:B------:R-:W-:Y:S04]  /*03f0*/  STG.E.128 desc[UR4][R2.64+0x800], R20 ;  /* 0x0008001402007986 */ /* 0x000fe8000c101d04 */
[----:B------:R-:W-:Y:S04]  /*0400*/  STG.E.128 desc[UR4][R2.64+0x1000], R12 ;  /* 0x0010000c02007986 */ /* 0x000fe8000c101d04 */
[----:B------:R-:W-:Y:S01]  /*0410*/  STG.E.128 desc[UR4][R2.64+0x1800], R4 ;  /* 0x0018000402007986 */ /* 0x000fe2000c101d04 */
[----:B------:R-:W-:Y:S05]  /*0420*/  EXIT ;  /* 0x000000000000794d */ /* 0x000fea0003800000 */
.L_x_3438:
[----:B------:R-:W0:Y:S01]  /*0430*/  S2R R0, SR_TID.X ;  /* 0x0000000000007919 */ /* 0x000e220000002100 */
[----:B------:R-:W-:Y:S02]  /*0440*/  CS2R R46, SRZ ;  /* 0x00000000002e7805 */ /* 0x000fe4000001ff00 */
[----:B------:R-:W-:Y:S02]  /*0450*/  CS2R R58, SRZ ;  /* 0x00000000003a7805 */ /* 0x000fe4000001ff00 */
[----:B0-----:R-:W-:Y:S01]  /*0460*/  ISETP.GE.AND P0, PT, R0, R5, PT ;  /* 0x000000050000720c */ /* 0x001fe20003f06270 */
[----:B------:R-:W-:-:S12]  /*0470*/  IMAD.MOV.U32 R36, RZ, RZ, R0 ;  /* 0x000000ffff247224 */ /* 0x000fd800078e0000 */
[----:B------:R-:W0:Y:S01]  /*0480*/  @!P0 LDC.64 R16, c[0x0][0x230] ;  /* 0x00008c00ff108b82 */ /* 0x000e220000000a00 */
[----:B------:R-:W-:-:S07]  /*0490*/  @!P0 IMAD.IADD R21, R3, 0x1, R36 ;  /* 0x0000000103158824 */ /* 0x000fce00078e0224 */
[----:B------:R-:W1:Y:S01]  /*04a0*/  @!P0 LDC.64 R18, c[0x0][0x238] ;  /* 0x00008e00ff128b82 */ /* 0x000e620000000a00 */
[----:B0-----:R-:W-:-:S05]  /*04b0*/  @!P0 IMAD.WIDE.U32 R16, R21, 0x8, R16 ;  /* 0x0000000815108825 */ /* 0x001fca00078e0010 */
[----:B------:R0:W2:Y:S01]  /*04c0*/  @!P0 LDG.E.64 R46, desc[UR4][R16.64] ;  /* 0x00000004102e8981 */ /* 0x0000a2000c1e1b00 */
[----:B-1----:R-:W-:-:S05]  /*04d0*/  @!P0 IMAD.WIDE.U32 R18, R21, 0x8, R18 ;  /* 0x0000000815128825 */ /* 0x002fca00078e0012 */
[----:B------:R1:W2:Y:S01]  /*04e0*/  @!P0 LDG.E.64 R58, desc[UR4][R18.64] ;  /* 0x00000004123a8981 */ /* 0x0002a2000c1e1b00 */
[----:B------:R-:W-:-:S05]  /*04f0*/  @!P0 VIADD R36, R36, 0x80 ;  /* 0x0000008024248836 */ /* 0x000fca0000000000 */
[----:B------:R-:W-:-:S13]  /*0500*/  ISETP.GE.AND P2, PT, R36, R5, PT ;  /* 0x000000052400720c */ /* 0x000fda0003f46270 */
[----:B------:R-:W-:Y:S01]  /*0510*/  @!P2 IADD3 R27, R3, R36, RZ ;  /* 0x00000024031ba210 */ /* 0x000fe20007ffe0ff */
[----:B------:R-:W-:Y:S01]  /*0520*/  @!P2 VIADD R36, R36, 0x80 ;  /* 0x000000802424a836 */ /* 0x000fe20000000000 */
[----:B------:R-:W3:Y:S04]  /*0530*/  @!P2 LDC.64 R20, c[0x0][0x230] ;  /* 0x00008c00ff14ab82 */ /* 0x000ee80000000a00 */
[----:B------:R-:W-:-:S04]  /*0540*/  ISETP.GE.AND P3, PT, R36, R5, PT ;  /* 0x000000052400720c */ /* 0x000fc80003f66270 */
[----:B------:R-:W4:Y:S09]  /*0550*/  @!P2 LDC.64 R22, c[0x0][0x238] ;  /* 0x00008e00ff16ab82 */ /* 0x000f320000000a00 */
[----:B------:R-:W-:Y:S01]  /*0560*/  @!P3 IMAD.IADD R37, R3, 0x1, R36 ;  /* 0x000000010325b824 */ /* 0x000fe200078e0224 */
[----:B------:R-:W-:Y:S01]  /*0570*/  CS2R R50, SRZ ;  /* 0x0000000000327805 */ /* 0x000fe2000001ff00 */
[----:B------:R-:W-:Y:S01]  /*0580*/  @!P3 VIADD R36, R36, 0x80 ;  /* 0x000000802424b836 */ /* 0x000fe20000000000 */
[----:B0-----:R-:W-:Y:S01]  /*0590*/  CS2R R16, SRZ ;  /* 0x0000000000107805 */ /* 0x001fe2000001ff00 */
[----:B------:R-:W0:Y:S03]  /*05a0*/  @!P3 LDC.64 R28, c[0x0][0x230] ;  /* 0x00008c00ff1cbb82 */ /* 0x000e260000000a00 */
[----:B------:R-:W-:-:S13]  /*05b0*/  ISETP.GE.AND P4, PT, R36, R5, PT ;  /* 0x000000052400720c */ /* 0x000fda0003f86270 */
[----:B------:R-:W-:Y:S01]  /*05c0*/  @!P4 IADD3 R25, R3, R36, RZ ;  /* 0x000000240319c210 */ /* 0x000fe20007ffe0ff */
[----:B------:R-:W-:Y:S01]  /*05d0*/  @!P4 VIADD R36, R36, 0x80 ;  /* 0x000000802424c836 */ /* 0x000fe20000000000 */
[----:B------:R-:W5:Y:S04]  /*05e0*/  @!P4 LDC.64 R38, c[0x0][0x230] ;  /* 0x00008c00ff26cb82 */ /* 0x000f680000000a00 */
[----:B------:R-:W-:Y:S01]  /*05f0*/  ISETP.GE.AND P1, PT, R36, R5, PT ;  /* 0x000000052400720c */ /* 0x000fe20003f26270 */
[----:B---3--:R-:W-:-:S03]  /*0600*/  @!P2 IMAD.WIDE.U32 R20, R27, 0x8, R20 ;  /* 0x000000081b14a825 */ /* 0x008fc600078e0014 */
[----:B------:R-:W3:Y:S01]  /*0610*/  @!P4 LDC.64 R32, c[0x0][0x238] ;  /* 0x00008e00ff20cb82 */ /* 0x000ee20000000a00 */
[----:B----4-:R-:W-:Y:S01]  /*0620*/  @!P2 IMAD.WIDE.U32 R22, R27, 0x8, R22 ;  /* 0x000000081b16a825 */ /* 0x010fe200078e0016 */
[----:B------:R4:W2:Y:S04]  /*0630*/  @!P2 LDG.E.64 R50, desc[UR4][R20.64] ;  /* 0x000000041432a981 */ /* 0x0008a8000c1e1b00 */
[----:B------:R4:W2:Y:S02]  /*0640*/  @!P2 LDG.E.64 R16, desc[UR4][R22.64] ;  /* 0x000000041610a981 */ /* 0x0008a4000c1e1b00 */
[----:B------:R-:W1:Y:S01]  /*0650*/  @!P3 LDC.64 R26, c[0x0][0x238] ;  /* 0x00008e00ff1abb82 */ /* 0x000e620000000a00 */
[----:B------:R-:W-:Y:S02]  /*0660*/  @!P1 IMAD.IADD R45, R3, 0x1, R36 ;  /* 0x00000001032d9824 */ /* 0x000fe400078e0224 */
[----:B------:R-:W-:-:S05]  /*0670*/  @!P1 VIADD R36, R36, 0x80 ;  /* 0x0000008024249836 */ /* 0x000fca0000000000 */
[----:B------:R-:W-:Y:S01]  /*0680*/  ISETP.GE.AND P5, PT, R36, R5, PT ;  /* 0x000000052400720c */ /* 0x000fe20003fa6270 */
[----:B------:R-:W3:Y:S01]  /*0690*/  @!P1 LDC.64 R34, c[0x0][0x230] ;  /* 0x00008c00ff229b82 */ /* 0x000ee20000000a00 */
[----:B0-----:R-:W-:-:S07]  /*06a0*/  @!P3 IMAD.WIDE.U32 R28, R37, 0x8, R28 ;  /* 0x00000008251cb825 */ /* 0x001fce00078e001c */
[----:B------:R-:W0:Y:S04]  /*06b0*/  @!P1 LDC.64 R60, c[0x0][0x238] ;  /* 0x00008e00ff3c9b82 */ /* 0x000e280000000a00 */
[----:B------:R-:W-:Y:S01]  /*06c0*/  @!P5 IADD3 R31, R3, R36, RZ ;  /* 0x00000024031fd210 */ /* 0x000fe20007ffe0ff */
[----:B------:R-:W-:-:S03]  /*06d0*/  @!P5 VIADD R36, R36, 0x80 ;  /* 0x000000802424d836 */ /* 0x000fc60000000000 */
[----:B------:R-:W0:Y:S02]  /*06e0*/  @!P5 LDC.64 R48, c[0x0][0x230] ;  /* 0x00008c00ff30db82 */ /* 0x000e240000000a00 */
[----:B------:R-:W-:Y:S01]  /*06f0*/  ISETP.GE.AND P6, PT, R36, R5, PT ;  /* 0x000000052400720c */ /* 0x000fe20003fc6270 */
[----:B-1----:R-:W-:-:S05]  /*0700*/  @!P3 IMAD.WIDE.U32 R26, R37, 0x8, R26 ;  /* 0x00000008251ab825 */ /* 0x002fca00078e001a */
[----:B------:R-:W1:Y:S01]  /*0710*/  @!P5 LDC.64 R40, c[0x0][0x238] ;  /* 0x00008e00ff28db82 */ /* 0x000e620000000a00 */
[----:B------:R-:W-:Y:S02]  /*0720*/  CS2R R18, SRZ ;  /* 0x0000000000127805 */ /* 0x000fe4000001ff00 */
[----:B----4-:R-:W-:-:S04]  /*0730*/  CS2R R20, SRZ ;  /* 0x0000000000147805 */ /* 0x010fc8000001ff00 */
[----:B------:R-:W-:Y:S01]  /*0740*/  @!P6 IMAD.IADD R37, R3, 0x1, R36 ;  /* 0x000000010325e824 */ /* 0x000fe200078e0224 */
[----:B------:R-:W4:Y:S01]  /*0750*/  @!P6 LDC.64 R42, c[0x0][0x230] ;  /* 0x00008c00ff2aeb82 */ /* 0x000f220000000a00 */
[----:B------:R-:W-:Y:S01]  /*0760*/  @!P6 VIADD R36, R36, 0x80 ;  /* 0x000000802424e836 */ /* 0x000fe20000000000 */
[----:B------:R-:W2:Y:S04]  /*0770*/  @!P3 LDG.E.64 R18, desc[UR4][R28.64] ;  /* 0x000000041c12b981 */ /* 0x000ea8000c1e1b00 */
[----:B------:R-:W-:Y:S01]  /*0780*/  ISETP.GE.AND P2, PT, R36, R5, PT ;  /* 0x000000052400720c */ /* 0x000fe20003f46270 */
[----:B------:R0:W2:Y:S01]  /*0790*/  @!P3 LDG.E.64 R20, desc[UR4][R26.64] ;  /* 0x000000041a14b981 */ /* 0x0000a2000c1e1b00 */
[----:B------:R-:W-:Y:S01]  /*07a0*/  CS2R R22, SRZ ;  /* 0x0000000000167805 */ /* 0x000fe2000001ff00 */
[----:B-----5:R-:W-:-:S04]  /*07b0*/  @!P4 IMAD.WIDE.U32 R38, R25, 0x8, R38 ;  /* 0x000000081926c825 */ /* 0x020fc800078e0026 */
[C---:B---3--:R-:W-:Y:S01]  /*07c0*/  @!P1 IMAD.WIDE.U32 R34, R45.reuse, 0x8, R34 ;  /* 0x000000082d229825 */ /* 0x048fe200078e0022 */
[----:B------:R3:W5:Y:S03]  /*07d0*/  @!P4 LDG.E.64 R22, desc[UR4][R38.64] ;  /* 0x000000042616c981 */ /* 0x000766000c1e1b00 */
[----:B0-----:R-:W-:Y:S02]  /*07e0*/  @!P1 IMAD.WIDE.U32 R60, R45, 0x8, R60 ;  /* 0x000000082d3c9825 */ /* 0x001fe400078e003c */
[----:B------:R-:W0:Y:S02]  /*07f0*/  @!P6 LDC.64 R44, c[0x0][0x238] ;  /* 0x00008e00ff2ceb82 */ /* 0x000e240000000a00 */
[----:B------:R-:W-:Y:S01]  /*0800*/  @!P5 IMAD.WIDE.U32 R48, R31, 0x8, R48 ;  /* 0x000000081f30d825 */ /* 0x000fe200078e0030 */
[----:B------:R-:W-:-:S03]  /*0810*/  CS2R R26, SRZ ;  /* 0x00000000001a7805 */ /* 0x000fc6000001ff00 */
[----:B-1----:R-:W-:Y:S01]  /*0820*/  @!P5 IMAD.WIDE.U32 R40, R31, 0x8, R40 ;  /* 0x000000081f28d825 */ /* 0x002fe200078e0028 */
[----:B------:R-:W-:Y:S01]  /*0830*/  CS2R R30, SRZ ;  /* 0x00000000001e7805 */ /* 0x000fe2000001ff00 */
[----:B---3--:R-:W1:Y:S01]  /*0840*/  @!P2 LDC.64 R38, c[0x0][0x230] ;  /* 0x00008c00ff26ab82 */ /* 0x008e620000000a00 */
[----:B------:R3:W5:Y:S01]  /*0850*/  @!P1 LDG.E.64 R26, desc[UR4][R34.64] ;  /* 0x00000004221a9981 */ /* 0x000762000c1e1b00 */
[----:B------:R-:W-:Y:S01]  /*0860*/  @!P4 IMAD.WIDE.U32 R32, R25, 0x8, R32 ;  /* 0x000000081920c825 */ /* 0x000fe200078e0020 */
[----:B------:R-:W-:Y:S02]  /*0870*/  CS2R R24, SRZ ;  /* 0x0000000000187805 */ /* 0x000fe4000001ff00 */
[----:B------:R3:W5:Y:S01]  /*0880*/  @!P5 LDG.E.64 R30, desc[UR4][R48.64] ;  /* 0x00000004301ed981 */ /* 0x000762000c1e1b00 */
[----:B----4-:R-:W-:Y:S01]  /*0890*/  @!P6 IMAD.WIDE.U32 R42, R37, 0x8, R42 ;  /* 0x00000008252ae825 */ /* 0x010fe200078e002a */
[----:B------:R-:W-:Y:S02]  /*08a0*/  CS2R R28, SRZ ;  /* 0x00000000001c7805 */ /* 0x000fe4000001ff00 */
[----:B------:R4:W5:Y:S01]  /*08b0*/  @!P4 LDG.E.64 R24, desc[UR4][R32.64] ;  /* 0x000000042018c981 */ /* 0x000962000c1e1b00 */
[----:B---3--:R-:W-:-:S03]  /*08c0*/  CS2R R34, SRZ ;  /* 0x0000000000227805 */ /* 0x008fc6000001ff00 */
[----:B------:R3:W5:Y:S01]  /*08d0*/  @!P1 LDG.E.64 R28, desc[UR4][R60.64] ;  /* 0x000000043c1c9981 */ /* 0x000762000c1e1b00 */
[----:B------:R-:W1:Y:S03]  /*08e0*/  @!P0 LDC.64 R48, c[0x0][0x218] ;  /* 0x00008600ff308b82 */ /* 0x000e660000000a00 */
[----:B------:R0:W5:Y:S01]  /*08f0*/  @!P6 LDG.E.64 R34, desc[UR4][R42.64] ;  /* 0x000000042a22e981 */ /* 0x000162000c1e1b00 */
[----:B----4-:R-:W-:Y:S02]  /*0900*/  CS2R R32, SRZ ;  /* 0x0000000000207805 */ /* 0x010fe4000001ff00 */
[----:B---3--:R-:W-:Y:S01]  /*0910*/  @!P2 IADD3 R61, R3, R36, RZ ;  /* 0x00000024033da210 */ /* 0x008fe20007ffe0ff */
[----:B0-----:R-:W-:-:S03]  /*0920*/  @!P6 IMAD.WIDE.U32 R44, R37, 0x8, R44 ;  /* 0x00000008252ce825 */ /* 0x001fc600078e002c */
[----:B------:R1:W3:Y:S01]  /*0930*/  @!P5 LDG.E.64 R32, desc[UR4][R40.64] ;  /* 0x000000042820d981 */ /* 0x0002e2000c1e1b00 */
[----:B------:R-:W0:Y:S01]  /*0940*/  @!P2 LDC.64 R42, c[0x0][0x238] ;  /* 0x00008e00ff2aab82 */ /* 0x000e220000000a00 */
[----:B------:R-:W-:-:S06]  /*0950*/  CS2R R36, SRZ ;  /* 0x0000000000247805 */ /* 0x000fcc000001ff00 */
[----:B------:R-:W4:Y:S01]  /*0960*/  @!P6 LDG.E.64 R36, desc[UR4][R44.64] ;  /* 0x000000042c24e981 */ /* 0x000f22000c1e1b00 */
[----:B-1----:R-:W-:Y:S01]  /*0970*/  @!P2 IMAD.WIDE.U32 R40, R61, 0x8, R38 ;  /* 0x000000083d28a825 */ /* 0x002fe200078e0026 */
[----:B------:R-:W-:-:S06]  /*0980*/  CS2R R38, SRZ ;  /* 0x0000000000267805 */ /* 0x000fcc000001ff00 */
[----:B------:R1:W4:Y:S02]  /*0990*/  @!P2 LDG.E.64 R38, desc[UR4][R40.64] ;  /* 0x000000042826a981 */ /* 0x000324000c1e1b00 */
[----:B-1----:R-:W-:Y:S02]  /*09a0*/  @!P0 DADD R40, -R48, 1 ;  /* 0x3ff0000030288429 */ /* 0x002fe40000000100 */
[----:B--2---:R-:W-:-:S08]  /*09b0*/  @!P0 DADD R44, R58, -R46 ;  /* 0x000000003a2c8229 */ /* 0x004fd0000000082e */
[----:B------:R-:W-:Y:S01]  /*09c0*/  @!P0 DFMA R40, R44, -R40, R58 ;  /* 0x800000282c28822b */ /* 0x000fe2000000003a */
[----:B0-----:R-:W-:Y:S01]  /*09d0*/  @!P2 IMAD.WIDE.U32 R58, R61, 0x8, R42 ;  /* 0x000000083d3aa825 */ /* 0x001fe200078e002a */
[----:B------:R-:W-:-:S06]  /*09e0*/  CS2R R42, SRZ ;  /* 0x00000000002a7805 */ /* 0x000fcc000001ff00 */
[----:B------:R-:W2:Y:S01]  /*09f0*/  @!P2 LDG.E.64 R42, desc[UR4][R58.64] ;  /* 0x000000043a2aa981 */ /* 0x000ea2000c1e1b00 */
[----:B------:R-:W-:-:S05]  /*0a00*/  VIADD R54, R0, 0x80 ;  /* 0x0000008000367836 */ /* 0x000fca0000000000 */
[----:B------:R-:W-:Y:S01]  /*0a10*/  ISETP.GE.AND P1, PT, R54, R5, PT ;  /* 0x000000053600720c */ /* 0x000fe20003f26270 */
[----:B------:R-:W-:Y:S02]  /*0a20*/  @!P0 DFMA R44, R44, R48, R46 ;  /* 0x000000302c2c822b */ /* 0x000fe4000000002e */
[----:B------:R-:W-:-:S10]  /*0a30*/  @!P0 DSETP.GEU.AND P2, PT, |R48|, 0.5, PT ;  /* 0x3fe000003000842a */ /* 0x000fd40003f4e200 */
[----:B------:R-:W0:Y:S01]  /*0a40*/  @!P1 LDC.64 R46, c[0x0][0x218] ;  /* 0x00008600ff2e9b82 */ /* 0x000e220000000a00 */
[----:B------:R-:W-:-:S05]  /*0a50*/  VIADD R48, R0, 0x100 ;  /* 0x0000010000307836 */ /* 0x000fca0000000000 */
[----:B------:R-:W-:Y:S01]  /*0a60*/  ISETP.GE.AND P4, PT, R48, R5, PT ;  /* 0x000000053000720c */ /* 0x000fe20003f86270 */
[----:B0-----:R-:W-:Y:S02]  /*0a70*/  @!P1 DSETP.GEU.AND P3, PT, |R46|, 0.5, PT ;  /* 0x3fe000002e00942a */ /* 0x001fe40003f6e200 */
[----:B------:R-:W-:-:S08]  /*0a80*/  @!P1 DADD R48, R16, -R50 ;  /* 0x0000000010309229 */ /* 0x000fd00000000832 */
[----:B------:R-:W-:Y:S02]  /*0a90*/  @!P1 DFMA R50, R48, R46, R50 ;  /* 0x0000002e3032922b */ /* 0x000fe40000000032 */
[----:B------:R-:W-:-:S08]  /*0aa0*/  @!P1 DADD R46, -R46, 1 ;  /* 0x3ff000002e2e9429 */ /* 0x000fd00000000100 */
[----:B------:R-:W-:Y:S01]  /*0ab0*/  @!P1 DFMA R46, R48, -R46, R16 ;  /* 0x8000002e302e922b */ /* 0x000fe20000000010 */
[----:B------:R-:W0:Y:S01]  /*0ac0*/  @!P4 LDC.64 R16, c[0x0][0x218] ;  /* 0x00008600ff10cb82 */ /* 0x000e220000000a00 */
[----:B------:R-:W-:-:S05]  /*0ad0*/  VIADD R48, R0, 0x180 ;  /* 0x0000018000307836 */ /* 0x000fca0000000000 */
[----:B------:R-:W-:Y:S02]  /*0ae0*/  ISETP.GE.AND P5, PT, R48, R5, PT ;  /* 0x000000053000720c */ /* 0x000fe40003fa6270 */
[----:B------:R-:W-:Y:S02]  /*0af0*/  @!P0 FSEL R14, R40, R44, P2 ;  /* 0x0000002c280e8208 */ /* 0x000fe40001000000 */
[----:B------:R-:W-:Y:S02]  /*0b00*/  @!P0 FSEL R15, R41, R45, P2 ;  /* 0x0000002d290f8208 */ /* 0x000fe40001000000 */
[----:B------:R-:W-:Y:S02]  /*0b10*/  @!P1 FSEL R2, R46, R50, P3 ;  /* 0x000000322e029208 */ /* 0x000fe40001800000 */
[----:B------:R-:W-:Y:S02]  /*0b20*/  @!P1 FSEL R7, R47, R51, P3 ;  /* 0x000000332f079208 */ /* 0x000fe40001800000 */
[----:B------:R-:W-:-:S03]  /*0b30*/  IADD3 R48, R0, 0x200, RZ ;  /* 0x0000020000307810 */ /* 0x000fc60007ffe0ff */
[----:B------:R-:W1:Y:S01]  /*0b40*/  @!P5 LDC.64 R40, c[0x0][0x218] ;  /* 0x00008600ff28db82 */ /* 0x000e620000000a00 */
[----:B------:R-:W-:Y:S01]  /*0b50*/  ISETP.GE.AND P1, PT, R48, R5, PT ;  /* 0x000000053000720c */ /* 0x000fe20003f26270 */
[----:B0-----:R-:W-:Y:S02]  /*0b60*/  @!P4 DADD R44, -R16, 1 ;  /* 0x3ff00000102cc429 */ /* 0x001fe40000000100 */
[----:B------:R-:W-:Y:S02]  /*0b70*/  @!P4 DADD R46, R20, -R18 ;  /* 0x00000000142ec229 */ /* 0x000fe40000000812 */
[----:B------:R-:W-:-:S06]  /*0b80*/  @!P4 DSETP.GEU.AND P6, PT, |R16|, 0.5, PT ;  /* 0x3fe000001000c42a */ /* 0x000fcc0003fce200 */
[C---:B------:R-:W-:Y:S02]  /*0b90*/  @!P4 DFMA R44, R46.reuse, -R44, R20 ;  /* 0x8000002c2e2cc22b */ /* 0x040fe40000000014 */
[----:B------:R-:W-:Y:S01]  /*0ba0*/  @!P4 DFMA R18, R46, R16, R18 ;  /* 0x000000102e12c22b */ /* 0x000fe20000000012 */
[C---:B------:R-:W-:Y:S01]  /*0bb0*/  VIADD R20, R0.reuse, 0x280 ;  /* 0x0000028000147836 */ /* 0x040fe20000000000 */
[----:B------:R-:W0:Y:S01]  /*0bc0*/  @!P1 LDC.64 R16, c[0x0][0x218] ;  /* 0x00008600ff109b82 */ /* 0x000e220000000a00 */
[C---:B------:R-:W-:Y:S02]  /*0bd0*/  VIADD R46, R0.reuse, 0x300 ;  /* 0x00000300002e7836 */ /* 0x040fe40000000000 */
[----:B------:R-:W-:Y:S01]  /*0be0*/  VIADD R48, R0, 0x380 ;  /* 0x0000038000307836 */ /* 0x000fe20000000000 */
[-C--:B------:R-:W-:Y:S02]  /*0bf0*/  ISETP.GE.AND P2, PT, R20, R5.reuse, PT ;  /* 0x000000051400720c */ /* 0x080fe40003f46270 */
[----:B------:R-:W-:-:S02]  /*0c00*/  ISETP.GE.AND P3, PT, R46, R5, PT ;  /* 0x000000052e00720c */ /* 0x000fc40003f66270 */
[----:B------:R-:W-:Y:S02]  /*0c10*/  @!P4 FSEL R4, R44, R18, P6 ;  /* 0x000000122c04c208 */ /* 0x000fe40003000000 */
[----:B------:R-:W-:Y:S02]  /*0c20*/  @!P4 FSEL R9, R45, R19, P6 ;  /* 0x000000132d09c208 */ /* 0x000fe40003000000 */
[----:B------:R-:W-:Y:S01]  /*0c30*/  ISETP.GE.AND P4, PT, R48, R5, PT ;  /* 0x000000053000720c */ /* 0x000fe20003f86270 */
[----:B-1----:R-:W-:Y:S02]  /*0c40*/  @!P5 DADD R20, -R40, 1 ;  /* 0x3ff000002814d429 */ /* 0x002fe40000000100 */
[----:B-----5:R-:W-:Y:S02]  /*0c50*/  @!P5 DADD R46, R24, -R22 ;  /* 0x00000000182ed229 */ /* 0x020fe40000000816 */
[----:B------:R-:W1:Y:S01]  /*0c60*/  @!P2 LDC.64 R18, c[0x0][0x218] ;  /* 0x00008600ff12ab82 */ /* 0x000e620000000a00 */
[----:B------:R-:W-:-:S05]  /*0c70*/  @!P5 DSETP.GEU.AND P6, PT, |R40|, 0.5, PT ;  /* 0x3fe000002800d42a */ /* 0x000fca0003fce200 */
[C---:B------:R-:W-:Y:S02]  /*0c80*/  @!P5 DFMA R20, R46.reuse, -R20, R24 ;  /* 0x800000142e14d22b */ /* 0x040fe40000000018 */
[----:B------:R-:W5:Y:S01]  /*0c90*/  @!P3 LDC.64 R44, c[0x0][0x218] ;  /* 0x00008600ff2cbb82 */ /* 0x000f620000000a00 */
[----:B------:R-:W-:-:S07]  /*0ca0*/  @!P5 DFMA R22, R46, R40, R22 ;  /* 0x000000282e16d22b */ /* 0x000fce0000000016 */
[----:B------:R-:W4:Y:S08]  /*0cb0*/  @!P0 LDC.64 R24, c[0x0][0x228] ;  /* 0x00008a00ff188b82 */ /* 0x000f300000000a00 */
[----:B------:R-:W5:Y:S01]  /*0cc0*/  @!P4 LDC.64 R40, c[0x0][0x218] ;  /* 0x00008600ff28cb82 */ /* 0x000f620000000a00 */
[----:B------:R-:W-:Y:S01]  /*0cd0*/  @!P5 FSEL R6, R20, R22, P6 ;  /* 0x000000161406d208 */ /* 0x000fe20003000000 */
[----:B------:R-:W-:Y:S01]  /*0ce0*/  @!P1 DADD R46, R28, -R26 ;  /* 0x000000001c2e9229 */ /* 0x000fe2000000081a */
[----:B------:R-:W-:Y:S01]  /*0cf0*/  @!P5 FSEL R11, R21, R23, P6 ;  /* 0x00000017150bd208 */ /* 0x000fe20003000000 */
[----:B0-----:R-:W-:-:S02]  /*0d00*/  @!P1 DADD R20, -R16, 1 ;  /* 0x3ff0000010149429 */ /* 0x001fc40000000100 */
[----:B---3--:R-:W-:Y:S02]  /*0d10*/  @!P2 DADD R22, R32, -R30 ;  /* 0x000000002016a229 */ /* 0x008fe4000000081e */
[----:B------:R-:W-:Y:S02]  /*0d20*/  @!P1 DSETP.GEU.AND P6, PT, |R16|, 0.5, PT ;  /* 0x3fe000001000942a */ /* 0x000fe40003fce200 */
[C---:B------:R-:W-:Y:S02]  /*0d30*/  @!P1 DFMA R16, R46.reuse, R16, R26 ;  /* 0x000000102e10922b */ /* 0x040fe4000000001a */
[----:B------:R-:W-:Y:S01]  /*0d40*/  @!P1 DFMA R20, R46, -R20, R28 ;  /* 0x800000142e14922b */ /* 0x000fe2000000001c */
[----:B------:R-:W-:Y:S01]  /*0d50*/  @!P0 IADD3 R49, R3, R0, RZ ;  /* 0x0000000003318210 */ /* 0x000fe20007ffe0ff */
[----:B------:R-:W-:Y:S01]  /*0d60*/  @!P0 IMAD.MOV.U32 R0, RZ, RZ, R54 ;  /* 0x000000ffff008224 */ /* 0x000fe200078e0036 */
[----:B-1----:R-:W-:Y:S02]  /*0d70*/  @!P2 DSETP.GEU.AND P5, PT, |R18|, 0.5, PT ;  /* 0x3fe000001200a42a */ /* 0x002fe40003fae200 */
[----:B------:R-:W-:Y:S01]  /*0d80*/  @!P2 DFMA R30, R22, R18, R30 ;  /* 0x00000012161ea22b */ /* 0x000fe2000000001e */
[----:B----4-:R-:W-:Y:S01]  /*0d90*/  @!P0 IMAD.WIDE.U32 R24, R49, 0x8, R24 ;  /* 0x0000000831188825 */ /* 0x010fe200078e0018 */
[----:B------:R-:W-:-:S02]  /*0da0*/  @!P2 DADD R28, -R18, 1 ;  /* 0x3ff00000121ca429 */ /* 0x000fc40000000100 */
[----:B-----5:R-:W-:Y:S02]  /*0db0*/  @!P3 DADD R26, -R44, 1 ;  /* 0x3ff000002c1ab429 */ /* 0x020fe40000000100 */
[----:B------:R-:W-:Y:S02]  /*0dc0*/  @!P3 DADD R46, R36, -R34 ;  /* 0x00000000242eb229 */ /* 0x000fe40000000822 */
[----:B------:R-:W-:Y:S01]  /*0dd0*/  @!P4 DADD R18, -R40, 1 ;  /* 0x3ff000002812c429 */ /* 0x000fe20000000100 */
[----:B------:R-:W-:Y:S02]  /*0de0*/  @!P1 FSEL R8, R20, R16, P6 ;  /* 0x0000001014089208 */ /* 0x000fe40003000000 */
[----:B------:R-:W-:Y:S02]  /*0df0*/  @!P1 FSEL R13, R21, R17, P6 ;  /* 0x00000011150d9208 */ /* 0x000fe40003000000 */
[----:B------:R-:W-:Y:S01]  /*0e00*/  ISETP.GE.AND P1, PT, R0, R5, PT ;  /* 0x000000050000720c */ /* 0x000fe20003f26270 */
[----:B------:R-:W-:-:S02]  /*0e10*/  @!P2 DFMA R28, R22, -R28, R32 ;  /* 0x8000001c161ca22b */ /* 0x000fc40000000020 */
[C---:B------:R-:W-:Y:S02]  /*0e20*/  @!P3 DFMA R26, R46.reuse, -R26, R36 ;  /* 0x8000001a2e1ab22b */ /* 0x040fe40000000024 */
[----:B------:R-:W-:Y:S01]  /*0e30*/  @!P3 DFMA R34, R46, R44, R34 ;  /* 0x0000002c2e22b22b */ /* 0x000fe20000000022 */
[----:B------:R0:W-:Y:S01]  /*0e40*/  @!P0 STG.E.64 desc[UR4][R24.64], R14 ;  /* 0x0000000e18008986 */ /* 0x0001e2000c101b04 */
[----:B------:R-:W-:Y:S02]  /*0e50*/  @!P3 DSETP.GEU.AND P0, PT, |R44|, 0.5, PT ;  /* 0x3fe000002c00b42a */ /* 0x000fe40003f0e200 */
[----:B------:R-:W-:Y:S01]  /*0e60*/  @!P4 DSETP.GEU.AND P6, PT, |R40|, 0.5, PT ;  /* 0x3fe000002800c42a */ /* 0x000fe20003fce200 */
[----:B------:R-:W-:Y:S04]  /*0e70*/  BSSY B0, `(.L_x_3441) ;  /* 0x000003d000007945 */ /* 0x000fe80003800000 */
[----:B------:R-:W-:Y:S01]  /*0e80*/  BSSY B1, `(.L_x_3442) ;  /* 0x0000034000017945 */ /* 0x000fe20003800000 */
[----:B------:R-:W-:-:S02]  /*0e90*/  @!P2 FSEL R10, R28, R30, P5 ;  /* 0x0000001e1c0aa208 */ /* 0x000fc40002800000 */
[----:B------:R-:W-:Y:S02]  /*0ea0*/  @!P2 FSEL R53, R29, R31, P5 ;  /* 0x0000001f1d35a208 */ /* 0x000fe40002800000 */
[----:B------:R-:W-:Y:S02]  /*0eb0*/  @!P3 FSEL R12, R26, R34, P0 ;  /* 0x000000221a0cb208 */ /* 0x000fe40000000000 */
[----:B------:R-:W-:Y:S01]  /*0ec0*/  @!P3 FSEL R55, R27, R35, P0 ;  /* 0x000000231b37b208 */ /* 0x000fe20000000000 */
[----:B--2---:R-:W-:-:S08]  /*0ed0*/  @!P4 DADD R48, R42, -R38 ;  /* 0x000000002a30c229 */ /* 0x004fd00000000826 */
[C---:B------:R-:W-:Y:S02]  /*0ee0*/  @!P4 DFMA R18, R48.reuse, -R18, R42 ;  /* 0x800000123012c22b */ /* 0x040fe4000000002a */
[----:B------:R-:W-:-:S10]  /*0ef0*/  @!P4 DFMA R38, R48, R40, R38 ;  /* 0x000000283026c22b */ /* 0x000fd40000000026 */
[----:B------:R-:W-:Y:S02]  /*0f00*/  @!P4 FSEL R52, R18, R38, P6 ;  /* 0x000000261234c208 */ /* 0x000fe40003000000 */
[----:B------:R-:W-:Y:S01]  /*0f10*/  @!P4 FSEL R57, R19, R39, P6 ;  /* 0x000000271339c208 */ /* 0x000fe20003000000 */
[----:B0-----:R-:W-:Y:S06]  /*0f20*/  @P1 BRA `(.L_x_3443) ;  /* 0x0000000000401947 */ /* 0x001fec0003800000 */
[----:B------:R-:W0:Y:S01]  /*0f30*/  LDC.64 R14, c[0x0][0x228] ;  /* 0x00008a00ff0e7b82 */ /* 0x000e220000000a00 */
[----:B------:R-:W-:Y:S02]  /*0f40*/  IMAD.IADD R17, R3, 0x1, R0 ;  /* 0x0000000103117824 */ /* 0x000fe400078e0200 */
[----:B------:R-:W-:Y:S02]  /*0f50*/  IMAD.MOV.U32 R16, RZ, RZ, R2 ;  /* 0x000000ffff107224 */ /* 0x000fe400078e0002 */
[----:B------:R-:W-:-:S05]  /*0f60*/  VIADD R0, R0, 0x80 ;  /* 0x0000008000007836 */ /* 0x000fca0000000000 */
[----:B------:R-:W-:Y:S01]  /*0f70*/  ISETP.GE.AND P0, PT, R0, R5, PT ;  /* 0x000000050000720c */ /* 0x000fe20003f06270 */
[----:B0-----:R-:W-:Y:S01]  /*0f80*/  IMAD.WIDE.U32 R14, R17, 0x8, R14 ;  /* 0x00000008110e7825 */ /* 0x001fe200078e000e */
[----:B------:R-:W-:-:S05]  /*0f90*/  MOV R17, R7 ;  /* 0x0000000700117202 */ /* 0x000fca0000000f00 */
[----:B------:R0:W-:Y:S06]  /*0fa0*/  STG.E.64 desc[UR4][R14.64], R16 ;  /* 0x000000100e007986 */ /* 0x0001ec000c101b04 */
[----:B------:R-:W-:Y:S05]  /*0fb0*/  @P0 BRA `(.L_x_3444) ;  /* 0x00000000003c0947 */ /* 0x000fea0003800000 */
[----:B0-----:R-:W0:Y:S01]  /*0fc0*/  LDC.64 R14, c[0x0][0x228] ;  /* 0x00008a00ff0e7b82 */ /* 0x001e220000000a00 */
[----:B------:R-:W-:Y:S02]  /*0fd0*/  IMAD.IADD R17, R3, 0x1, R0 ;  /* 0x0000000103117824 */ /* 0x000fe400078e0200 */
[----:B------:R-:W-:Y:S02]  /*0fe0*/  VIADD R0, R0, 0x80 ;  /* 0x0000008000007836 */ /* 0x000fe40000000000 */
[----:B0-----:R-:W-:Y:S01]  /*0ff0*/  IMAD.WIDE.U32 R16, R17, 0x8, R14 ;  /* 0x0000000811107825 */ /* 0x001fe200078e000e */
[----:B------:R-:W-:-:S03]  /*1000*/  MOV R15, R9 ;  /* 0x00000009000f7202 */ /* 0x000fc60000000f00 */
[----:B------:R-:W-:-:S05]  /*1010*/  IMAD.MOV.U32 R14, RZ, RZ, R4 ;  /* 0x000000ffff0e7224 */ /* 0x000fca00078e0004 */
[----:B------:R0:W-:Y:S02]  /*1020*/  STG.E.64 desc[UR4][R16.64], R14 ;  /* 0x0000000e10007986 */ /* 0x0001e4000c101b04 */
.L_x_3443:
[----:B------:R-:W-:-:S13]  /*1030*/  ISETP.GE.AND P0, PT, R0, R5, PT ;  /* 0x000000050000720c */ /* 0x000fda0003f06270 */
[----:B------:R-:W-:Y:S05]  /*1040*/  @P0 BRA `(.L_x_3445) ;  /* 0x0000000000380947 */ /* 0x000fea0003800000 */
[----:B0-----:R-:W0:Y:S01]  /*1050*/  LDC.64 R14, c[0x0][0x228] ;  /* 0x00008a00ff0e7b82 */ /* 0x001e220000000a00 */
[----:B------:R-:W-:Y:S01]  /*1060*/  IMAD.IADD R7, R3, 0x1, R0 ;  /* 0x0000000103077824 */ /* 0x000fe200078e0200 */
[----:B------:R-:W-:-:S03]  /*1070*/  IADD3 R0, R0, 0x80, RZ ;  /* 0x0000008000007810 */ /* 0x000fc60007ffe0ff */
[----:B0-----:R-:W-:-:S04]  /*1080*/  IMAD.WIDE.U32 R14, R7, 0x8, R14 ;  /* 0x00000008070e7825 */ /* 0x001fc800078e000e */
[----:B------:R-:W-:-:S05]  /*1090*/  IMAD.MOV.U32 R7, RZ, RZ, R11 ;  /* 0x000000ffff077224 */ /* 0x000fca00078e000b */
[----:B------:R1:W-:Y:S02]  /*10a0*/  STG.E.64 desc[UR4][R14.64], R6 ;  /* 0x000000060e007986 */ /* 0x0003e4000c101b04 */
.L_x_3444:
[----:B------:R-:W-:-:S13]  /*10b0*/  ISETP.GE.AND P0, PT, R0, R5, PT ;  /* 0x000000050000720c */ /* 0x000fda0003f06270 */
[----:B------:R-:W-:Y:S05]  /*10c0*/  @P0 BRA `(.L_x_3446) ;  /* 0x00000000003c0947 */ /* 0x000fea0003800000 */
[----:B-1----:R-:W1:Y:S01]  /*10d0*/  LDC.64 R6, c[0x0][0x228] ;  /* 0x00008a00ff067b82 */ /* 0x002e620000000a00 */
[----:B------:R-:W-:Y:S02]  /*10e0*/  IMAD.IADD R9, R3, 0x1, R0 ;  /* 0x0000000103097824 */ /* 0x000fe400078e0200 */
[----:B------:R-:W-:Y:S02]  /*10f0*/  VIADD R0, R0, 0x80 ;  /* 0x0000008000007836 */ /* 0x000fe40000000000 */
[----:B-1----:R-:W-:-:S04]  /*1100*/  IMAD.WIDE.U32 R6, R9, 0x8, R6 ;  /* 0x0000000809067825 */ /* 0x002fc800078e0006 */
[----:B------:R-:W-:-:S05]  /*1110*/  IMAD.MOV.U32 R9, RZ, RZ, R13 ;  /* 0x000000ffff097224 */ /* 0x000fca00078e000d */
[----:B------:R1:W-:Y:S02]  /*1120*/  STG.E.64 desc[UR4][R6.64], R8 ;  /* 0x0000000806007986 */ /* 0x0003e4000c101b04 */
.L_x_3445:
[----:B------:R-:W-:-:S13]  /*1130*/  ISETP.GE.AND P0, PT, R0, R5, PT ;  /* 0x000000050000720c */ /* 0x000fda0003f06270 */
[----:B------:R-:W-:Y:S05]  /*1140*/  @P0 BREAK B1 ;  /* 0x0000000000010942 */ /* 0x000fea0003800000 */
[----:B------:R-:W-:Y:S05]  /*1150*/  @P0 BRA `(.L_x_3447) ;  /* 0x0000000000380947 */ /* 0x000fea0003800000 */
[----:B-1----:R-:W1:Y:S01]  /*1160*/  LDC.64 R6, c[0x0][0x228] ;  /* 0x00008a00ff067b82 */ /* 0x002e620000000a00 */
[----:B------:R-:W-:Y:S01]  /*1170*/  IADD3 R9, R3, R0, RZ ;  /* 0x0000000003097210 */ /* 0x000fe20007ffe0ff */
[----:B------:R-:W-:Y:S02]  /*1180*/  IMAD.MOV.U32 R11, RZ, RZ, R53 ;  /* 0x000000ffff0b7224 */ /* 0x000fe400078e0035 */
[----:B------:R-:W-:Y:S02]  /*1190*/  VIADD R0, R0, 0x80 ;  /* 0x0000008000007836 */ /* 0x000fe40000000000 */
[----:B-1----:R-:W-:-:S05]  /*11a0*/  IMAD.WIDE.U32 R6, R9, 0x8, R6 ;  /* 0x0000000809067825 */ /* 0x002fca00078e0006 */
[----:B------:R2:W-:Y:S02]  /*11b0*/  STG.E.64 desc[UR4][R6.64], R10 ;  /* 0x0000000a06007986 */ /* 0x0005e4000c101b04 */
.L_x_3446:
[----:B------:R-:W-:Y:S05]  /*11c0*/  BSYNC B1 ;  /* 0x0000000000017941 */ /* 0x000fea0003800000 */
.L_x_3442:
[----:B------:R-:W-:-:S13]  /*11d0*/  ISETP.GE.AND P0, PT, R0, R5, PT ;  /* 0x000000050000720c */ /* 0x000fda0003f06270 */
[----:B-12---:R-:W1:Y:S01]  /*11e0*/  @!P0 LDC.64 R6, c[0x0][0x228] ;  /* 0x00008a00ff068b82 */ /* 0x006e620000000a00 */
[----:B------:R-:W-:Y:S01]  /*11f0*/  @!P0 IADD3 R9, R3, R0, RZ ;  /* 0x0000000003098210 */ /* 0x000fe20007ffe0ff */
[----:B------:R-:W-:Y:S02]  /*1200*/  @!P0 IMAD.MOV.U32 R13, RZ, RZ, R55 ;  /* 0x000000ffff0d8224 */ /* 0x000fe400078e0037 */
[----:B------:R-:W-:Y:S02]  /*1210*/  @!P0 VIADD R0, R0, 0x80 ;  /* 0x0000008000008836 */ /* 0x000fe40000000000 */
[----:B-1----:R-:W-:-:S05]  /*1220*/  @!P0 IMAD.WIDE.U32 R6, R9, 0x8, R6 ;  /* 0x0000000809068825 */ /* 0x002fca00078e0006 */
[----:B------:R2:W-:Y:S02]  /*1230*/  @!P0 STG.E.64 desc[UR4][R6.64], R12 ;  /* 0x0000000c06008986 */ /* 0x0005e4000c101b04 */
.L_x_3447:
[----:B------:R-:W-:Y:S05]  /*1240*/  BSYNC B0 ;  /* 0x0000000000007941 */ /* 0x000fea0003800000 */
.L_x_3441:
[----:B------:R-:W-:Y:S05]  /*1250*/  WARPSYNC.ALL ;  /* 0x0000000000007948 */ /* 0x000fea0003800000 */
[----:B------:R-:W-:-:S13]  /*1260*/  ISETP.GE.AND P0, PT, R0, R5, PT ;  /* 0x000000050000720c */ /* 0x000fda0003f06270 */
[----:B------:R-:W-:Y:S05]  /*1270*/  @P0 EXIT ;  /* 0x000000000000094d */ /* 0x000fea0003800000 */
[----:B------:R-:W3:Y:S01]  /*1280*/  LDC.64 R4, c[0x0][0x228] ;  /* 0x00008a00ff047b82 */ /* 0x000ee20000000a00 */
[----:B------:R-:W-:Y:S01]  /*1290*/  IADD3 R3, R3, R0, RZ ;  /* 0x0000000003037210 */ /* 0x000fe20007ffe0ff */
[----:B------:R-:W-:-:S04]  /*12a0*/  IMAD.MOV.U32 R53, RZ, RZ, R57 ;  /* 0x000000ffff357224 */ /* 0x000fc800078e0039 */
[----:B---3--:R-:W-:-:S05]  /*12b0*/  IMAD.WIDE.U32 R2, R3, 0x8, R4 ;  /* 0x0000000803027825 */ /* 0x008fca00078e0004 */
[----:B------:R-:W-:Y:S01]  /*12c0*/  STG.E.64 desc[UR4][R2.64], R52 ;  /* 0x0000003402007986 */ /* 0x000fe2000c101b04 */
[----:B------:R-:W-:Y:S05]  /*12d0*/  EXIT ;  /* 0x000000000000794d */ /* 0x000fea0003800000 */
.L_x_3448:
        /* <DEDUP_REMOVED lines=10> */
.L_x_7987:


//--------------------- .text._ZN2at6native29vectorized_elementwise_kernelILi4EZZZNS0_44_GLOBAL__N__40a83637_7_Lerp_cu_7dd49032_312918lerp_scalar_kernelERNS_18TensorIteratorBaseERKN3c106ScalarEENKUlvE0_clEvENKUlvE_clEvEUlddE_St5arrayIPcLm3EEEEviT0_T1_ --------------------------
	.section	.text._ZN2at6native29vectorized_elementwise_kernelILi4EZZZNS0_44_GLOBAL__N__40a83637_7_Lerp_cu_7dd49032_312918lerp_scalar_kernelERNS_18TensorIteratorBaseERKN3c106ScalarEENKUlvE0_clEvENKUlvE_clEvEUlddE_St5arrayIPcLm3EEEEviT0_T1_,"ax",@progbits
	.align	128
        .global         _ZN2at6native29vectorized_elementwise_kernelILi4EZZZNS0_44_GLOBAL__N__40a83637_7_Lerp_cu_7dd49032_312918lerp_scalar_kernelERNS_18TensorIteratorBaseERKN3c106ScalarEENKUlvE0_clEvENKUlvE_clEvEUlddE_St5arrayIPcLm3EEEEviT0_T1_
        .type           _ZN2at6native29vectorized_elementwise_kernelILi4EZZZNS0_44_GLOBAL__N__40a83637_7_Lerp_cu_7dd49032_312918lerp_scalar_kernelERNS_18TensorIteratorBaseERKN3c106ScalarEENKUlvE0_clEvENKUlvE_clEvEUlddE_St5arrayIPcLm3EEEEviT0_T1_,@function
        .size           _ZN2at6native29vectorized_elementwise_kernelILi4EZZZNS0_44_GLOBAL__N__40a83637_7_Lerp_cu_7dd49032_312918lerp_scalar_kernelERNS_18TensorIteratorBaseERKN3c106ScalarEENKUlvE0_clEvENKUlvE_clEvEUlddE_St5arrayIPcLm3EEEEviT0_T1_,(.L_x_7988 - _ZN2at6native29vectorized_elementwise_kernelILi4EZZZNS0_44_GLOBAL__N__40a83637_7_Lerp_cu_7dd49032_312918lerp_scalar_kernelERNS_18TensorIteratorBaseERKN3c106ScalarEENKUlvE0_clEvENKUlvE_clEvEUlddE_St5arrayIPcLm3EEEEviT0_T1_)
        .other          _ZN2at6native29vectorized_elementwise_kernelILi4EZZZNS0_44_GLOBAL__N__40a83637_7_Lerp_cu_7dd49032_312918lerp_scalar_kernelERNS_18TensorIteratorBaseERKN3c106ScalarEENKUlvE0_clEvENKUlvE_clEvEUlddE_St5arrayIPcLm3EEEEviT0_T1_,@"STO_CUDA_ENTRY STV_DEFAULT"
_ZN2at6native29vectorized_elementwise_kernelILi4EZZZNS0_44_GLOBAL__N__40a83637_7_Lerp_cu_7dd49032_312918lerp_scalar_kernelERNS_18TensorIteratorBaseERKN3c106ScalarEENKUlvE0_clEvENKUlvE_clEvEUlddE_St5arrayIPcLm3EEEEviT0_T1_:
.text._ZN2at6native29vectorized_elementwise_kernelILi4EZZZNS0_44_GLOBAL__N__40a83637_7_Lerp_cu_7dd49032_312918lerp_scalar_kernelERNS_18TensorIteratorBaseERKN3c106ScalarEENKUlvE0_clEvENKUlvE_clEvEUlddE_St5arrayIPcLm3EEEEviT0_T1_:
        /* <DEDUP_REMOVED lines=43> */
.L_x_3450:
        /* <DEDUP_REMOVED lines=16> */
.L_x_3451:
        /* <DEDUP_REMOVED lines=8> */
.L_x_3449:
        /* <DEDUP_REMOVED lines=192> */
.L_x_3454:
        /* <DEDUP_REMOVED lines=8> */
.L_x_3455:
        /* <DEDUP_REMOVED lines=8> */
.L_x_3456:
        /* <DEDUP_REMOVED lines=9> */
.L_x_3457:
[----:B------:R-:W-:Y:S05]  /*11c0*/  BSYNC B1 ;  /* 0x0000000000017941 */ /* 0x000fea0003800000 */
.L_x_3453:
[----:B------:R-:W-:-:S13]  /*11d0*/  ISETP.GE.AND P0, PT, R0, R5, PT ;  /* 0x000000050000720c */ /* 0x000fda0003f06270 */
[----:B-12---:R-:W1:Y:S01]  /*11e0*/  @!P0 LDC.64 R6, c[0x0][0x228] ;  /* 0x00008a00ff068b82 */ /* 0x006e620000000a00 */
[----:B------:R-:W-:Y:S01]  /*11f0*/  @!P0 IADD3 R9, R3, R0, RZ ;  /* 0x0000000003098210 */ /* 0x000fe20007ffe0ff */
[----:B------:R-:W-:Y:S02]  /*1200*/  @!P0 IMAD.MOV.U32 R13, RZ, RZ, R55 ;  /* 0x000000ffff0d8224 */ /* 0x000fe400078e0037 */
[----:B------:R-:W-:Y:S02]  /*1210*/  @!P0 VIADD R0, R0, 0x80 ;  /* 0x0000008000008836 */ /* 0x000fe40000000000 */
[----:B-1----:R-:W-:-:S05]  /*1220*/  @!P0 IMAD.WIDE.U32 R6, R9, 0x8, R6 ;  /* 0x0000000809068825 */ /* 0x002fca00078e0006 */
[----:B------:R2:W-:Y:S02]  /*1230*/  @!P0 STG.E.64 desc[UR4][R6.64], R12 ;  /* 0x0000000c06008986 */ /* 0x0005e4000c101b04 */
.L_x_3458:
[----:B------:R-:W-:Y:S05]  /*1240*/  BSYNC B0 ;  /* 0x0000000000007941 */ /* 0x000fea0003800000 */
.L_x_3452:
        /* <DEDUP_REMOVED lines=9> */
.L_x_3459:
        /* <DEDUP_REMOVED lines=10> */
.L_x_7988:


//--------------------- .text._ZN2at6native29vectorized_elementwise_kernelILi8EZZZNS0_44_GLOBAL__N__40a83637_7_Lerp_cu_7dd49032_312918lerp_scalar_kernelERNS_18TensorIteratorBaseERKN3c106ScalarEENKUlvE0_clEvENKUlvE_clEvEUlddE_St5arrayIPcLm3EEEEviT0_T1_ --------------------------
	.section	.text._ZN2at6native29vectorized_elementwise_kernelILi8EZZZNS0_44_GLOBAL__N__40a83637_7_Lerp_cu_7dd49032_312918lerp_scalar_kernelERNS_18TensorIteratorBaseERKN3c106ScalarEENKUlvE0_clEvENKUlvE_clEvEUlddE_St5arrayIPcLm3EEEEviT0_T1_,"ax",@progbits
	.align	128
        .global         _ZN2at6native29vectorized_elementwise_kernelILi8EZZZNS0_44_GLOBAL__N__40a83637_7_Lerp_cu_7dd49032_312918lerp_scalar_kernelERNS_18TensorIteratorBaseERKN3c106ScalarEENKUlvE0_clEvENKUlvE_clEvEUlddE_St5arrayIPcLm3EEEEviT0_T1_
        .type           _ZN2at6native29vectorized_elementwise_kernelILi8EZZZNS0_44_GLOBAL__N__40a83637_7_Lerp_cu_7dd49032_312918lerp_scalar_kernelERNS_18TensorIteratorBaseERKN3c106ScalarEENKUlvE0_clEvENKUlvE_clEvEUlddE_St5arrayIPcLm3EEEEviT0_T1_,@function
        .size           _ZN2at6native29vectorized_elementwise_kernelILi8EZZZNS0_44_GLOBAL__N__40a83637_7_Lerp_cu_7dd49032_312918lerp_scalar_kernelERNS_18TensorIteratorBaseERKN3c106ScalarEENKUlvE0_clEvENKUlvE_clEvEUlddE_St5arrayIPcLm3EEEEviT0_T1_,(.L_x_7989 - _ZN2at6native29vectorized_elementwise_kernelILi8EZZZNS0_44_GLOBAL__N__40a83637_7_Lerp_cu_7dd49032_312918lerp_scalar_kernelERNS_18TensorIteratorBaseERKN3c106ScalarEENKUlvE0_clEvENKUlvE_clEvEUlddE_St5arrayIPcLm3EEEEviT0_T1_)
        .other          _ZN2at6native29vectorized_elementwise_kernelILi8EZZZNS0_44_GLOBAL__N__40a83637_7_Lerp_cu_7dd49032_312918lerp_scalar_kernelERNS_18TensorIteratorBaseERKN3c106ScalarEENKUlvE0_clEvENKUlvE_clEvEUlddE_St5arrayIPcLm3EEEEviT0_T1_,@"STO_CUDA_ENTRY STV_DEFAULT"
_ZN2at6native29vectorized_elementwise_kernelILi8EZZZNS0_44_GLOBAL__N__40a83637_7_Lerp_cu_7dd49032_312918lerp_scalar_kernelERNS_18TensorIteratorBaseERKN3c106ScalarEENKUlvE0_clEvENKUlvE_clEvEUlddE_St5arrayIPcLm3EEEEviT0_T1_:
.text._ZN2at6native29vectorized_elementwise_kernelILi8EZZZNS0_44_GLOBAL__N__40a83637_7_Lerp_cu_7dd49032_312918lerp_scalar_kernelERNS_18TensorIteratorBaseERKN3c106ScalarEENKUlvE0_clEvENKUlvE_clEvEUlddE_St5arrayIPcLm3EEEEviT0_T1_:
        /* <DEDUP_REMOVED lines=43> */
.L_x_3461:
        /* <DEDUP_REMOVED lines=16> */
.L_x_3462:
        /* <DEDUP_REMOVED lines=8> */
.L_x_3460:
        /* <DEDUP_REMOVED lines=192> */
.L_x_3465:
        /* <DEDUP_REMOVED lines=8> */
.L_x_3466:
        /* <DEDUP_REMOVED lines=8> */
.L_x_3467:
        /* <DEDUP_REMOVED lines=9> */
.L_x_3468:
[----:B------:R-:W-:Y:S05]  /*11c0*/  BSYNC B1 ;  /* 0x0000000000017941 */ /* 0x000fea0003800000 */
.L_x_3464:
[----:B------:R-:W-:-:S13]  /*11d0*/  ISETP.GE.AND P0, PT, R0, R5, PT ;  /* 0x000000050000720c */ /* 0x000fda0003f06270 */
[----:B-12---:R-:W1:Y:S01]  /*11e0*/  @!P0 LDC.64 R6, c[0x0][0x228] ;  /* 0x00008a00ff068b82 */ /* 0x006e620000000a00 */
[----:B------:R-:W-:Y:S01]  /*11f0*/  @!P0 IADD3 R9, R3, R0, RZ ;  /* 0x0000000003098210 */ /* 0x000fe20007ffe0ff */
[----:B------:R-:W-:Y:S02]  /*1200*/  @!P0 IMAD.MOV.U32 R13, RZ, RZ, R55 ;  /* 0x000000ffff0d8224 */ /* 0x000fe400078e0037 */
[----:B------:R-:W-:Y:S02]  /*1210*/  @!P0 VIADD R0, R0, 0x80 ;  /* 0x0000008000008836 */ /* 0x000fe40000000000 */
[----:B-1----:R-:W-:-:S05]  /*1220*/  @!P0 IMAD.WIDE.U32 R6, R9, 0x8, R6 ;  /* 0x0000000809068825 */ /* 0x002fca00078e0006 */
[----:B------:R2:W-:Y:S02]  /*1230*/  @!P0 STG.E.64 desc[UR4][R6.64], R12 ;  /* 0x0000000c06008986 */ /* 0x0005e4000c101b04 */
.L_x_3469:
[----:B------:R-:W-:Y:S05]  /*1240*/  BSYNC B0 ;  /* 0x0000000000007941 */ /* 0x000fea0003800000 */
.L_x_3463:
        /* <DEDUP_REMOVED lines=9> */
.L_x_3470:
        /* <DEDUP_REMOVED lines=10> */
.L_x_7989:


//--------------------- .text._ZN2at6native18elementwise_kernelILi128ELi4EZNS0_15gpu_kernel_implIZZZNS0_44_GLOBAL__N__40a83637_7_Lerp_cu_7dd49032_312918lerp_tensor_kernelERNS_18TensorIteratorBaseEENKUlvE0_clEvENKUlvE2_clEvEUlN3c108BFloat16ES9_S9_E_EEvS5_RKT_EUliE_EEviT1_ --------------------------
	.section	.text._ZN2at6native18elementwise_kernelILi128ELi4EZNS0_15gpu_kernel_implIZZZNS0_44_GLOBAL__N__40a83637_7_Lerp_cu_7dd49032_312918lerp_tensor_kernelERNS_18TensorIteratorBaseEENKUlvE0_clEvENKUlvE2_clEvEUlN3c108BFloat16ES9_S9_E_EEvS5_RKT_EUliE_EEviT1_,"ax",@progbits
	.align	128
        .global         _ZN2at6native18elementwise_kernelILi128ELi4EZNS0_15gpu_kernel_implIZZZNS0_44_GLOBAL__N__40a83637_7_Lerp_cu_7dd49032_312918lerp_tensor_kernelERNS_18TensorIteratorBaseEENKUlvE0_clEvENKUlvE2_clEvEUlN3c108BFloat16ES9_S9_E_EEvS5_RKT_EUliE_EEviT1_
        .type           _ZN2at6native18elementwise_kernelILi128ELi4EZNS0_15gpu_kernel_implIZZZNS0_44_GLOBAL__N__40a83637_7_Lerp_cu_7dd49032_312918lerp_tensor_kernelERNS_18TensorIteratorBaseEENKUlvE0_clEvENKUlvE2_clEvEUlN3c108BFloat16ES9_S9_E_EEvS5_RKT_EUliE_EEviT1_,@function
        .size           _ZN2at6native18elementwise_kernelILi128ELi4EZNS0_15gpu_kernel_implIZZZNS0_44_GLOBAL__N__40a83637_7_Lerp_cu_7dd49032_312918lerp_tensor_kernelERNS_18TensorIteratorBaseEENKUlvE0_clEvENKUlvE2_clEvEUlN3c108BFloat16ES9_S9_E_EEvS5_RKT_EUliE_EEviT1_,(.L_x_7990 - _ZN2at6native18elementwise_kernelILi128ELi4EZNS0_15gpu_kernel_implIZZZNS0_44_GLOBAL__N__40a83637_7_Lerp_cu_7dd49032_312918lerp_tensor_kernelERNS_18TensorIteratorBaseEENKUlvE0_clEvENKUlvE2_clEvEUlN3c108BFloat16ES9_S9_E_EEvS5_RKT_EUliE_EEviT1_)
        .other          _ZN2at6native18elementwise_kernelILi128ELi4EZNS0_15gpu_kernel_implIZZZNS0_44_GLOBAL__N__40a83637_7_Lerp_cu_7dd49032_312918lerp_tensor_kernelERNS_18TensorIteratorBaseEENKUlvE0_clEvENKUlvE2_clEvEUlN3c108BFloat16ES9_S9_E_EEvS5_RKT_EUliE_EEviT1_,@"STO_CUDA_ENTRY STV_DEFAULT"
_ZN2at6native18elementwise_kernelILi128ELi4EZNS0_15gpu_kernel_implIZZZNS0_44_GLOBAL__N__40a83637_7_Lerp_cu_7dd49032_312918lerp_tensor_kernelERNS_18TensorIteratorBaseEENKUlvE0_clEvENKUlvE2_clEvEUlN3c108BFloat16ES9_S9_E_EEvS5_RKT_EUliE_EEviT1_:
.text._ZN2at6native18elementwise_kernelILi128ELi4EZNS0_15gpu_kernel_implIZZZNS0_44_GLOBAL__N__40a83637_7_Lerp_cu_7dd49032_312918lerp_tensor_kernelERNS_18TensorIteratorBaseEENKUlvE0_clEvENKUlvE2_clEvEUlN3c108BFloat16ES9_S9_E_EEvS5_RKT_EUliE_EEviT1_:
        /* <DEDUP_REMOVED lines=20> */
[----:B------:R-:W-:Y:S01]  /*0140*/  ULDC.64 UR6, c[0x0][0x350] ;  /* 0x0000d40000067ab9 */ /* 0x000fe20000000a00 */
        /* <DEDUP_REMOVED lines=15> */
[----:B------:R-:W-:Y:S01]  /*0240*/  IMAD.HI.U32 R2, R5, UR7, R4 ;  /* 0x0000000705027c27 */ /* 0x000fe2000f8e0004 */
[----:B------:R-:W-:-:S04]  /*0250*/  ULDC.64 UR8, c[0x0][0x360] ;  /* 0x0000d80000087ab9 */ /* 0x000fc80000000a00 */
[----:B------:R-:W-:-:S05]  /*0260*/  SHF.R.U32.HI R3, RZ, UR5, R2 ;  /* 0x00000005ff037c19 */ /* 0x000fca0008011602 */
[----:B------:R-:W-:-:S04]  /*0270*/  IMAD.MOV R4, RZ, RZ, -R3 ;  /* 0x000000ffff047224 */ /* 0x000fc800078e0a03 */
[----:B------:R-:W-:Y:S01]  /*0280*/  IMAD R5, R4, UR6, R5 ;  /* 0x0000000604057c24 */ /* 0x000fe2000f8e0205 */
[----:B------:R-:W-:-:S03]  /*0290*/  ULDC.64 UR6, c[0x0][0x358] ;  /* 0x0000d60000067ab9 */ /* 0x000fc60000000a00 */
[C---:B------:R-:W-:Y:S02]  /*02a0*/  IMAD R16, R5.reuse, UR6, RZ ;  /* 0x0000000605107c24 */ /* 0x040fe4000f8e02ff */
[C---:B------:R-:W-:Y:S02]  /*02b0*/  IMAD R0, R5.reuse, UR7, R0 ;  /* 0x0000000705007c24 */ /* 0x040fe4000f8e0200 */
[C---:B------:R-:W-:Y:S02]  /*02c0*/  IMAD R24, R5.reuse, UR8, R24 ;  /* 0x0000000805187c24 */ /* 0x040fe4000f8e0218 */
[----:B------:R-:W-:Y:S02]  /*02d0*/  IMAD R22, R5, UR9, R22 ;  /* 0x0000000905167c24 */ /* 0x000fe4000f8e0216 */
[----:B------:R-:W-:Y:S01]  /*02e0*/  IMAD R16, R19, UR4, R16 ;  /* 0x0000000413107c24 */ /* 0x000fe2000f8e0210 */
[----:B------:R-:W-:Y:S06]  /*02f0*/  @!P0 BRA `(.L_x_3473) ;  /* 0x00000014005c8947 */ /* 0x000fec0003800000 */
[----:B------:R-:W-:Y:S01]  /*0300*/  IMAD.MOV.U32 R2, RZ, RZ, RZ ;  /* 0x000000ffff027224 */ /* 0x000fe200078e00ff */
[----:B------:R-:W-:Y:S01]  /*0310*/  ULDC.64 UR4, c[0x0][0x238] ;  /* 0x00008e0000047ab9 */ /* 0x000fe20000000a00 */
        /* <DEDUP_REMOVED lines=19> */
[----:B------:R-:W-:-:S04]  /*0450*/  ULDC.64 UR4, c[0x0][0x378] ;  /* 0x0000de0000047ab9 */ /* 0x000fc80000000a00 */
        /* <DEDUP_REMOVED lines=310> */
[----:B------:R-:W-:Y:S02]  /*17c0*/  ULDC.64 UR6, c[0x0][0x4d0] ;  /* 0x0001340000067ab9 */ /* 0x000fe40000000a00 */
        /* <DEDUP_REMOVED lines=9> */
[----:B------:R-:W-:-:S07]  /*1860*/  IMAD R22, R3, UR7, R22 ;  /* 0x0000000703167c24 */ /* 0x000fce000f8e0216 */
.L_x_3473:
        /* <DEDUP_REMOVED lines=23> */
.L_x_3477:
[----:B------:R-:W2:Y:S02]  /*19e0*/  LDG.E.U8 R2, desc[UR36][R2.64] ;  /* 0x0000002402027981 */ /* 0x000ea4000c1e1100 */
[----:B--2---:R-:W-:-:S04]  /*19f0*/  I2FP.F32.U32 R0, R2 ;  /* 0x0000000200007245 */ /* 0x004fc80000201000 */
[----:B------:R-:W-:-:S04]  /*1a00*/  F2FP.BF16.F32.PACK_AB R0, RZ, R0 ;  /* 0x00000000ff00723e */ /* 0x000fc800000010ff */
[----:B------:R-:W-:Y:S01]  /*1a10*/  PRMT R19, R0, 0x7610, R19 ;  /* 0x0000761000137816 */ /* 0x000fe20000000013 */
[----:B------:R-:W-:Y:S06]  /*1a20*/  BRA `(.L_x_3479) ;  /* 0x0000000c00c87947 */ /* 0x000fec0003800000 */
.L_x_3476:
        /* <DEDUP_REMOVED lines=11> */
.L_x_3481:
[----:B------:R-:W2:Y:S02]  /*1ae0*/  LDG.E R2, desc[UR36][R2.64] ;  /* 0x0000002402027981 */ /* 0x000ea4000c1e1900 */
[----:B--2---:R-:W-:-:S04]  /*1af0*/  I2FP.F32.S32 R0, R2 ;  /* 0x0000000200007245 */ /* 0x004fc80000201400 */
[----:B------:R-:W-:-:S04]  /*1b00*/  F2FP.BF16.F32.PACK_AB R0, RZ, R0 ;  /* 0x00000000ff00723e */ /* 0x000fc800000010ff */
[----:B------:R-:W-:Y:S01]  /*1b10*/  PRMT R19, R0, 0x7610, R19 ;  /* 0x0000761000137816 */ /* 0x000fe20000000013 */
[----:B------:R-:W-:Y:S06]  /*1b20*/  BRA `(.L_x_3479) ;  /* 0x0000000c00887947 */ /* 0x000fec0003800000 */
.L_x_3480:
[----:B------:R-:W2:Y:S02]  /*1b30*/  LDG.E.U16 R2, desc[UR36][R2.64] ;  /* 0x0000002402027981 */ /* 0x000ea4000c1e1500 */
[----:B--2---:R-:W0:Y:S02]  /*1b40*/  I2F.S16 R0, R2 ;  /* 0x0000000200007306 */ /* 0x004e240000101400 */
[----:B0-----:R-:W-:-:S04]  /*1b50*/  F2FP.BF16.F32.PACK_AB R0, RZ, R0 ;  /* 0x00000000ff00723e */ /* 0x001fc800000010ff */
[----:B------:R-:W-:Y:S01]  /*1b60*/  PRMT R19, R0, 0x7610, R19 ;  /* 0x0000761000137816 */ /* 0x000fe20000000013 */
[----:B------:R-:W-:Y:S06]  /*1b70*/  BRA `(.L_x_3479) ;  /* 0x0000000c00747947 */ /* 0x000fec0003800000 */
.L_x_3475:
        /* <DEDUP_REMOVED lines=9> */
.L_x_3483:
[----:B------:R-:W2:Y:S02]  /*1c10*/  LDG.E.U16 R0, desc[UR36][R2.64] ;  /* 0x0000002402007981 */ /* 0x000ea4000c1e1500 */
[----:B--2---:R-:W-:-:S05]  /*1c20*/  HADD2.F32 R0, -RZ, R0.H0_H0 ;  /* 0x20000000ff007230 */ /* 0x004fca0000004100 */
[----:B------:R-:W-:-:S04]  /*1c30*/  F2FP.BF16.F32.PACK_AB R0, RZ, R0 ;  /* 0x00000000ff00723e */ /* 0x000fc800000010ff */
[----:B------:R-:W-:Y:S01]  /*1c40*/  PRMT R19, R0, 0x7610, R19 ;  /* 0x0000761000137816 */ /* 0x000fe20000000013 */
[----:B------:R-:W-:Y:S06]  /*1c50*/  BRA `(.L_x_3479) ;  /* 0x0000000c003c7947 */ /* 0x000fec0003800000 */
.L_x_3482:
        /* <DEDUP_REMOVED lines=9> */
.L_x_3485:
[----:B------:R-:W2:Y:S02]  /*1cf0*/  LDG.E.U16 R2, desc[UR36][R2.64] ;  /* 0x0000002402027981 */ /* 0x000ea4000c1e1500 */
[----:B--2---:R-:W-:-:S05]  /*1d00*/  HADD2.F32 R0, -RZ, R2.H0_H0 ;  /* 0x20000002ff007230 */ /* 0x004fca0000004100 */
[----:B------:R-:W-:-:S04]  /*1d10*/  F2FP.BF16.F32.PACK_AB R0, RZ, R0 ;  /* 0x00000000ff00723e */ /* 0x000fc800000010ff */
[----:B------:R-:W-:Y:S01]  /*1d20*/  PRMT R19, R0, 0x7610, R19 ;  /* 0x0000761000137816 */ /* 0x000fe20000000013 */
[----:B------:R-:W-:Y:S06]  /*1d30*/  BRA `(.L_x_3479) ;  /* 0x0000000c00047947 */ /* 0x000fec0003800000 */
.L_x_3484:
        /* <DEDUP_REMOVED lines=9> */
.L_x_3474:
        /* <DEDUP_REMOVED lines=14> */
.L_x_3488:
        /* <DEDUP_REMOVED lines=9> */
.L_x_3487:
        /* <DEDUP_REMOVED lines=28> */
.L_x_3490:
        /* <DEDUP_REMOVED lines=15> */
.L_x_3489:
[----:B------:R0:W5:Y:S01]  /*21f0*/  LDG.E.U16 R19, desc[UR36][R2.64] ;  /* 0x0000002402137981 */ /* 0x000162000c1e1500 */
[----:B------:R-:W-:Y:S05]  /*2200*/  BRA `(.L_x_3479) ;  /* 0x0000000400d07947 */ /* 0x000fea0003800000 */
.L_x_3486:
        /* <DEDUP_REMOVED lines=13> */
.L_x_3493:
        /* <DEDUP_REMOVED lines=21> */
.L_x_3497:
[----:B------:R-:W-:Y:S05]  /*2430*/  BSYNC B1 ;  /* 0x0000000000017941 */ /* 0x000fea0003800000 */
.L_x_3496:
[----:B------:R-:W-:Y:S01]  /*2440*/  LEA R3, R0, 0x3b800000, 0x17 ;  /* 0x3b80000000037811 */ /* 0x000fe200078eb8ff */
[----:B------:R-:W-:-:S05]  /*2450*/  IMAD.SHL.U32 R0, R2, 0x100000, RZ ;  /* 0x0010000002007824 */ /* 0x000fca00078e00ff */
[----:B------:R-:W-:-:S07]  /*2460*/  LOP3.LUT R0, R3, R0, R4, 0xfe, !PT ;  /* 0x0000000003007212 */ /* 0x000fce00078efe04 */
.L_x_3495:
[----:B------:R-:W-:Y:S05]  /*2470*/  BSYNC B0 ;  /* 0x0000000000007941 */ /* 0x000fea0003800000 */
.L_x_3494:
[----:B------:R-:W-:-:S04]  /*2480*/  F2FP.BF16.F32.PACK_AB R0, RZ, R0 ;  /* 0x00000000ff00723e */ /* 0x000fc800000010ff */
[----:B------:R-:W-:Y:S01]  /*2490*/  PRMT R19, R0, 0x7610, R19 ;  /* 0x0000761000137816 */ /* 0x000fe20000000013 */
[----:B------:R-:W-:Y:S06]  /*24a0*/  BRA `(.L_x_3479) ;  /* 0x0000000400287947 */ /* 0x000fec0003800000 */
.L_x_3492:
        /* <DEDUP_REMOVED lines=21> */
.L_x_3501:
[----:B------:R-:W-:Y:S05]  /*2600*/  BSYNC B1 ;  /* 0x0000000000017941 */ /* 0x000fea0003800000 */
.L_x_3500:
[----:B------:R-:W-:Y:S01]  /*2610*/  LEA R3, R0, 0x37800000, 0x17 ;  /* 0x3780000000037811 */ /* 0x000fe200078eb8ff */
[----:B------:R-:W-:-:S05]  /*2620*/  IMAD.SHL.U32 R0, R2, 0x200000, RZ ;  /* 0x0020000002007824 */ /* 0x000fca00078e00ff */
[----:B------:R-:W-:-:S07]  /*2630*/  LOP3.LUT R0, R3, R0, R4, 0xfe, !PT ;  /* 0x0000000003007212 */ /* 0x000fce00078efe04 */
.L_x_3499:
[----:B------:R-:W-:Y:S05]  /*2640*/  BSYNC B0 ;  /* 0x0000000000007941 */ /* 0x000fea0003800000 */
.L_x_3498:
[----:B------:R-:W-:-:S04]  /*2650*/  F2FP.BF16.F32.PACK_AB R0, RZ, R0 ;  /* 0x00000000ff00723e */ /* 0x000fc800000010ff */
[----:B------:R-:W-:Y:S01]  /*2660*/  PRMT R19, R0, 0x7610, R19 ;  /* 0x0000761000137816 */ /* 0x000fe20000000013 */
[----:B------:R-:W-:Y:S06]  /*2670*/  BRA `(.L_x_3479) ;  /* 0x0000000000b47947 */ /* 0x000fec0003800000 */
.L_x_3491:
        /* <DEDUP_REMOVED lines=14> */
.L_x_3505:
[----:B------:R-:W-:Y:S05]  /*2760*/  BSYNC B0 ;  /* 0x0000000000007941 */ /* 0x000fea0003800000 */
.L_x_3504:
[----:B------:R-:W-:-:S04]  /*2770*/  F2FP.BF16.F32.PACK_AB R0, RZ, R0 ;  /* 0x00000000ff00723e */ /* 0x000fc800000010ff */
[----:B------:R-:W-:Y:S01]  /*2780*/  PRMT R19, R0, 0x7610, R19 ;  /* 0x0000761000137816 */ /* 0x000fe20000000013 */
[----:B------:R-:W-:Y:S06]  /*2790*/  BRA `(.L_x_3479) ;  /* 0x00000000006c7947 */ /* 0x000fec0003800000 */
.L_x_3478:
        /* <DEDUP_REMOVED lines=16> */
.L_x_3506:
[----:B------:R-:W-:Y:S01]  /*28a0*/  PRMT R19, RZ, 0x7610, R19 ;  /* 0x00007610ff137816 */ /* 0x000fe20000000013 */
[----:B------:R-:W-:Y:S06]  /*28b0*/  BRA `(.L_x_3479) ;  /* 0x0000000000247947 */ /* 0x000fec0003800000 */
.L_x_3503:
[----:B------:R-:W2:Y:S02]  /*28c0*/  LDG.E.64 R2, desc[UR36][R2.64] ;  /* 0x0000002402027981 */ /* 0x000ea4000c1e1b00 */
[----:B--2---:R-:W0:Y:S02]  /*28d0*/  I2F.U64 R0, R2 ;  /* 0x0000000200007312 */ /* 0x004e240000301000 */
[----:B0-----:R-:W-:-:S04]  /*28e0*/  F2FP.BF16.F32.PACK_AB R0, RZ, R0 ;  /* 0x00000000ff00723e */ /* 0x001fc800000010ff */
[----:B------:R-:W-:Y:S01]  /*28f0*/  PRMT R19, R0, 0x7610, R19 ;  /* 0x0000761000137816 */ /* 0x000fe20000000013 */
[----:B------:R-:W-:Y:S06]  /*2900*/  BRA `(.L_x_3479) ;  /* 0x0000000000107947 */ /* 0x000fec0003800000 */
.L_x_3502:
[----:B------:R-:W2:Y:S02]  /*2910*/  LDG.E R2, desc[UR36][R2.64] ;  /* 0x0000002402027981 */ /* 0x000ea4000c1e1900 */
[----:B--2---:R-:W-:-:S04]  /*2920*/  I2FP.F32.U32 R0, R2 ;  /* 0x0000000200007245 */ /* 0x004fc80000201000 */
[----:B------:R-:W-:-:S04]  /*2930*/  F2FP.BF16.F32.PACK_AB R0, RZ, R0 ;  /* 0x00000000ff00723e */ /* 0x000fc800000010ff */
[----:B------:R-:W-:-:S07]  /*2940*/  PRMT R19, R0, 0x7610, R19 ;  /* 0x0000761000137816 */ /* 0x000fce0000000013 */
.L_x_3479:
        /* <DEDUP_REMOVED lines=20> */
.L_x_3510:
[----:B------:R-:W2:Y:S02]  /*2a90*/  LDG.E.U8 R2, desc[UR36][R2.64] ;  /* 0x0000002402027981 */ /* 0x000ea4000c1e1100 */
[----:B--2---:R-:W-:-:S04]  /*2aa0*/  I2FP.F32.U32 R0, R2 ;  /* 0x0000000200007245 */ /* 0x004fc80000201000 */
[----:B------:R-:W-:-:S04]  /*2ab0*/  F2FP.BF16.F32.PACK_AB R0, RZ, R0 ;  /* 0x00000000ff00723e */ /* 0x000fc800000010ff */
[----:B------:R-:W-:Y:S01]  /*2ac0*/  PRMT R24, R0, 0x7610, R24 ;  /* 0x0000761000187816 */ /* 0x000fe20000000018 */
[----:B------:R-:W-:Y:S06]  /*2ad0*/  BRA `(.L_x_3512) ;  /* 0x0000000c00c87947 */ /* 0x000fec0003800000 */
.L_x_3509:
        /* <DEDUP_REMOVED lines=11> */
.L_x_3514:
[----:B------:R-:W2:Y:S02]  /*2b90*/  LDG.E R2, desc[UR36][R2.64] ;  /* 0x0000002402027981 */ /* 0x000ea4000c1e1900 */
[----:B--2---:R-:W-:-:S04]  /*2ba0*/  I2FP.F32.S32 R0, R2 ;  /* 0x0000000200007245 */ /* 0x004fc80000201400 */
[----:B------:R-:W-:-:S04]  /*2bb0*/  F2FP.BF16.F32.PACK_AB R0, RZ, R0 ;  /* 0x00000000ff00723e */ /* 0x000fc800000010ff */
[----:B------:R-:W-:Y:S01]  /*2bc0*/  PRMT R24, R0, 0x7610, R24 ;  /* 0x0000761000187816 */ /* 0x000fe20000000018 */
[----:B------:R-:W-:Y:S06]  /*2bd0*/  BRA `(.L_x_3512) ;  /* 0x0000000c00887947 */ /* 0x000fec0003800000 */
.L_x_3513:
[----:B------:R-:W2:Y:S02]  /*2be0*/  LDG.E.U16 R2, desc[UR36][R2.64] ;  /* 0x0000002402027981 */ /* 0x000ea4000c1e1500 */
[----:B--2---:R-:W0:Y:S02]  /*2bf0*/  I2F.S16 R0, R2 ;  /* 0x0000000200007306 */ /* 0x004e240000101400 */
[----:B0-----:R-:W-:-:S04]  /*2c00*/  F2FP.BF16.F32.PACK_AB R0, RZ, R0 ;  /* 0x00000000ff00723e */ /* 0x001fc800000010ff */
[----:B------:R-:W-:Y:S01]  /*2c10*/  PRMT R24, R0, 0x7610, R24 ;  /* 0x0000761000187816 */ /* 0x000fe20000000018 */
[----:B------:R-:W-:Y:S06]  /*2c20*/  BRA `(.L_x_3512) ;  /* 0x0000000c00747947 */ /* 0x000fec0003800000 */
.L_x_3508:
        /* <DEDUP_REMOVED lines=9> */
.L_x_3516:
[----:B------:R-:W2:Y:S02]  /*2cc0*/  LDG.E.U16 R0, desc[UR36][R2.64] ;  /* 0x0000002402007981 */ /* 0x000ea4000c1e1500 */
[----:B--2---:R-:W-:-:S05]  /*2cd0*/  HADD2.F32 R0, -RZ, R0.H0_H0 ;  /* 0x20000000ff007230 */ /* 0x004fca0000004100 */
[----:B------:R-:W-:-:S04]  /*2ce0*/  F2FP.BF16.F32.PACK_AB R0, RZ, R0 ;  /* 0x00000000ff00723e */ /* 0x000fc800000010ff */
[----:B------:R-:W-:Y:S01]  /*2cf0*/  PRMT R24, R0, 0x7610, R24 ;  /* 0x0000761000187816 */ /* 0x000fe20000000018 */
[----:B------:R-:W-:Y:S06]  /*2d00*/  BRA `(.L_x_3512) ;  /* 0x0000000c003c7947 */ /* 0x000fec0003800000 */
.L_x_3515:
        /* <DEDUP_REMOVED lines=9> */
.L_x_3518:
[----:B------:R-:W2:Y:S02]  /*2da0*/  LDG.E.U16 R2, desc[UR36][R2.64] ;  /* 0x0000002402027981 */ /* 0x000ea4000c1e1500 */
[----:B--2---:R-:W-:-:S05]  /*2db0*/  HADD2.F32 R0, -RZ, R2.H0_H0 ;  /* 0x20000002ff007230 */ /* 0x004fca0000004100 */
[----:B------:R-:W-:-:S04]  /*2dc0*/  F2FP.BF16.F32.PACK_AB R0, RZ, R0 ;  /* 0x00000000ff00723e */ /* 0x000fc800000010ff */
[----:B------:R-:W-:Y:S01]  /*2dd0*/  PRMT R24, R0, 0x7610, R24 ;  /* 0x0000761000187816 */ /* 0x000fe20000000018 */
[----:B------:R-:W-:Y:S06]  /*2de0*/  BRA `(.L_x_3512) ;  /* 0x0000000c00047947 */ /* 0x000fec0003800000 */
.L_x_3517:
        /* <DEDUP_REMOVED lines=9> */
.L_x_3507:
        /* <DEDUP_REMOVED lines=14> */
.L_x_3521:
        /* <DEDUP_REMOVED lines=9> */
.L_x_3520:
        /* <DEDUP_REMOVED lines=28> */
.L_x_3523:
        /* <DEDUP_REMOVED lines=15> */
.L_x_3522:
[----:B------:R0:W5:Y:S01]  /*32a0*/  LDG.E.U16 R24, desc[UR36][R2.64] ;  /* 0x0000002402187981 */ /* 0x000162000c1e1500 */
[----:B------:R-:W-:Y:S05]  /*32b0*/  BRA `(.L_x_3512) ;  /* 0x0000000400d07947 */ /* 0x000fea0003800000 */
.L_x_3519:
        /* <DEDUP_REMOVED lines=13> */
.L_x_3526:
        /* <DEDUP_REMOVED lines=21> */
.L_x_3530:
[----:B------:R-:W-:Y:S05]  /*34e0*/  BSYNC B1 ;  /* 0x0000000000017941 */ /* 0x000fea0003800000 */
.L_x_3529:
[----:B------:R-:W-:Y:S01]  /*34f0*/  LEA R3, R0, 0x3b800000, 0x17 ;  /* 0x3b80000000037811 */ /* 0x000fe200078eb8ff */
[----:B------:R-:W-:-:S05]  /*3500*/  IMAD.SHL.U32 R0, R2, 0x100000, RZ ;  /* 0x0010000002007824 */ /* 0x000fca00078e00ff */
[----:B------:R-:W-:-:S07]  /*3510*/  LOP3.LUT R0, R3, R0, R4, 0xfe, !PT ;  /* 0x0000000003007212 */ /* 0x000fce00078efe04 */
.L_x_3528:
[----:B------:R-:W-:Y:S05]  /*3520*/  BSYNC B0 ;  /* 0x0000000000007941 */ /* 0x000fea0003800000 */
.L_x_3527:
[----:B------:R-:W-:-:S04]  /*3530*/  F2FP.BF16.F32.PACK_AB R0, RZ, R0 ;  /* 0x00000000ff00723e */ /* 0x000fc800000010ff */
[----:B------:R-:W-:Y:S01]  /*3540*/  PRMT R24, R0, 0x7610, R24 ;  /* 0x0000761000187816 */ /* 0x000fe20000000018 */
[----:B------:R-:W-:Y:S06]  /*3550*/  BRA `(.L_x_3512) ;  /* 0x0000000400287947 */ /* 0x000fec0003800000 */
.L_x_3525:
        /* <DEDUP_REMOVED lines=21> */
.L_x_3534:
[----:B------:R-:W-:Y:S05]  /*36b0*/  BSYNC B1 ;  /* 0x0000000000017941 */ /* 0x000fea0003800000 */
.L_x_3533:
[----:B------:R-:W-:Y:S01]  /*36c0*/  LEA R3, R0, 0x37800000, 0x17 ;  /* 0x3780000000037811 */ /* 0x000fe200078eb8ff */
[----:B------:R-:W-:-:S05]  /*36d0*/  IMAD.SHL.U32 R0, R2, 0x200000, RZ ;  /* 0x0020000002007824 */ /* 0x000fca00078e00ff */
[----:B------:R-:W-:-:S07]  /*36e0*/  LOP3.LUT R0, R3, R0, R4, 0xfe, !PT ;  /* 0x0000000003007212 */ /* 0x000fce00078efe04 */
.L_x_3532:
[----:B------:R-:W-:Y:S05]  /*36f0*/  BSYNC B0 ;  /* 0x0000000000007941 */ /* 0x000fea0003800000 */
.L_x_3531:
[----:B------:R-:W-:-:S04]  /*3700*/  F2FP.BF16.F32.PACK_AB R0, RZ, R0 ;  /* 0x00000000ff00723e */ /* 0x000fc800000010ff */
[----:B------:R-:W-:Y:S01]  /*3710*/  PRMT R24, R0, 0x7610, R24 ;  /* 0x0000761000187816 */ /* 0x000fe20000000018 */
[----:B------:R-:W-:Y:S06]  /*3720*/  BRA `(.L_x_3512) ;  /* 0x0000000000b47947 */ /* 0x000fec0003800000 */
.L_x_3524:
        /* <DEDUP_REMOVED lines=14> */
.L_x_3538:
[----:B------:R-:W-:Y:S05]  /*3810*/  BSYNC B0 ;  /* 0x0000000000007941 */ /* 0x000fea0003800000 */
.L_x_3537:
[----:B------:R-:W-:-:S04]  /*3820*/  F2FP.BF16.F32.PACK_AB R0, RZ, R0 ;  /* 0x00000000ff00723e */ /* 0x000fc800000010ff */
[----:B------:R-:W-:Y:S01]  /*3830*/  PRMT R24, R0, 0x7610, R24 ;  /* 0x0000761000187816 */ /* 0x000fe20000000018 */
[----:B------:R-:W-:Y:S06]  /*3840*/  BRA `(.L_x_3512) ;  /* 0x00000000006c7947 */ /* 0x000fec0003800000 */
.L_x_3511:
        /* <DEDUP_REMOVED lines=16> */
.L_x_3539:
[----:B------:R-:W-:Y:S01]  /*3950*/  PRMT R24, RZ, 0x7610, R24 ;  /* 0x00007610ff187816 */ /* 0x000fe20000000018 */
[----:B------:R-:W-:Y:S06]  /*3960*/  BRA `(.L_x_3512) ;  /* 0x0000000000247947 */ /* 0x000fec0003800000 */
.L_x_3536:
[----:B------:R-:W2:Y:S02]  /*3970*/  LDG.E.64 R2, desc[UR36][R2.64] ;  /* 0x0000002402027981 */ /* 0x000ea4000c1e1b00 */
[----:B--2---:R-:W0:Y:S02]  /*3980*/  I2F.U64 R0, R2 ;  /* 0x0000000200007312 */ /* 0x004e240000301000 */
[----:B0-----:R-:W-:-:S04]  /*3990*/  F2FP.BF16.F32.PACK_AB R0, RZ, R0 ;  /* 0x00000000ff00723e */ /* 0x001fc800000010ff */
[----:B------:R-:W-:Y:S01]  /*39a0*/  PRMT R24, R0, 0x7610, R24 ;  /* 0x0000761000187816 */ /* 0x000fe20000000018 */
[----:B------:R-:W-:Y:S06]  /*39b0*/  BRA `(.L_x_3512) ;  /* 0x0000000000107947 */ /* 0x000fec0003800000 */
.L_x_3535:
[----:B------:R-:W2:Y:S02]  /*39c0*/  LDG.E R2, desc[UR36][R2.64] ;  /* 0x0000002402027981 */ /* 0x000ea4000c1e1900 */
[----:B--2---:R-:W-:-:S04]  /*39d0*/  I2FP.F32.U32 R0, R2 ;  /* 0x0000000200007245 */ /* 0x004fc80000201000 */
[----:B------:R-:W-:-:S04]  /*39e0*/  F2FP.BF16.F32.PACK_AB R0, RZ, R0 ;  /* 0x00000000ff00723e */ /* 0x000fc800000010ff */
[----:B------:R-:W-:-:S07]  /*39f0*/  PRMT R24, R0, 0x7610, R24 ;  /* 0x0000761000187816 */ /* 0x000fce0000000018 */
.L_x_3512:
        /* <DEDUP_REMOVED lines=19> */
.L_x_3543:
[----:B------:R-:W2:Y:S02]  /*3b30*/  LDG.E.U8 R2, desc[UR36][R2.64] ;  /* 0x0000002402027981 */ /* 0x000ea4000c1e1100 */
[----:B--2---:R-:W-:-:S04]  /*3b40*/  I2FP.F32.U32 R0, R2 ;  /* 0x0000000200007245 */ /* 0x004fc80000201000 */
[----:B------:R-:W-:Y:S01]  /*3b50*/  F2FP.BF16.F32.PACK_AB R0, RZ, R0 ;  /* 0x00000000ff00723e */ /* 0x000fe200000010ff */
[----:B------:R-:W-:Y:S06]  /*3b60*/  BRA `(.L_x_3545) ;  /* 0x0000000c00907947 */ /* 0x000fec0003800000 */
.L_x_3542:
        /* <DEDUP_REMOVED lines=10> */
.L_x_3547:
[----:B------:R-:W2:Y:S02]  /*3c10*/  LDG.E R2, desc[UR36][R2.64] ;  /* 0x0000002402027981 */ /* 0x000ea4000c1e1900 */
[----:B--2---:R-:W-:-:S04]  /*3c20*/  I2FP.F32.S32 R0, R2 ;  /* 0x0000000200007245 */ /* 0x004fc80000201400 */
[----:B------:R-:W-:Y:S01]  /*3c30*/  F2FP.BF16.F32.PACK_AB R0, RZ, R0 ;  /* 0x00000000ff00723e */ /* 0x000fe200000010ff */
[----:B------:R-:W-:Y:S06]  /*3c40*/  BRA `(.L_x_3545) ;  /* 0x0000000c00587947 */ /* 0x000fec0003800000 */
.L_x_3546:
[----:B------:R-:W2:Y:S02]  /*3c50*/  LDG.E.U16 R2, desc[UR36][R2.64] ;  /* 0x0000002402027981 */ /* 0x000ea4000c1e1500 */
[----:B--2---:R-:W0:Y:S02]  /*3c60*/  I2F.S16 R0, R2 ;  /* 0x0000000200007306 */ /* 0x004e240000101400 */
[----:B0-----:R-:W-:Y:S01]  /*3c70*/  F2FP.BF16.F32.PACK_AB R0, RZ, R0 ;  /* 0x00000000ff00723e */ /* 0x001fe200000010ff */
[----:B------:R-:W-:Y:S06]  /*3c80*/  BRA `(.L_x_3545) ;  /* 0x0000000c00487947 */ /* 0x000fec0003800000 */
.L_x_3541:
        /* <DEDUP_REMOVED lines=9> */
.L_x_3549:
[----:B------:R-:W2:Y:S02]  /*3d20*/  LDG.E.U16 R0, desc[UR36][R2.64] ;  /* 0x0000002402007981 */ /* 0x000ea4000c1e1500 */
[----:B--2---:R-:W-:-:S05]  /*3d30*/  HADD2.F32 R0, -RZ, R0.H0_H0 ;  /* 0x20000000ff007230 */ /* 0x004fca0000004100 */
[----:B------:R-:W-:Y:S01]  /*3d40*/  F2FP.BF16.F32.PACK_AB R0, RZ, R0 ;  /* 0x00000000ff00723e */ /* 0x000fe200000010ff */
[----:B------:R-:W-:Y:S06]  /*3d50*/  BRA `(.L_x_3545) ;  /* 0x0000000c00147947 */ /* 0x000fec0003800000 */
.L_x_3548:
        /* <DEDUP_REMOVED lines=9> */
.L_x_3551:
[----:B------:R-:W2:Y:S02]  /*3df0*/  LDG.E.U16 R2, desc[UR36][R2.64] ;  /* 0x0000002402027981 */ /* 0x000ea4000c1e1500 */
[----:B--2---:R-:W-:-:S05]  /*3e00*/  HADD2.F32 R0, -RZ, R2.H0_H0 ;  /* 0x20000002ff007230 */ /* 0x004fca0000004100 */
[----:B------:R-:W-:Y:S01]  /*3e10*/  F2FP.BF16.F32.PACK_AB R0, RZ, R0 ;  /* 0x00000000ff00723e */ /* 0x000fe200000010ff */
[----:B------:R-:W-:Y:S06]  /*3e20*/  BRA `(.L_x_3545) ;  /* 0x0000000800e07947 */ /* 0x000fec0003800000 */
.L_x_3550:
        /* <DEDUP_REMOVED lines=8> */
.L_x_3540:
        /* <DEDUP_REMOVED lines=13> */
.L_x_3554:
        /* <DEDUP_REMOVED lines=8> */
.L_x_3553:
        /* <DEDUP_REMOVED lines=28> */
.L_x_3556:
        /* <DEDUP_REMOVED lines=15> */
.L_x_3555:
[----:B------:R0:W5:Y:S01]  /*42b0*/  LDG.E.U16 R0, desc[UR36][R2.64] ;  /* 0x0000002402007981 */ /* 0x000162000c1e1500 */
[----:B------:R-:W-:Y:S05]  /*42c0*/  BRA `(.L_x_3545) ;  /* 0x0000000400b87947 */ /* 0x000fea0003800000 */
.L_x_3552:
        /* <DEDUP_REMOVED lines=12> */
.L_x_3559:
        /* <DEDUP_REMOVED lines=21> */
.L_x_3563:
[----:B------:R-:W-:Y:S05]  /*44e0*/  BSYNC B1 ;  /* 0x0000000000017941 */ /* 0x000fea0003800000 */
.L_x_3562:
[----:B------:R-:W-:Y:S01]  /*44f0*/  LEA R3, R0, 0x3b800000, 0x17 ;  /* 0x3b80000000037811 */ /* 0x000fe200078eb8ff */
[----:B------:R-:W-:-:S05]  /*4500*/  IMAD.SHL.U32 R0, R2, 0x100000, RZ ;  /* 0x0010000002007824 */ /* 0x000fca00078e00ff */
[----:B------:R-:W-:-:S07]  /*4510*/  LOP3.LUT R0, R3, R0, R4, 0xfe, !PT ;  /* 0x0000000003007212 */ /* 0x000fce00078efe04 */
.L_x_3561:
[----:B------:R-:W-:Y:S05]  /*4520*/  BSYNC B0 ;  /* 0x0000000000007941 */ /* 0x000fea0003800000 */
.L_x_3560:
[----:B------:R-:W-:Y:S01]  /*4530*/  F2FP.BF16.F32.PACK_AB R0, RZ, R0 ;  /* 0x00000000ff00723e */ /* 0x000fe200000010ff */
[----:B------:R-:W-:Y:S06]  /*4540*/  BRA `(.L_x_3545) ;  /* 0x0000000400187947 */ /* 0x000fec0003800000 */
.L_x_3558:
        /* <DEDUP_REMOVED lines=21> */
.L_x_3567:
[----:B------:R-:W-:Y:S05]  /*46a0*/  BSYNC B1 ;  /* 0x0000000000017941 */ /* 0x000fea0003800000 */
.L_x_3566:
[----:B------:R-:W-:Y:S01]  /*46b0*/  LEA R3, R0, 0x37800000, 0x17 ;  /* 0x3780000000037811 */ /* 0x000fe200078eb8ff */
[----:B------:R-:W-:-:S05]  /*46c0*/  IMAD.SHL.U32 R0, R2, 0x200000, RZ ;  /* 0x0020000002007824 */ /* 0x000fca00078e00ff */
[----:B------:R-:W-:-:S07]  /*46d0*/  LOP3.LUT R0, R3, R0, R4, 0xfe, !PT ;  /* 0x0000000003007212 */ /* 0x000fce00078efe04 */
.L_x_3565:
[----:B------:R-:W-:Y:S05]  /*46e0*/  BSYNC B0 ;  /* 0x0000000000007941 */ /* 0x000fea0003800000 */
.L_x_3564:
[----:B------:R-:W-:Y:S01]  /*46f0*/  F2FP.BF16.F32.PACK_AB R0, RZ, R0 ;  /* 0x00000000ff00723e */ /* 0x000fe200000010ff */
[----:B------:R-:W-:Y:S06]  /*4700*/  BRA `(.L_x_3545) ;  /* 0x0000000000a87947 */ /* 0x000fec0003800000 */
.L_x_3557:
        /* <DEDUP_REMOVED lines=14> */
.L_x_3571:
[----:B------:R-:W-:Y:S05]  /*47f0*/  BSYNC B0 ;  /* 0x0000000000007941 */ /* 0x000fea0003800000 */
.L_x_3570:
[----:B------:R-:W-:Y:S01]  /*4800*/  F2FP.BF16.F32.PACK_AB R0, RZ, R0 ;  /* 0x00000000ff00723e */ /* 0x000fe200000010ff */
[----:B------:R-:W-:Y:S06]  /*4810*/  BRA `(.L_x_3545) ;  /* 0x0000000000647947 */ /* 0x000fec0003800000 */
.L_x_3544:
        /* <DEDUP_REMOVED lines=16> */
.L_x_3572:
[----:B------:R-:W-:Y:S01]  /*4920*/  PRMT R0, RZ, 0x7610, R0 ;  /* 0x00007610ff007816 */ /* 0x000fe20000000000 */
[----:B------:R-:W-:Y:S06]  /*4930*/  BRA `(.L_x_3545) ;  /* 0x00000000001c7947 */ /* 0x000fec0003800000 */
.L_x_3569:
[----:B------:R-:W2:Y:S02]  /*4940*/  LDG.E.64 R2, desc[UR36][R2.64] ;  /* 0x0000002402027981 */ /* 0x000ea4000c1e1b00 */
[----:B--2---:R-:W0:Y:S02]  /*4950*/  I2F.U64 R0, R2 ;  /* 0x0000000200007312 */ /* 0x004e240000301000 */
[----:B0-----:R-:W-:Y:S01]  /*4960*/  F2FP.BF16.F32.PACK_AB R0, RZ, R0 ;  /* 0x00000000ff00723e */ /* 0x001fe200000010ff */
[----:B------:R-:W-:Y:S06]  /*4970*/  BRA `(.L_x_3545) ;  /* 0x00000000000c7947 */ /* 0x000fec0003800000 */
.L_x_3568:
[----:B------:R-:W2:Y:S02]  /*4980*/  LDG.E R2, desc[UR36][R2.64] ;  /* 0x0000002402027981 */ /* 0x000ea4000c1e1900 */
[----:B--2---:R-:W-:-:S04]  /*4990*/  I2FP.F32.U32 R0, R2 ;  /* 0x0000000200007245 */ /* 0x004fc80000201000 */
[----:B------:R-:W-:-:S07]  /*49a0*/  F2FP.BF16.F32.PACK_AB R0, RZ, R0 ;  /* 0x00000000ff00723e */ /* 0x000fce00000010ff */
.L_x_3545:
[----:B------:R-:W1:Y:S01]  /*49b0*/  LDC.U8 R4, c[0x0][0x4f9] ;  /* 0x00013e40ff047b82 */ /* 0x000e620000000000 */
[----:B-----5:R-:W-:Y:S02]  /*49c0*/  IMAD.U32 R0, R0, 0x10000, RZ ;  /* 0x0001000000007824 */ /* 0x020fe400078e00ff */
[----:B------:R-:W-:Y:S02]  /*49d0*/  IMAD.U32 R19, R19, 0x10000, RZ ;  /* 0x0001000013137824 */ /* 0x000fe400078e00ff */
[----:B------:R-:W-:Y:S01]  /*49e0*/  IMAD.U32 R24, R24, 0x10000, RZ ;  /* 0x0001000018187824 */ /* 0x000fe200078e00ff */
[----:B------:R-:W-:-:S03]  /*49f0*/  FSETP.GEU.FTZ.AND P0, PT, |R0|, 0.5, PT ;  /* 0x3f0000000000780b */ /* 0x000fc60003f1e200 */
[----:B0-----:R-:W-:-:S04]  /*4a00*/  FADD.FTZ R3, -R19, R24 ;  /* 0x0000001813037221 */ /* 0x001fc80000010100 */
[C---:B------:R-:W-:Y:S01]  /*4a10*/  FFMA.FTZ R19, R0.reuse, R3, R19 ;  /* 0x0000000300137223 */ /* 0x040fe20000010013 */
[----:B------:R-:W-:-:S05]  /*4a20*/  FADD.FTZ R0, -R0, 1 ;  /* 0x3f80000000007421 */ /* 0x000fca0000010100 */
[----:B------:R-:W-:Y:S01]  /*4a30*/  @P0 FFMA.FTZ R19, -R3, R0, R24 ;  /* 0x0000000003130223 */ /* 0x000fe20000010118 */
[----:B-1----:R-:W-:-:S05]  /*4a40*/  PRMT R2, R4, 0x9910, RZ ;  /* 0x0000991004027816 */ /* 0x002fca00000000ff */
[----:B------:R-:W0:Y:S01]  /*4a50*/  F2F.BF16.F32 R19, R19 ;  /* 0x0000001300137304 */ /* 0x000e220000202000 */
[----:B------:R-:W-:-:S05]  /*4a60*/  IMAD.MOV.U32 R0, RZ, RZ, R2 ;  /* 0x000000ffff007224 */ /* 0x000fca00078e0002 */
[----:B------:R-:W-:-:S13]  /*4a70*/  ISETP.GT.AND P0, PT, R0, 0x9, PT ;  /* 0x000000090000780c */ /* 0x000fda0003f04270 */
        /* <DEDUP_REMOVED lines=9> */
[----:B------:R-:W-:-:S04]  /*4b10*/  IMAD.U32 R0, R19, 0x10000, RZ ;  /* 0x0001000013007824 */ /* 0x000fc800078e00ff */
[----:B------:R-:W0:Y:S02]  /*4b20*/  F2I.FTZ.TRUNC.NTZ R3, R0 ;  /* 0x0000000000037305 */ /* 0x000e24000021f100 */
[----:B0-----:R0:W-:Y:S01]  /*4b30*/  STG.E.U8 desc[UR36][R16.64], R3 ;  /* 0x0000000310007986 */ /* 0x0011e2000c101124 */
[----:B------:R-:W-:Y:S05]  /*4b40*/  BRA `(.L_x_3578) ;  /* 0x0000000c00947947 */ /* 0x000fea0003800000 */
.L_x_3576:
[----:B------:R-:W-:-:S06]  /*4b50*/  IMAD.U32 R3, R19, 0x10000, RZ ;  /* 0x0001000013037824 */ /* 0x000fcc00078e00ff */
[----:B------:R-:W0:Y:S02]  /*4b60*/  F2I.S64.TRUNC R2, R3 ;  /* 0x0000000300027311 */ /* 0x000e24000020d900 */
[----:B0-----:R0:W-:Y:S01]  /*4b70*/  STG.E.U8 desc[UR36][R16.64], R2 ;  /* 0x0000000210007986 */ /* 0x0011e2000c101124 */
[----:B------:R-:W-:Y:S05]  /*4b80*/  BRA `(.L_x_3578) ;  /* 0x0000000c00847947 */ /* 0x000fea0003800000 */
.L_x_3575:
        /* <DEDUP_REMOVED lines=10> */
.L_x_3580:
[----:B------:R-:W-:-:S06]  /*4c30*/  IMAD.U32 R19, R19, 0x10000, RZ ;  /* 0x0001000013137824 */ /* 0x000fcc00078e00ff */
[----:B------:R-:W0:Y:S02]  /*4c40*/  F2I.FTZ.TRUNC.NTZ R19, R19 ;  /* 0x0000001300137305 */ /* 0x000e24000021f100 */
[----:B0-----:R0:W-:Y:S01]  /*4c50*/  STG.E desc[UR36][R16.64], R19 ;  /* 0x0000001310007986 */ /* 0x0011e2000c101924 */
[----:B------:R-:W-:Y:S05]  /*4c60*/  BRA `(.L_x_3578) ;  /* 0x0000000c004c7947 */ /* 0x000fea0003800000 */
.L_x_3579:
[----:B------:R-:W-:-:S06]  /*4c70*/  IMAD.U32 R19, R19, 0x10000, RZ ;  /* 0x0001000013137824 */ /* 0x000fcc00078e00ff */
[----:B------:R-:W0:Y:S02]  /*4c80*/  F2I.FTZ.TRUNC.NTZ R19, R19 ;  /* 0x0000001300137305 */ /* 0x000e24000021f100 */
[----:B0-----:R0:W-:Y:S01]  /*4c90*/  STG.E.U16 desc[UR36][R16.64], R19 ;  /* 0x0000001310007986 */ /* 0x0011e2000c101524 */
[----:B------:R-:W-:Y:S05]  /*4ca0*/  BRA `(.L_x_3578) ;  /* 0x0000000c003c7947 */ /* 0x000fea0003800000 */
.L_x_3574:
        /* <DEDUP_REMOVED lines=9> */
.L_x_3582:
[----:B------:R-:W-:-:S05]  /*4d40*/  IMAD.U32 R0, R19, 0x10000, RZ ;  /* 0x0001000013007824 */ /* 0x000fca00078e00ff */
[----:B------:R-:W-:-:S05]  /*4d50*/  F2FP.F16.F32.PACK_AB R0, RZ, R0 ;  /* 0x00000000ff00723e */ /* 0x000fca00000000ff */
[----:B------:R0:W-:Y:S01]  /*4d60*/  STG.E.U16 desc[UR36][R16.64], R0 ;  /* 0x0000000010007986 */ /* 0x0001e2000c101524 */
[----:B------:R-:W-:Y:S05]  /*4d70*/  BRA `(.L_x_3578) ;  /* 0x0000000c00087947 */ /* 0x000fea0003800000 */
.L_x_3581:
        /* <DEDUP_REMOVED lines=10> */
.L_x_3584:
[----:B------:R-:W-:-:S05]  /*4e20*/  IMAD.U32 R19, R19, 0x10000, RZ ;  /* 0x0001000013137824 */ /* 0x000fca00078e00ff */
[----:B------:R-:W-:-:S04]  /*4e30*/  F2FP.F16.F32.PACK_AB R3, RZ, R19 ;  /* 0x00000013ff03723e */ /* 0x000fc800000000ff */
[----:B------:R-:W-:-:S05]  /*4e40*/  PRMT R3, R3, 0x5410, RZ ;  /* 0x0000541003037816 */ /* 0x000fca00000000ff */
[----:B------:R0:W-:Y:S01]  /*4e50*/  STG.E desc[UR36][R16.64], R3 ;  /* 0x0000000310007986 */ /* 0x0001e2000c101924 */
[----:B------:R-:W-:Y:S05]  /*4e60*/  BRA `(.L_x_3578) ;  /* 0x0000000800cc7947 */ /* 0x000fea0003800000 */
.L_x_3583:
[----:B------:R-:W-:-:S04]  /*4e70*/  IMAD.U32 R2, R19, 0x10000, RZ ;  /* 0x0001000013027824 */ /* 0x000fc800078e00ff */
[----:B------:R-:W-:-:S06]  /*4e80*/  FMUL.FTZ R2, R2, 1 ;  /* 0x3f80000002027820 */ /* 0x000fcc0000410000 */
[----:B------:R-:W0:Y:S02]  /*4e90*/  F2F.F64.F32 R2, R2 ;  /* 0x0000000200027310 */ /* 0x000e240000201800 */
[----:B0-----:R0:W-:Y:S01]  /*4ea0*/  STG.E.64 desc[UR36][R16.64], R2 ;  /* 0x0000000210007986 */ /* 0x0011e2000c101b24 */
[----:B------:R-:W-:Y:S05]  /*4eb0*/  BRA `(.L_x_3578) ;  /* 0x0000000800b87947 */ /* 0x000fea0003800000 */
.L_x_3573:
        /* <DEDUP_REMOVED lines=13> */
.L_x_3587:
[----:B------:R-:W-:Y:S01]  /*4f90*/  IMAD.U32 R19, R19, 0x10000, RZ ;  /* 0x0001000013137824 */ /* 0x000fe200078e00ff */
[----:B------:R-:W-:-:S03]  /*4fa0*/  CS2R R6, SRZ ;  /* 0x0000000000067805 */ /* 0x000fc6000001ff00 */
[----:B------:R-:W-:-:S06]  /*4fb0*/  FMUL.FTZ R4, R19, 1 ;  /* 0x3f80000013047820 */ /* 0x000fcc0000410000 */
[----:B------:R-:W0:Y:S02]  /*4fc0*/  F2F.F64.F32 R4, R4 ;  /* 0x0000000400047310 */ /* 0x000e240000201800 */
[----:B0-----:R0:W-:Y:S01]  /*4fd0*/  STG.E.128 desc[UR36][R16.64], R4 ;  /* 0x0000000410007986 */ /* 0x0011e2000c101d24 */
[----:B------:R-:W-:Y:S05]  /*4fe0*/  BRA `(.L_x_3578) ;  /* 0x00000008006c7947 */ /* 0x000fea0003800000 */
.L_x_3586:
        /* <DEDUP_REMOVED lines=21> */
.L_x_3591:
[----:B------:R-:W-:Y:S05]  /*5140*/  BSYNC B0 ;  /* 0x0000000000007941 */ /* 0x000fea0003800000 */
.L_x_3590:
[----:B------:R-:W-:-:S05]  /*5150*/  LOP3.LUT R3, R0, R3, RZ, 0xfc, !PT ;  /* 0x0000000300037212 */ /* 0x000fca00078efcff */
[----:B------:R0:W-:Y:S01]  /*5160*/  STG.E.U8 desc[UR36][R16.64], R3 ;  /* 0x0000000310007986 */ /* 0x0001e2000c101124 */
[----:B------:R-:W-:Y:S05]  /*5170*/  BRA `(.L_x_3578) ;  /* 0x0000000800087947 */ /* 0x000fea0003800000 */
.L_x_3589:
        /* <DEDUP_REMOVED lines=13> */
.L_x_3593:
[----:B------:R-:W-:Y:S01]  /*5250*/  IMAD.MOV.U32 R0, RZ, RZ, 0x7f ;  /* 0x0000007fff007424 */ /* 0x000fe200078e00ff */
[----:B------:R-:W-:-:S04]  /*5260*/  ISETP.GT.U32.AND P0, PT, R2, 0x7f800000, PT ;  /* 0x7f8000000200780c */ /* 0x000fc80003f04070 */
[----:B------:R-:W-:-:S09]  /*5270*/  SEL R0, R0, 0x7c, P0 ;  /* 0x0000007c00007807 */ /* 0x000fd20000000000 */
.L_x_3594:
[----:B------:R-:W-:Y:S05]  /*5280*/  BSYNC B0 ;  /* 0x0000000000007941 */ /* 0x000fea0003800000 */
.L_x_3592:
[----:B------:R-:W-:-:S04]  /*5290*/  LOP3.LUT R2, R19, 0x80000000, RZ, 0xc0, !PT ;  /* 0x8000000013027812 */ /* 0x000fc800078ec0ff */
[----:B------:R-:W-:-:S04]  /*52a0*/  SHF.R.U32.HI R3, RZ, 0x18, R2 ;  /* 0x00000018ff037819 */ /* 0x000fc80000011602 */
[----:B------:R-:W-:-:S05]  /*52b0*/  LOP3.LUT R3, R0, R3, RZ, 0xfc, !PT ;  /* 0x0000000300037212 */ /* 0x000fca00078efcff */
[----:B------:R0:W-:Y:S01]  /*52c0*/  STG.E.U8 desc[UR36][R16.64], R3 ;  /* 0x0000000310007986 */ /* 0x0001e2000c101124 */
[----:B------:R-:W-:Y:S05]  /*52d0*/  BRA `(.L_x_3578) ;  /* 0x0000000400b07947 */ /* 0x000fea0003800000 */
.L_x_3588:
[----:B------:R0:W-:Y:S01]  /*52e0*/  STG.E.U16 desc[UR36][R16.64], R19 ;  /* 0x0000001310007986 */ /* 0x0001e2000c101524 */
[----:B------:R-:W-:Y:S05]  /*52f0*/  BRA `(.L_x_3578) ;  /* 0x0000000400a87947 */ /* 0x000fea0003800000 */
.L_x_3585:
        /* <DEDUP_REMOVED lines=12> */
.L_x_3597:
        /* <DEDUP_REMOVED lines=17> */
.L_x_3600:
[----:B------:R-:W-:-:S04]  /*54d0*/  LOP3.LUT R2, R19, 0x80000000, RZ, 0xc0, !PT ;  /* 0x8000000013027812 */ /* 0x000fc800078ec0ff */
[----:B------:R-:W-:-:S04]  /*54e0*/  SHF.R.U32.HI R3, RZ, 0x18, R2 ;  /* 0x00000018ff037819 */ /* 0x000fc80000011602 */
[----:B------:R-:W-:-:S04]  /*54f0*/  LOP3.LUT R0, R0, R3, RZ, 0xfc, !PT ;  /* 0x0000000300007212 */ /* 0x000fc800078efcff */
[----:B------:R-:W-:-:S07]  /*5500*/  PRMT R8, R0, 0x7610, R8 ;  /* 0x0000761000087816 */ /* 0x000fce0000000008 */
.L_x_3599:
[----:B------:R-:W-:Y:S05]  /*5510*/  BSYNC B0 ;  /* 0x0000000000007941 */ /* 0x000fea0003800000 */
.L_x_3598:
[----:B------:R3:W-:Y:S01]  /*5520*/  STG.E.U8 desc[UR36][R16.64], R8 ;  /* 0x0000000810007986 */ /* 0x0007e2000c101124 */
[----:B------:R-:W-:Y:S05]  /*5530*/  BRA `(.L_x_3578) ;  /* 0x0000000400187947 */ /* 0x000fea0003800000 */
.L_x_3596:
        /* <DEDUP_REMOVED lines=17> */
.L_x_3603:
[----:B------:R-:W-:-:S04]  /*5650*/  LOP3.LUT R2, R19, 0x80000000, RZ, 0xc0, !PT ;  /* 0x8000000013027812 */ /* 0x000fc800078ec0ff */
[----:B------:R-:W-:-:S04]  /*5660*/  SHF.R.U32.HI R3, RZ, 0x18, R2 ;  /* 0x00000018ff037819 */ /* 0x000fc80000011602 */
[----:B------:R-:W-:-:S04]  /*5670*/  LOP3.LUT R0, R0, R3, RZ, 0xfc, !PT ;  /* 0x0000000300007212 */ /* 0x000fc800078efcff */
[----:B------:R-:W-:-:S07]  /*5680*/  PRMT R8, R0, 0x7610, R8 ;  /* 0x0000761000087816 */ /* 0x000fce0000000008 */
.L_x_3602:
[----:B------:R-:W-:Y:S05]  /*5690*/  BSYNC B0 ;  /* 0x0000000000007941 */ /* 0x000fea0003800000 */
.L_x_3601:
[----:B------:R0:W-:Y:S01]  /*56a0*/  STG.E.U8 desc[UR36][R16.64], R8 ;  /* 0x0000000810007986 */ /* 0x0001e2000c101124 */
[----:B------:R-:W-:Y:S05]  /*56b0*/  BRA `(.L_x_3578) ;  /* 0x0000000000b87947 */ /* 0x000fea0003800000 */
.L_x_3595:
        /* <DEDUP_REMOVED lines=22> */
.L_x_3577:
        /* <DEDUP_REMOVED lines=16> */
.L_x_3606:
[----:B------:R-:W-:Y:S05]  /*5920*/  BRA `(.L_x_3578) ;  /* 0x00000000001c7947 */ /* 0x000fea0003800000 */
.L_x_3605:
[----:B------:R-:W-:-:S06]  /*5930*/  IMAD.U32 R2, R19, 0x10000, RZ ;  /* 0x0001000013027824 */ /* 0x000fcc00078e00ff */
[----:B------:R-:W0:Y:S02]  /*5940*/  F2I.U64.TRUNC R2, R2 ;  /* 0x0000000200027311 */ /* 0x000e24000020d800 */
[----:B0-----:R1:W-:Y:S01]  /*5950*/  STG.E.64 desc[UR36][R16.64], R2 ;  /* 0x0000000210007986 */ /* 0x0013e2000c101b24 */
[----:B------:R-:W-:Y:S05]  /*5960*/  BRA `(.L_x_3578) ;  /* 0x00000000000c7947 */ /* 0x000fea0003800000 */
.L_x_3604:
[----:B------:R-:W-:-:S06]  /*5970*/  IMAD.U32 R19, R19, 0x10000, RZ ;  /* 0x0001000013137824 */ /* 0x000fcc00078e00ff */
[----:B------:R-:W0:Y:S02]  /*5980*/  F2I.FTZ.U32.TRUNC.NTZ R19, R19 ;  /* 0x0000001300137305 */ /* 0x000e24000021f000 */
[----:B0-----:R0:W-:Y:S02]  /*5990*/  STG.E desc[UR36][R16.64], R19 ;  /* 0x0000001310007986 */ /* 0x0011e4000c101924 */
.L_x_3578:
[----:B------:R-:W-:-:S04]  /*59a0*/  IMAD R18, R23, 0x200, R18 ;  /* 0x0000020017127824 */ /* 0x000fc800078e0212 */
[----:B0-----:R-:W-:-:S07]  /*59b0*/  VIADD R19, R18, 0x80 ;  /* 0x0000008012137836 */ /* 0x001fce0000000000 */
.L_x_3472:
[----:B------:R-:W-:Y:S05]  /*59c0*/  BSYNC B6 ;  /* 0x0000000000067941 */ /* 0x000fea0003800000 */
.L_x_3471:
[----:B------:R-:W-:Y:S01]  /*59d0*/  ULDC UR4, c[0x0][0x210] ;  /* 0x0000840000047ab9 */ /* 0x000fe20000000800 */
[----:B------:R-:W-:Y:S01]  /*59e0*/  BSSY B6, `(.L_x_3607) ;  /* 0x0000593000067945 */ /* 0x000fe20003800000 */
[----:B------:R-:W-:-:S13]  /*59f0*/  ISETP.GE.AND P0, PT, R19, UR4, PT ;  /* 0x0000000413007c0c */ /* 0x000fda000bf06270 */
[----:B------:R-:W-:Y:S05]  /*5a00*/  @P0 BRA `(.L_x_3608) ;  /* 0x0000005800400947 */ /* 0x000fea0003800000 */
[----:B------:R-:W0:Y:S01]  /*5a10*/  LDC R6, c[0x0][0x218] ;  /* 0x00008600ff067b82 */ /* 0x000e220000000800 */
[----:B------:R-:W-:Y:S02]  /*5a20*/  IMAD.MOV.U32 R18, RZ, RZ, RZ ;  /* 0x000000ffff127224 */ /* 0x000fe400078e00ff */
        /* <DEDUP_REMOVED lines=378> */
.L_x_3609:
        /* <DEDUP_REMOVED lines=23> */
.L_x_3613:
[----:B------:R-:W2:Y:S02]  /*7340*/  LDG.E.U8 R2, desc[UR36][R2.64] ;  /* 0x0000002402027981 */ /* 0x000ea4000c1e1100 */
[----:B--2---:R-:W-:-:S04]  /*7350*/  I2FP.F32.U32 R0, R2 ;  /* 0x0000000200007245 */ /* 0x004fc80000201000 */
[----:B------:R-:W-:-:S04]  /*7360*/  F2FP.BF16.F32.PACK_AB R0, RZ, R0 ;  /* 0x00000000ff00723e */ /* 0x000fc800000010ff */
[----:B------:R-:W-:Y:S01]  /*7370*/  PRMT R22, R0, 0x7610, R22 ;  /* 0x0000761000167816 */ /* 0x000fe20000000016 */
[----:B------:R-:W-:Y:S06]  /*7380*/  BRA `(.L_x_3615) ;  /* 0x0000000c00c87947 */ /* 0x000fec0003800000 */
.L_x_3612:
        /* <DEDUP_REMOVED lines=11> */
.L_x_3617:
[----:B------:R-:W2:Y:S02]  /*7440*/  LDG.E R2, desc[UR36][R2.64] ;  /* 0x0000002402027981 */ /* 0x000ea4000c1e1900 */
[----:B--2---:R-:W-:-:S04]  /*7450*/  I2FP.F32.S32 R0, R2 ;  /* 0x0000000200007245 */ /* 0x004fc80000201400 */
[----:B------:R-:W-:-:S04]  /*7460*/  F2FP.BF16.F32.PACK_AB R0, RZ, R0 ;  /* 0x00000000ff00723e */ /* 0x000fc800000010ff */
[----:B------:R-:W-:Y:S01]  /*7470*/  PRMT R22, R0, 0x7610, R22 ;  /* 0x0000761000167816 */ /* 0x000fe20000000016 */
[----:B------:R-:W-:Y:S06]  /*7480*/  BRA `(.L_x_3615) ;  /* 0x0000000c00887947 */ /* 0x000fec0003800000 */
.L_x_3616:
[----:B------:R-:W2:Y:S02]  /*7490*/  LDG.E.U16 R2, desc[UR36][R2.64] ;  /* 0x0000002402027981 */ /* 0x000ea4000c1e1500 */
[----:B--2---:R-:W0:Y:S02]  /*74a0*/  I2F.S16 R0, R2 ;  /* 0x0000000200007306 */ /* 0x004e240000101400 */
[----:B0-----:R-:W-:-:S04]  /*74b0*/  F2FP.BF16.F32.PACK_AB R0, RZ, R0 ;  /* 0x00000000ff00723e */ /* 0x001fc800000010ff */
[----:B------:R-:W-:Y:S01]  /*74c0*/  PRMT R22, R0, 0x7610, R22 ;  /* 0x0000761000167816 */ /* 0x000fe20000000016 */
[----:B------:R-:W-:Y:S06]  /*74d0*/  BRA `(.L_x_3615) ;  /* 0x0000000c00747947 */ /* 0x000fec0003800000 */
.L_x_3611:
        /* <DEDUP_REMOVED lines=9> */
.L_x_3619:
[----:B------:R-:W2:Y:S02]  /*7570*/  LDG.E.U16 R0, desc[UR36][R2.64] ;  /* 0x0000002402007981 */ /* 0x000ea4000c1e1500 */
[----:B--2---:R-:W-:-:S05]  /*7580*/  HADD2.F32 R0, -RZ, R0.H0_H0 ;  /* 0x20000000ff007230 */ /* 0x004fca0000004100 */
[----:B------:R-:W-:-:S04]  /*7590*/  F2FP.BF16.F32.PACK_AB R0, RZ, R0 ;  /* 0x00000000ff00723e */ /* 0x000fc800000010ff */
[----:B------:R-:W-:Y:S01]  /*75a0*/  PRMT R22, R0, 0x7610, R22 ;  /* 0x0000761000167816 */ /* 0x000fe20000000016 */
[----:B------:R-:W-:Y:S06]  /*75b0*/  BRA `(.L_x_3615) ;  /* 0x0000000c003c7947 */ /* 0x000fec0003800000 */
.L_x_3618:
        /* <DEDUP_REMOVED lines=9> */
.L_x_3621:
[----:B------:R-:W2:Y:S02]  /*7650*/  LDG.E.U16 R2, desc[UR36][R2.64] ;  /* 0x0000002402027981 */ /* 0x000ea4000c1e1500 */
[----:B--2---:R-:W-:-:S05]  /*7660*/  HADD2.F32 R0, -RZ, R2.H0_H0 ;  /* 0x20000002ff007230 */ /* 0x004fca0000004100 */
[----:B------:R-:W-:-:S04]  /*7670*/  F2FP.BF16.F32.PACK_AB R0, RZ, R0 ;  /* 0x00000000ff00723e */ /* 0x000fc800000010ff */
[----:B------:R-:W-:Y:S01]  /*7680*/  PRMT R22, R0, 0x7610, R22 ;  /* 0x0000761000167816 */ /* 0x000fe20000000016 */
[----:B------:R-:W-:Y:S06]  /*7690*/  BRA `(.L_x_3615) ;  /* 0x0000000c00047947 */ /* 0x000fec0003800000 */
.L_x_3620:
        /* <DEDUP_REMOVED lines=9> */
.L_x_3610:
        /* <DEDUP_REMOVED lines=14> */
.L_x_3624:
        /* <DEDUP_REMOVED lines=9> */
.L_x_3623:
        /* <DEDUP_REMOVED lines=28> */
.L_x_3626:
        /* <DEDUP_REMOVED lines=15> */
.L_x_3625:
[----:B------:R0:W5:Y:S01]  /*7b50*/  LDG.E.U16 R22, desc[UR36][R2.64] ;  /* 0x0000002402167981 */ /* 0x000162000c1e1500 */
[----:B------:R-:W-:Y:S05]  /*7b60*/  BRA `(.L_x_3615) ;  /* 0x0000000400d07947 */ /* 0x000fea0003800000 */
.L_x_3622:
        /* <DEDUP_REMOVED lines=13> */
.L_x_3629:
        /* <DEDUP_REMOVED lines=21> */
.L_x_3633:
[----:B------:R-:W-:Y:S05]  /*7d90*/  BSYNC B1 ;  /* 0x0000000000017941 */ /* 0x000fea0003800000 */
.L_x_3632:
[----:B------:R-:W-:Y:S01]  /*7da0*/  LEA R3, R0, 0x3b800000, 0x17 ;  /* 0x3b80000000037811 */ /* 0x000fe200078eb8ff */
[----:B------:R-:W-:-:S05]  /*7db0*/  IMAD.SHL.U32 R0, R2, 0x100000, RZ ;  /* 0x0010000002007824 */ /* 0x000fca00078e00ff */
[----:B------:R-:W-:-:S07]  /*7dc0*/  LOP3.LUT R0, R3, R0, R4, 0xfe, !PT ;  /* 0x0000000003007212 */ /* 0x000fce00078efe04 */
.L_x_3631:
[----:B------:R-:W-:Y:S05]  /*7dd0*/  BSYNC B0 ;  /* 0x0000000000007941 */ /* 0x000fea0003800000 */
.L_x_3630:
[----:B------:R-:W-:-:S04]  /*7de0*/  F2FP.BF16.F32.PACK_AB R0, RZ, R0 ;  /* 0x00000000ff00723e */ /* 0x000fc800000010ff */
[----:B------:R-:W-:Y:S01]  /*7df0*/  PRMT R22, R0, 0x7610, R22 ;  /* 0x0000761000167816 */ /* 0x000fe20000000016 */
[----:B------:R-:W-:Y:S06]  /*7e00*/  BRA `(.L_x_3615) ;  /* 0x0000000400287947 */ /* 0x000fec0003800000 */
.L_x_3628:
        /* <DEDUP_REMOVED lines=21> */
.L_x_3637:
[----:B------:R-:W-:Y:S05]  /*7f60*/  BSYNC B1 ;  /* 0x0000000000017941 */ /* 0x000fea0003800000 */
.L_x_3636:
[----:B------:R-:W-:Y:S01]  /*7f70*/  LEA R3, R0, 0x37800000, 0x17 ;  /* 0x3780000000037811 */ /* 0x000fe200078eb8ff */
[----:B------:R-:W-:-:S05]  /*7f80*/  IMAD.SHL.U32 R0, R2, 0x200000, RZ ;  /* 0x0020000002007824 */ /* 0x000fca00078e00ff */
[----:B------:R-:W-:-:S07]  /*7f90*/  LOP3.LUT R0, R3, R0, R4, 0xfe, !PT ;  /* 0x0000000003007212 */ /* 0x000fce00078efe04 */
.L_x_3635:
[----:B------:R-:W-:Y:S05]  /*7fa0*/  BSYNC B0 ;  /* 0x0000000000007941 */ /* 0x000fea0003800000 */
.L_x_3634:
[----:B------:R-:W-:-:S04]  /*7fb0*/  F2FP.BF16.F32.PACK_AB R0, RZ, R0 ;  /* 0x00000000ff00723e */ /* 0x000fc800000010ff */
[----:B------:R-:W-:Y:S01]  /*7fc0*/  PRMT R22, R0, 0x7610, R22 ;  /* 0x0000761000167816 */ /* 0x000fe20000000016 */
[----:B------:R-:W-:Y:S06]  /*7fd0*/  BRA `(.L_x_3615) ;  /* 0x0000000000b47947 */ /* 0x000fec0003800000 */
.L_x_3627:
        /* <DEDUP_REMOVED lines=14> */
.L_x_3641:
[----:B------:R-:W-:Y:S05]  /*80c0*/  BSYNC B0 ;  /* 0x0000000000007941 */ /* 0x000fea0003800000 */
.L_x_3640:
[----:B------:R-:W-:-:S04]  /*80d0*/  F2FP.BF16.F32.PACK_AB R0, RZ, R0 ;  /* 0x00000000ff00723e */ /* 0x000fc800000010ff */
[----:B------:R-:W-:Y:S01]  /*80e0*/  PRMT R22, R0, 0x7610, R22 ;  /* 0x0000761000167816 */ /* 0x000fe20000000016 */
[----:B------:R-:W-:Y:S06]  /*80f0*/  BRA `(.L_x_3615) ;  /* 0x00000000006c7947 */ /* 0x000fec0003800000 */
.L_x_3614:
        /* <DEDUP_REMOVED lines=16> */
.L_x_3642:
[----:B------:R-:W-:Y:S01]  /*8200*/  PRMT R22, RZ, 0x7610, R22 ;  /* 0x00007610ff167816 */ /* 0x000fe20000000016 */
[----:B------:R-:W-:Y:S06]  /*8210*/  BRA `(.L_x_3615) ;  /* 0x0000000000247947 */ /* 0x000fec0003800000 */
.L_x_3639:
[----:B------:R-:W2:Y:S02]  /*8220*/  LDG.E.64 R2, desc[UR36][R2.64] ;  /* 0x0000002402027981 */ /* 0x000ea4000c1e1b00 */
[----:B--2---:R-:W0:Y:S02]  /*8230*/  I2F.U64 R0, R2 ;  /* 0x0000000200007312 */ /* 0x004e240000301000 */
[----:B0-----:R-:W-:-:S04]  /*8240*/  F2FP.BF16.F32.PACK_AB R0, RZ, R0 ;  /* 0x00000000ff00723e */ /* 0x001fc800000010ff */
[----:B------:R-:W-:Y:S01]  /*8250*/  PRMT R22, R0, 0x7610, R22 ;  /* 0x0000761000167816 */ /* 0x000fe20000000016 */
[----:B------:R-:W-:Y:S06]  /*8260*/  BRA `(.L_x_3615) ;  /* 0x0000000000107947 */ /* 0x000fec0003800000 */
.L_x_3638:
[----:B------:R-:W2:Y:S02]  /*8270*/  LDG.E R2, desc[UR36][R2.64] ;  /* 0x0000002402027981 */ /* 0x000ea4000c1e1900 */
[----:B--2---:R-:W-:-:S04]  /*8280*/  I2FP.F32.U32 R0, R2 ;  /* 0x0000000200007245 */ /* 0x004fc80000201000 */
[----:B------:R-:W-:-:S04]  /*8290*/  F2FP.BF16.F32.PACK_AB R0, RZ, R0 ;  /* 0x00000000ff00723e */ /* 0x000fc800000010ff */
[----:B------:R-:W-:-:S07]  /*82a0*/  PRMT R22, R0, 0x7610, R22 ;  /* 0x0000761000167816 */ /* 0x000fce0000000016 */
.L_x_3615:
        /* <DEDUP_REMOVED lines=20> */
.L_x_3646:
[----:B------:R-:W2:Y:S02]  /*83f0*/  LDG.E.U8 R2, desc[UR36][R2.64] ;  /* 0x0000002402027981 */ /* 0x000ea4000c1e1100 */
[----:B--2---:R-:W-:-:S04]  /*8400*/  I2FP.F32.U32 R0, R2 ;  /* 0x0000000200007245 */ /* 0x004fc80000201000 */
[----:B------:R-:W-:-:S04]  /*8410*/  F2FP.BF16.F32.PACK_AB R0, RZ, R0 ;  /* 0x00000000ff00723e */ /* 0x000fc800000010ff */
[----:B------:R-:W-:Y:S01]  /*8420*/  PRMT R23, R0, 0x7610, R23 ;  /* 0x0000761000177816 */ /* 0x000fe20000000017 */
[----:B------:R-:W-:Y:S06]  /*8430*/  BRA `(.L_x_3648) ;  /* 0x0000000c00c87947 */ /* 0x000fec0003800000 */
.L_x_3645:
        /* <DEDUP_REMOVED lines=11> */
.L_x_3650:
[----:B------:R-:W2:Y:S02]  /*84f0*/  LDG.E R2, desc[UR36][R2.64] ;  /* 0x0000002402027981 */ /* 0x000ea4000c1e1900 */
[----:B--2---:R-:W-:-:S04]  /*8500*/  I2FP.F32.S32 R0, R2 ;  /* 0x0000000200007245 */ /* 0x004fc80000201400 */
[----:B------:R-:W-:-:S04]  /*8510*/  F2FP.BF16.F32.PACK_AB R0, RZ, R0 ;  /* 0x00000000ff00723e */ /* 0x000fc800000010ff */
[----:B------:R-:W-:Y:S01]  /*8520*/  PRMT R23, R0, 0x7610, R23 ;  /* 0x0000761000177816 */ /* 0x000fe20000000017 */
[----:B------:R-:W-:Y:S06]  /*8530*/  BRA `(.L_x_3648) ;  /* 0x0000000c00887947 */ /* 0x000fec0003800000 */
.L_x_3649:
[----:B------:R-:W2:Y:S02]  /*8540*/  LDG.E.U16 R2, desc[UR36][R2.64] ;  /* 0x0000002402027981 */ /* 0x000ea4000c1e1500 */
[----:B--2---:R-:W0:Y:S02]  /*8550*/  I2F.S16 R0, R2 ;  /* 0x0000000200007306 */ /* 0x004e240000101400 */
[----:B0-----:R-:W-:-:S04]  /*8560*/  F2FP.BF16.F32.PACK_AB R0, RZ, R0 ;  /* 0x00000000ff00723e */ /* 0x001fc800000010ff */
[----:B------:R-:W-:Y:S01]  /*8570*/  PRMT R23, R0, 0x7610, R23 ;  /* 0x0000761000177816 */ /* 0x000fe20000000017 */
[----:B------:R-:W-:Y:S06]  /*8580*/  BRA `(.L_x_3648) ;  /* 0x0000000c00747947 */ /* 0x000fec0003800000 */
.L_x_3644:
        /* <DEDUP_REMOVED lines=9> */
.L_x_3652:
[----:B------:R-:W2:Y:S02]  /*8620*/  LDG.E.U16 R0, desc[UR36][R2.64] ;  /* 0x0000002402007981 */ /* 0x000ea4000c1e1500 */
[----:B--2---:R-:W-:-:S05]  /*8630*/  HADD2.F32 R0, -RZ, R0.H0_H0 ;  /* 0x20000000ff007230 */ /* 0x004fca0000004100 */
[----:B------:R-:W-:-:S04]  /*8640*/  F2FP.BF16.F32.PACK_AB R0, RZ, R0 ;  /* 0x00000000ff00723e */ /* 0x000fc800000010ff */
[----:B------:R-:W-:Y:S01]  /*8650*/  PRMT R23, R0, 0x7610, R23 ;  /* 0x0000761000177816 */ /* 0x000fe20000000017 */
[----:B------:R-:W-:Y:S06]  /*8660*/  BRA `(.L_x_3648) ;  /* 0x0000000c003c7947 */ /* 0x000fec0003800000 */
.L_x_3651:
        /* <DEDUP_REMOVED lines=9> */
.L_x_3654:
[----:B------:R-:W2:Y:S02]  /*8700*/  LDG.E.U16 R2, desc[UR36][R2.64] ;  /* 0x0000002402027981 */ /* 0x000ea4000c1e1500 */
[----:B--2---:R-:W-:-:S05]  /*8710*/  HADD2.F32 R0, -RZ, R2.H0_H0 ;  /* 0x20000002ff007230 */ /* 0x004fca0000004100 */
[----:B------:R-:W-:-:S04]  /*8720*/  F2FP.BF16.F32.PACK_AB R0, RZ, R0 ;  /* 0x00000000ff00723e */ /* 0x000fc800000010ff */
[----:B------:R-:W-:Y:S01]  /*8730*/  PRMT R23, R0, 0x7610, R23 ;  /* 0x0000761000177816 */ /* 0x000fe20000000017 */
[----:B------:R-:W-:Y:S06]  /*8740*/  BRA `(.L_x_3648) ;  /* 0x0000000c00047947 */ /* 0x000fec0003800000 */
.L_x_3653:
        /* <DEDUP_REMOVED lines=9> */
.L_x_3643:
        /* <DEDUP_REMOVED lines=14> */
.L_x_3657:
        /* <DEDUP_REMOVED lines=9> */
.L_x_3656:
        /* <DEDUP_REMOVED lines=28> */
.L_x_3659:
        /* <DEDUP_REMOVED lines=15> */
.L_x_3658:
[----:B------:R0:W5:Y:S01]  /*8c00*/  LDG.E.U16 R23, desc[UR36][R2.64] ;  /* 0x0000002402177981 */ /* 0x000162000c1e1500 */
[----:B------:R-:W-:Y:S05]  /*8c10*/  BRA `(.L_x_3648) ;  /* 0x0000000400d07947 */ /* 0x000fea0003800000 */
.L_x_3655:
        /* <DEDUP_REMOVED lines=13> */
.L_x_3662:
        /* <DEDUP_REMOVED lines=21> */
.L_x_3666:
[----:B------:R-:W-:Y:S05]  /*8e40*/  BSYNC B1 ;  /* 0x0000000000017941 */ /* 0x000fea0003800000 */
.L_x_3665:
[----:B------:R-:W-:Y:S01]  /*8e50*/  LEA R3, R0, 0x3b800000, 0x17 ;  /* 0x3b80000000037811 */ /* 0x000fe200078eb8ff */
[----:B------:R-:W-:-:S05]  /*8e60*/  IMAD.SHL.U32 R0, R2, 0x100000, RZ ;  /* 0x0010000002007824 */ /* 0x000fca00078e00ff */
[----:B------:R-:W-:-:S07]  /*8e70*/  LOP3.LUT R0, R3, R0, R4, 0xfe, !PT ;  /* 0x0000000003007212 */ /* 0x000fce00078efe04 */
.L_x_3664:
[----:B------:R-:W-:Y:S05]  /*8e80*/  BSYNC B0 ;  /* 0x0000000000007941 */ /* 0x000fea0003800000 */
.L_x_3663:
[----:B------:R-:W-:-:S04]  /*8e90*/  F2FP.BF16.F32.PACK_AB R0, RZ, R0 ;  /* 0x00000000ff00723e */ /* 0x000fc800000010ff */
[----:B------:R-:W-:Y:S01]  /*8ea0*/  PRMT R23, R0, 0x7610, R23 ;  /* 0x0000761000177816 */ /* 0x000fe20000000017 */
[----:B------:R-:W-:Y:S06]  /*8eb0*/  BRA `(.L_x_3648) ;  /* 0x0000000400287947 */ /* 0x000fec0003800000 */
.L_x_3661:
        /* <DEDUP_REMOVED lines=21> */
.L_x_3670:
[----:B------:R-:W-:Y:S05]  /*9010*/  BSYNC B1 ;  /* 0x0000000000017941 */ /* 0x000fea0003800000 */
.L_x_3669:
[----:B------:R-:W-:Y:S01]  /*9020*/  LEA R3, R0, 0x37800000, 0x17 ;  /* 0x3780000000037811 */ /* 0x000fe200078eb8ff */
[----:B------:R-:W-:-:S05]  /*9030*/  IMAD.SHL.U32 R0, R2, 0x200000, RZ ;  /* 0x0020000002007824 */ /* 0x000fca00078e00ff */
[----:B------:R-:W-:-:S07]  /*9040*/  LOP3.LUT R0, R3, R0, R4, 0xfe, !PT ;  /* 0x0000000003007212 */ /* 0x000fce00078efe04 */
.L_x_3668:
[----:B------:R-:W-:Y:S05]  /*9050*/  BSYNC B0 ;  /* 0x0000000000007941 */ /* 0x000fea0003800000 */
.L_x_3667:
[----:B------:R-:W-:-:S04]  /*9060*/  F2FP.BF16.F32.PACK_AB R0, RZ, R0 ;  /* 0x00000000ff00723e */ /* 0x000fc800000010ff */
[----:B------:R-:W-:Y:S01]  /*9070*/  PRMT R23, R0, 0x7610, R23 ;  /* 0x0000761000177816 */ /* 0x000fe20000000017 */
[----:B------:R-:W-:Y:S06]  /*9080*/  BRA `(.L_x_3648) ;  /* 0x0000000000b47947 */ /* 0x000fec0003800000 */
.L_x_3660:
        /* <DEDUP_REMOVED lines=14> */
.L_x_3674:
[----:B------:R-:W-:Y:S05]  /*9170*/  BSYNC B0 ;  /* 0x0000000000007941 */ /* 0x000fea0003800000 */
.L_x_3673:
[----:B------:R-:W-:-:S04]  /*9180*/  F2FP.BF16.F32.PACK_AB R0, RZ, R0 ;  /* 0x00000000ff00723e */ /* 0x000fc800000010ff */
[----:B------:R-:W-:Y:S01]  /*9190*/  PRMT R23, R0, 0x7610, R23 ;  /* 0x0000761000177816 */ /* 0x000fe20000000017 */
[----:B------:R-:W-:Y:S06]  /*91a0*/  BRA `(.L_x_3648) ;  /* 0x00000000006c7947 */ /* 0x000fec0003800000 */
.L_x_3647:
        /* <DEDUP_REMOVED lines=16> */
.L_x_3675:
[----:B------:R-:W-:Y:S01]  /*92b0*/  PRMT R23, RZ, 0x7610, R23 ;  /* 0x00007610ff177816 */ /* 0x000fe20000000017 */
[----:B------:R-:W-:Y:S06]  /*92c0*/  BRA `(.L_x_3648) ;  /* 0x0000000000247947 */ /* 0x000fec0003800000 */
.L_x_3672:
[----:B------:R-:W2:Y:S02]  /*92d0*/  LDG.E.64 R2, desc[UR36][R2.64] ;  /* 0x0000002402027981 */ /* 0x000ea4000c1e1b00 */
[----:B--2---:R-:W0:Y:S02]  /*92e0*/  I2F.U64 R0, R2 ;  /* 0x0000000200007312 */ /* 0x004e240000301000 */
[----:B0-----:R-:W-:-:S04]  /*92f0*/  F2FP.BF16.F32.PACK_AB R0, RZ, R0 ;  /* 0x00000000ff00723e */ /* 0x001fc800000010ff */
[----:B------:R-:W-:Y:S01]  /*9300*/  PRMT R23, R0, 0x7610, R23 ;  /* 0x0000761000177816 */ /* 0x000fe20000000017 */
[----:B------:R-:W-:Y:S06]  /*9310*/  BRA `(.L_x_3648) ;  /* 0x0000000000107947 */ /* 0x000fec0003800000 */
.L_x_3671:
[----:B------:R-:W2:Y:S02]  /*9320*/  LDG.E R2, desc[UR36][R2.64] ;  /* 0x0000002402027981 */ /* 0x000ea4000c1e1900 */
[----:B--2---:R-:W-:-:S04]  /*9330*/  I2FP.F32.U32 R0, R2 ;  /* 0x0000000200007245 */ /* 0x004fc80000201000 */
[----:B------:R-:W-:-:S04]  /*9340*/  F2FP.BF16.F32.PACK_AB R0, RZ, R0 ;  /* 0x00000000ff00723e */ /* 0x000fc800000010ff */
[----:B------:R-:W-:-:S07]  /*9350*/  PRMT R23, R0, 0x7610, R23 ;  /* 0x0000761000177816 */ /* 0x000fce0000000017 */
.L_x_3648:
        /* <DEDUP_REMOVED lines=19> */
.L_x_3679:
[----:B------:R-:W2:Y:S02]  /*9490*/  LDG.E.U8 R2, desc[UR36][R2.64] ;  /* 0x0000002402027981 */ /* 0x000ea4000c1e1100 */
[----:B--2---:R-:W-:-:S04]  /*94a0*/  I2FP.F32.U32 R0, R2 ;  /* 0x0000000200007245 */ /* 0x004fc80000201000 */
[----:B------:R-:W-:Y:S01]  /*94b0*/  F2FP.BF16.F32.PACK_AB R0, RZ, R0 ;  /* 0x00000000ff00723e */ /* 0x000fe200000010ff */
[----:B------:R-:W-:Y:S06]  /*94c0*/  BRA `(.L_x_3681) ;  /* 0x0000000c00907947 */ /* 0x000fec0003800000 */
.L_x_3678:
        /* <DEDUP_REMOVED lines=10> */
.L_x_3683:
[----:B------:R-:W2:Y:S02]  /*9570*/  LDG.E R2, desc[UR36][R2.64] ;  /* 0x0000002402027981 */ /* 0x000ea4000c1e1900 */
[----:B--2---:R-:W-:-:S04]  /*9580*/  I2FP.F32.S32 R0, R2 ;  /* 0x0000000200007245 */ /* 0x004fc80000201400 */
[----:B------:R-:W-:Y:S01]  /*9590*/  F2FP.BF16.F32.PACK_AB R0, RZ, R0 ;  /* 0x00000000ff00723e */ /* 0x000fe200000010ff */
[----:B------:R-:W-:Y:S06]  /*95a0*/  BRA `(.L_x_3681) ;  /* 0x0000000c00587947 */ /* 0x000fec0003800000 */
.L_x_3682:
[----:B------:R-:W2:Y:S02]  /*95b0*/  LDG.E.U16 R2, desc[UR36][R2.64] ;  /* 0x0000002402027981 */ /* 0x000ea4000c1e1500 */
[----:B--2---:R-:W0:Y:S02]  /*95c0*/  I2F.S16 R0, R2 ;  /* 0x0000000200007306 */ /* 0x004e240000101400 */
[----:B0-----:R-:W-:Y:S01]  /*95d0*/  F2FP.BF16.F32.PACK_AB R0, RZ, R0 ;  /* 0x00000000ff00723e */ /* 0x001fe200000010ff */
[----:B------:R-:W-:Y:S06]  /*95e0*/  BRA `(.L_x_3681) ;  /* 0x0000000c00487947 */ /* 0x000fec0003800000 */
.L_x_3677:
        /* <DEDUP_REMOVED lines=9> */
.L_x_3685:
[----:B------:R-:W2:Y:S02]  /*9680*/  LDG.E.U16 R0, desc[UR36][R2.64] ;  /* 0x0000002402007981 */ /* 0x000ea4000c1e1500 */
[----:B--2---:R-:W-:-:S05]  /*9690*/  HADD2.F32 R0, -RZ, R0.H0_H0 ;  /* 0x20000000ff007230 */ /* 0x004fca0000004100 */
[----:B------:R-:W-:Y:S01]  /*96a0*/  F2FP.BF16.F32.PACK_AB R0, RZ, R0 ;  /* 0x00000000ff00723e */ /* 0x000fe200000010ff */
[----:B------:R-:W-:Y:S06]  /*96b0*/  BRA `(.L_x_3681) ;  /* 0x0000000c00147947 */ /* 0x000fec0003800000 */
.L_x_3684:
        /* <DEDUP_REMOVED lines=9> */
.L_x_3687:
[----:B------:R-:W2:Y:S02]  /*9750*/  LDG.E.U16 R2, desc[UR36][R2.64] ;  /* 0x0000002402027981 */ /* 0x000ea4000c1e1500 */
[----:B--2---:R-:W-:-:S05]  /*9760*/  HADD2.F32 R0, -RZ, R2.H0_H0 ;  /* 0x20000002ff007230 */ /* 0x004fca0000004100 */
[----:B------:R-:W-:Y:S01]  /*9770*/  F2FP.BF16.F32.PACK_AB R0, RZ, R0 ;  /* 0x00000000ff00723e */ /* 0x000fe200000010ff */
[----:B------:R-:W-:Y:S06]  /*9780*/  BRA `(.L_x_3681) ;  /* 0x0000000800e07947 */ /* 0x000fec0003800000 */
.L_x_3686:
        /* <DEDUP_REMOVED lines=8> */
.L_x_3676:
        /* <DEDUP_REMOVED lines=13> */
.L_x_3690:
        /* <DEDUP_REMOVED lines=8> */
.L_x_3689:
        /* <DEDUP_REMOVED lines=28> */
.L_x_3692:
        /* <DEDUP_REMOVED lines=15> */
.L_x_3691:
[----:B------:R0:W5:Y:S01]  /*9c10*/  LDG.E.U16 R0, desc[UR36][R2.64] ;  /* 0x0000002402007981 */ /* 0x000162000c1e1500 */
[----:B------:R-:W-:Y:S05]  /*9c20*/  BRA `(.L_x_3681) ;  /* 0x0000000400b87947 */ /* 0x000fea0003800000 */
.L_x_3688:
        /* <DEDUP_REMOVED lines=12> */
.L_x_3695:
        /* <DEDUP_REMOVED lines=21> */
.L_x_3699:
[----:B------:R-:W-:Y:S05]  /*9e40*/  BSYNC B1 ;  /* 0x0000000000017941 */ /* 0x000fea0003800000 */
.L_x_3698:
[----:B------:R-:W-:Y:S01]  /*9e50*/  LEA R3, R0, 0x3b800000, 0x17 ;  /* 0x3b80000000037811 */ /* 0x000fe200078eb8ff */
[----:B------:R-:W-:-:S05]  /*9e60*/  IMAD.SHL.U32 R0, R2, 0x100000, RZ ;  /* 0x0010000002007824 */ /* 0x000fca00078e00ff */
[----:B------:R-:W-:-:S07]  /*9e70*/  LOP3.LUT R0, R3, R0, R4, 0xfe, !PT ;  /* 0x0000000003007212 */ /* 0x000fce00078efe04 */
.L_x_3697:
[----:B------:R-:W-:Y:S05]  /*9e80*/  BSYNC B0 ;  /* 0x0000000000007941 */ /* 0x000fea0003800000 */
.L_x_3696:
[----:B------:R-:W-:Y:S01]  /*9e90*/  F2FP.BF16.F32.PACK_AB R0, RZ, R0 ;  /* 0x00000000ff00723e */ /* 0x000fe200000010ff */
[----:B------:R-:W-:Y:S06]  /*9ea0*/  BRA `(.L_x_3681) ;  /* 0x0000000400187947 */ /* 0x000fec0003800000 */
.L_x_3694:
        /* <DEDUP_REMOVED lines=21> */
.L_x_3703:
[----:B------:R-:W-:Y:S05]  /*a000*/  BSYNC B1 ;  /* 0x0000000000017941 */ /* 0x000fea0003800000 */
.L_x_3702:
[----:B------:R-:W-:Y:S01]  /*a010*/  LEA R3, R0, 0x37800000, 0x17 ;  /* 0x3780000000037811 */ /* 0x000fe200078eb8ff */
[----:B------:R-:W-:-:S05]  /*a020*/  IMAD.SHL.U32 R0, R2, 0x200000, RZ ;  /* 0x0020000002007824 */ /* 0x000fca00078e00ff */
[----:B------:R-:W-:-:S07]  /*a030*/  LOP3.LUT R0, R3, R0, R4, 0xfe, !PT ;  /* 0x0000000003007212 */ /* 0x000fce00078efe04 */
.L_x_3701:
[----:B------:R-:W-:Y:S05]  /*a040*/  BSYNC B0 ;  /* 0x0000000000007941 */ /* 0x000fea0003800000 */
.L_x_3700:
[----:B------:R-:W-:Y:S01]  /*a050*/  F2FP.BF16.F32.PACK_AB R0, RZ, R0 ;  /* 0x00000000ff00723e */ /* 0x000fe200000010ff */
[----:B------:R-:W-:Y:S06]  /*a060*/  BRA `(.L_x_3681) ;  /* 0x0000000000a87947 */ /* 0x000fec0003800000 */
.L_x_3693:
        /* <DEDUP_REMOVED lines=14> */
.L_x_3707:
[----:B------:R-:W-:Y:S05]  /*a150*/  BSYNC B0 ;  /* 0x0000000000007941 */ /* 0x000fea0003800000 */
.L_x_3706:
[----:B------:R-:W-:Y:S01]  /*a160*/  F2FP.BF16.F32.PACK_AB R0, RZ, R0 ;  /* 0x00000000ff00723e */ /* 0x000fe200000010ff */
[----:B------:R-:W-:Y:S06]  /*a170*/  BRA `(.L_x_3681) ;  /* 0x0000000000647947 */ /* 0x000fec0003800000 */
.L_x_3680:
        /* <DEDUP_REMOVED lines=16> */
.L_x_3708:
[----:B------:R-:W-:Y:S01]  /*a280*/  PRMT R0, RZ, 0x7610, R0 ;  /* 0x00007610ff007816 */ /* 0x000fe20000000000 */
[----:B------:R-:W-:Y:S06]  /*a290*/  BRA `(.L_x_3681) ;  /* 0x00000000001c7947 */ /* 0x000fec0003800000 */
.L_x_3705:
[----:B------:R-:W2:Y:S02]  /*a2a0*/  LDG.E.64 R2, desc[UR36][R2.64] ;  /* 0x0000002402027981 */ /* 0x000ea4000c1e1b00 */
[----:B--2---:R-:W0:Y:S02]  /*a2b0*/  I2F.U64 R0, R2 ;  /* 0x0000000200007312 */ /* 0x004e240000301000 */
[----:B0-----:R-:W-:Y:S01]  /*a2c0*/  F2FP.BF16.F32.PACK_AB R0, RZ, R0 ;  /* 0x00000000ff00723e */ /* 0x001fe200000010ff */
[----:B------:R-:W-:Y:S06]  /*a2d0*/  BRA `(.L_x_3681) ;  /* 0x00000000000c7947 */ /* 0x000fec0003800000 */
.L_x_3704:
[----:B------:R-:W2:Y:S02]  /*a2e0*/  LDG.E R2, desc[UR36][R2.64] ;  /* 0x0000002402027981 */ /* 0x000ea4000c1e1900 */
[----:B--2---:R-:W-:-:S04]  /*a2f0*/  I2FP.F32.U32 R0, R2 ;  /* 0x0000000200007245 */ /* 0x004fc80000201000 */
[----:B------:R-:W-:-:S07]  /*a300*/  F2FP.BF16.F32.PACK_AB R0, RZ, R0 ;  /* 0x00000000ff00723e */ /* 0x000fce00000010ff */
.L_x_3681:
[----:B------:R-:W1:Y:S01]  /*a310*/  LDC.U8 R4, c[0x0][0x4f9] ;  /* 0x00013e40ff047b82 */ /* 0x000e620000000000 */
[----:B0----5:R-:W-:Y:S02]  /*a320*/  IMAD.U32 R3, R0, 0x10000, RZ ;  /* 0x0001000000037824 */ /* 0x021fe400078e00ff */
[----:B------:R-:W-:Y:S02]  /*a330*/  IMAD.U32 R22, R22, 0x10000, RZ ;  /* 0x0001000016167824 */ /* 0x000fe400078e00ff */
[----:B------:R-:W-:Y:S01]  /*a340*/  IMAD.U32 R23, R23, 0x10000, RZ ;  /* 0x0001000017177824 */ /* 0x000fe200078e00ff */
[----:B------:R-:W-:-:S03]  /*a350*/  FSETP.GEU.FTZ.AND P0, PT, |R3|, 0.5, PT ;  /* 0x3f0000000300780b */ /* 0x000fc60003f1e200 */
[----:B------:R-:W-:-:S04]  /*a360*/  FADD.FTZ R0, -R22, R23 ;  /* 0x0000001716007221 */ /* 0x000fc80000010100 */
[C---:B------:R-:W-:Y:S01]  /*a370*/  FFMA.FTZ R22, R3.reuse, R0, R22 ;  /* 0x0000000003167223 */ /* 0x040fe20000010016 */
[----:B------:R-:W-:-:S05]  /*a380*/  FADD.FTZ R3, -R3, 1 ;  /* 0x3f80000003037421 */ /* 0x000fca0000010100 */
[----:B------:R-:W-:-:S04]  /*a390*/  @P0 FFMA.FTZ R22, -R0, R3, R23 ;  /* 0x0000000300160223 */ /* 0x000fc80000010117 */
[----:B------:R0:W2:Y:S01]  /*a3a0*/  F2F.BF16.F32 R3, R22 ;  /* 0x0000001600037304 */ /* 0x0000a20000202000 */
[----:B-1----:R-:W-:-:S05]  /*a3b0*/  PRMT R2, R4, 0x9910, RZ ;  /* 0x0000991004027816 */ /* 0x002fca00000000ff */
[----:B------:R-:W-:-:S05]  /*a3c0*/  IMAD.MOV.U32 R0, RZ, RZ, R2 ;  /* 0x000000ffff007224 */ /* 0x000fca00078e0002 */
[----:B------:R-:W-:-:S13]  /*a3d0*/  ISETP.GT.AND P0, PT, R0, 0x9, PT ;  /* 0x000000090000780c */ /* 0x000fda0003f04270 */
[----:B0-2---:R-:W-:Y:S05]  /*a3e0*/  @P0 BRA `(.L_x_3709) ;  /* 0x00000004000c0947 */ /* 0x005fea0003800000 */
        /* <DEDUP_REMOVED lines=12> */
.L_x_3712:
[----:B------:R-:W-:-:S06]  /*a4b0*/  IMAD.U32 R3, R3, 0x10000, RZ ;  /* 0x0001000003037824 */ /* 0x000fcc00078e00ff */
[----:B------:R-:W0:Y:S02]  /*a4c0*/  F2I.S64.TRUNC R2, R3 ;  /* 0x0000000300027311 */ /* 0x000e24000020d900 */
[----:B0-----:R0:W-:Y:S01]  /*a4d0*/  STG.E.U8 desc[UR36][R16.64], R2 ;  /* 0x0000000210007986 */ /* 0x0011e2000c101124 */
[----:B------:R-:W-:Y:S05]  /*a4e0*/  BRA `(.L_x_3714) ;  /* 0x0000000c00847947 */ /* 0x000fea0003800000 */
.L_x_3711:
        /* <DEDUP_REMOVED lines=10> */
.L_x_3716:
[----:B------:R-:W-:-:S06]  /*a590*/  IMAD.U32 R3, R3, 0x10000, RZ ;  /* 0x0001000003037824 */ /* 0x000fcc00078e00ff */
[----:B------:R-:W0:Y:S02]  /*a5a0*/  F2I.FTZ.TRUNC.NTZ R3, R3 ;  /* 0x0000000300037305 */ /* 0x000e24000021f100 */
[----:B0-----:R0:W-:Y:S01]  /*a5b0*/  STG.E desc[UR36][R16.64], R3 ;  /* 0x0000000310007986 */ /* 0x0011e2000c101924 */
[----:B------:R-:W-:Y:S05]  /*a5c0*/  BRA `(.L_x_3714) ;  /* 0x0000000c004c7947 */ /* 0x000fea0003800000 */
.L_x_3715:
[----:B------:R-:W-:-:S06]  /*a5d0*/  IMAD.U32 R3, R3, 0x10000, RZ ;  /* 0x0001000003037824 */ /* 0x000fcc00078e00ff */
[----:B------:R-:W0:Y:S02]  /*a5e0*/  F2I.FTZ.TRUNC.NTZ R3, R3 ;  /* 0x0000000300037305 */ /* 0x000e24000021f100 */
[----:B0-----:R0:W-:Y:S01]  /*a5f0*/  STG.E.U16 desc[UR36][R16.64], R3 ;  /* 0x0000000310007986 */ /* 0x0011e2000c101524 */
[----:B------:R-:W-:Y:S05]  /*a600*/  BRA `(.L_x_3714) ;  /* 0x0000000c003c7947 */ /* 0x000fea0003800000 */
.L_x_3710:
        /* <DEDUP_REMOVED lines=9> */
.L_x_3718:
[----:B------:R-:W-:-:S05]  /*a6a0*/  IMAD.U32 R0, R3, 0x10000, RZ ;  /* 0x0001000003007824 */ /* 0x000fca00078e00ff */
[----:B------:R-:W-:-:S05]  /*a6b0*/  F2FP.F16.F32.PACK_AB R0, RZ, R0 ;  /* 0x00000000ff00723e */ /* 0x000fca00000000ff */
[----:B------:R0:W-:Y:S01]  /*a6c0*/  STG.E.U16 desc[UR36][R16.64], R0 ;  /* 0x0000000010007986 */ /* 0x0001e2000c101524 */
[----:B------:R-:W-:Y:S05]  /*a6d0*/  BRA `(.L_x_3714) ;  /* 0x0000000c00087947 */ /* 0x000fea0003800000 */
.L_x_3717:
        /* <DEDUP_REMOVED lines=10> */
.L_x_3720:
[----:B------:R-:W-:-:S05]  /*a780*/  IMAD.U32 R3, R3, 0x10000, RZ ;  /* 0x0001000003037824 */ /* 0x000fca00078e00ff */
[----:B------:R-:W-:-:S04]  /*a790*/  F2FP.F16.F32.PACK_AB R3, RZ, R3 ;  /* 0x00000003ff03723e */ /* 0x000fc800000000ff */
[----:B------:R-:W-:-:S05]  /*a7a0*/  PRMT R3, R3, 0x5410, RZ ;  /* 0x0000541003037816 */ /* 0x000fca00000000ff */
[----:B------:R0:W-:Y:S01]  /*a7b0*/  STG.E desc[UR36][R16.64], R3 ;  /* 0x0000000310007986 */ /* 0x0001e2000c101924 */
[----:B------:R-:W-:Y:S05]  /*a7c0*/  BRA `(.L_x_3714) ;  /* 0x0000000800cc7947 */ /* 0x000fea0003800000 */
.L_x_3719:
[----:B------:R-:W-:-:S04]  /*a7d0*/  IMAD.U32 R2, R3, 0x10000, RZ ;  /* 0x0001000003027824 */ /* 0x000fc800078e00ff */
[----:B------:R-:W-:-:S06]  /*a7e0*/  FMUL.FTZ R2, R2, 1 ;  /* 0x3f80000002027820 */ /* 0x000fcc0000410000 */
[----:B------:R-:W0:Y:S02]  /*a7f0*/  F2F.F64.F32 R2, R2 ;  /* 0x0000000200027310 */ /* 0x000e240000201800 */
[----:B0-----:R0:W-:Y:S01]  /*a800*/  STG.E.64 desc[UR36][R16.64], R2 ;  /* 0x0000000210007986 */ /* 0x0011e2000c101b24 */
[----:B------:R-:W-:Y:S05]  /*a810*/  BRA `(.L_x_3714) ;  /* 0x0000000800b87947 */ /* 0x000fea0003800000 */
.L_x_3709:
        /* <DEDUP_REMOVED lines=13> */
.L_x_3723:
[----:B------:R-:W-:Y:S01]  /*a8f0*/  IMAD.U32 R3, R3, 0x10000, RZ ;  /* 0x0001000003037824 */ /* 0x000fe200078e00ff */
[----:B------:R-:W-:-:S03]  /*a900*/  CS2R R6, SRZ ;  /* 0x0000000000067805 */ /* 0x000fc6000001ff00 */
[----:B------:R-:W-:-:S04]  /*a910*/  FMUL.FTZ R3, R3, 1 ;  /* 0x3f80000003037820 */ /* 0x000fc80000410000 */
[----:B------:R-:W0:Y:S02]  /*a920*/  F2F.F64.F32 R4, R3 ;  /* 0x0000000300047310 */ /* 0x000e240000201800 */
[----:B0-----:R0:W-:Y:S01]  /*a930*/  STG.E.128 desc[UR36][R16.64], R4 ;  /* 0x0000000410007986 */ /* 0x0011e2000c101d24 */
[----:B------:R-:W-:Y:S05]  /*a940*/  BRA `(.L_x_3714) ;  /* 0x00000008006c7947 */ /* 0x000fea0003800000 */
.L_x_3722:
        /* <DEDUP_REMOVED lines=21> */
.L_x_3727:
[----:B------:R-:W-:Y:S05]  /*aaa0*/  BSYNC B0 ;  /* 0x0000000000007941 */ /* 0x000fea0003800000 */
.L_x_3726:
[----:B------:R-:W-:-:S05]  /*aab0*/  LOP3.LUT R3, R0, R3, RZ, 0xfc, !PT ;  /* 0x0000000300037212 */ /* 0x000fca00078efcff */
[----:B------:R0:W-:Y:S01]  /*aac0*/  STG.E.U8 desc[UR36][R16.64], R3 ;  /* 0x0000000310007986 */ /* 0x0001e2000c101124 */
[----:B------:R-:W-:Y:S05]  /*aad0*/  BRA `(.L_x_3714) ;  /* 0x0000000800087947 */ /* 0x000fea0003800000 */
.L_x_3725:
        /* <DEDUP_REMOVED lines=13> */
.L_x_3729:
[----:B------:R-:W-:Y:S01]  /*abb0*/  IMAD.MOV.U32 R0, RZ, RZ, 0x7f ;  /* 0x0000007fff007424 */ /* 0x000fe200078e00ff */
[----:B------:R-:W-:-:S04]  /*abc0*/  ISETP.GT.U32.AND P0, PT, R2, 0x7f800000, PT ;  /* 0x7f8000000200780c */ /* 0x000fc80003f04070 */
[----:B------:R-:W-:-:S09]  /*abd0*/  SEL R0, R0, 0x7c, P0 ;  /* 0x0000007c00007807 */ /* 0x000fd20000000000 */
.L_x_3730:
[----:B------:R-:W-:Y:S05]  /*abe0*/  BSYNC B0 ;  /* 0x0000000000007941 */ /* 0x000fea0003800000 */
.L_x_3728:
[----:B------:R-:W-:-:S04]  /*abf0*/  LOP3.LUT R2, R3, 0x80000000, RZ, 0xc0, !PT ;  /* 0x8000000003027812 */ /* 0x000fc800078ec0ff */
[----:B------:R-:W-:-:S04]  /*ac00*/  SHF.R.U32.HI R3, RZ, 0x18, R2 ;  /* 0x00000018ff037819 */ /* 0x000fc80000011602 */
[----:B------:R-:W-:-:S05]  /*ac10*/  LOP3.LUT R3, R0, R3, RZ, 0xfc, !PT ;  /* 0x0000000300037212 */ /* 0x000fca00078efcff */
[----:B------:R0:W-:Y:S01]  /*ac20*/  STG.E.U8 desc[UR36][R16.64], R3 ;  /* 0x0000000310007986 */ /* 0x0001e2000c101124 */
[----:B------:R-:W-:Y:S05]  /*ac30*/  BRA `(.L_x_3714) ;  /* 0x0000000400b07947 */ /* 0x000fea0003800000 */
.L_x_3724:
[----:B------:R0:W-:Y:S01]  /*ac40*/  STG.E.U16 desc[UR36][R16.64], R3 ;  /* 0x0000000310007986 */ /* 0x0001e2000c101524 */
[----:B------:R-:W-:Y:S05]  /*ac50*/  BRA `(.L_x_3714) ;  /* 0x0000000400a87947 */ /* 0x000fea0003800000 */
.L_x_3721:
        /* <DEDUP_REMOVED lines=12> */
.L_x_3733:
        /* <DEDUP_REMOVED lines=17> */
.L_x_3736:
[----:B------:R-:W-:-:S04]  /*ae30*/  LOP3.LUT R2, R3, 0x80000000, RZ, 0xc0, !PT ;  /* 0x8000000003027812 */ /* 0x000fc800078ec0ff */
[----:B------:R-:W-:-:S04]  /*ae40*/  SHF.R.U32.HI R3, RZ, 0x18, R2 ;  /* 0x00000018ff037819 */ /* 0x000fc80000011602 */
[----:B------:R-:W-:-:S04]  /*ae50*/  LOP3.LUT R0, R0, R3, RZ, 0xfc, !PT ;  /* 0x0000000300007212 */ /* 0x000fc800078efcff */
[----:B------:R-:W-:-:S07]  /*ae60*/  PRMT R8, R0, 0x7610, R8 ;  /* 0x0000761000087816 */ /* 0x000fce0000000008 */
.L_x_3735:
[----:B------:R-:W-:Y:S05]  /*ae70*/  BSYNC B0 ;  /* 0x0000000000007941 */ /* 0x000fea0003800000 */
.L_x_3734:
[----:B------:R0:W-:Y:S01]  /*ae80*/  STG.E.U8 desc[UR36][R16.64], R8 ;  /* 0x0000000810007986 */ /* 0x0001e2000c101124 */
[----:B------:R-:W-:Y:S05]  /*ae90*/  BRA `(.L_x_3714) ;  /* 0x0000000400187947 */ /* 0x000fea0003800000 */
.L_x_3732:
        /* <DEDUP_REMOVED lines=17> */
.L_x_3739:
[----:B------:R-:W-:-:S04]  /*afb0*/  LOP3.LUT R2, R3, 0x80000000, RZ, 0xc0, !PT ;  /* 0x8000000003027812 */ /* 0x000fc800078ec0ff */
[----:B------:R-:W-:-:S04]  /*afc0*/  SHF.R.U32.HI R3, RZ, 0x18, R2 ;  /* 0x00000018ff037819 */ /* 0x000fc80000011602 */
[----:B------:R-:W-:-:S04]  /*afd0*/  LOP3.LUT R0, R0, R3, RZ, 0xfc, !PT ;  /* 0x0000000300007212 */ /* 0x000fc800078efcff */
[----:B------:R-:W-:-:S07]  /*afe0*/  PRMT R8, R0, 0x7610, R8 ;  /* 0x0000761000087816 */ /* 0x000fce0000000008 */
.L_x_3738:
[----:B------:R-:W-:Y:S05]  /*aff0*/  BSYNC B0 ;  /* 0x0000000000007941 */ /* 0x000fea0003800000 */
.L_x_3737:
[----:B------:R3:W-:Y:S01]  /*b000*/  STG.E.U8 desc[UR36][R16.64], R8 ;  /* 0x0000000810007986 */ /* 0x0007e2000c101124 */
[----:B------:R-:W-:Y:S05]  /*b010*/  BRA `(.L_x_3714) ;  /* 0x0000000000b87947 */ /* 0x000fea0003800000 */
.L_x_3731:
        /* <DEDUP_REMOVED lines=22> */
.L_x_3713:
        /* <DEDUP_REMOVED lines=16> */
.L_x_3742:
[----:B------:R-:W-:Y:S05]  /*b280*/  BRA `(.L_x_3714) ;  /* 0x00000000001c7947 */ /* 0x000fea0003800000 */
.L_x_3741:
[----:B------:R-:W-:-:S06]  /*b290*/  IMAD.U32 R3, R3, 0x10000, RZ ;  /* 0x0001000003037824 */ /* 0x000fcc00078e00ff */
[----:B------:R-:W0:Y:S02]  /*b2a0*/  F2I.U64.TRUNC R2, R3 ;  /* 0x0000000300027311 */ /* 0x000e24000020d800 */
[----:B0-----:R2:W-:Y:S01]  /*b2b0*/  STG.E.64 desc[UR36][R16.64], R2 ;  /* 0x0000000210007986 */ /* 0x0015e2000c101b24 */
[----:B------:R-:W-:Y:S05]  /*b2c0*/  BRA `(.L_x_3714) ;  /* 0x00000000000c7947 */ /* 0x000fea0003800000 */
.L_x_3740:
[----:B------:R-:W-:-:S06]  /*b2d0*/  IMAD.U32 R3, R3, 0x10000, RZ ;  /* 0x0001000003037824 */ /* 0x000fcc00078e00ff */
[----:B------:R-:W0:Y:S02]  /*b2e0*/  F2I.FTZ.U32.TRUNC.NTZ R3, R3 ;  /* 0x0000000300037305 */ /* 0x000e24000021f000 */
[----:B0-----:R0:W-:Y:S02]  /*b2f0*/  STG.E desc[UR36][R16.64], R3 ;  /* 0x0000000310007986 */ /* 0x0011e4000c101924 */
.L_x_3714:
[----:B------:R-:W-:-:S07]  /*b300*/  VIADD R19, R19, 0x80 ;  /* 0x0000008013137836 */ /* 0x000fce0000000000 */
.L_x_3608:
[----:B------:R-:W-:Y:S05]  /*b310*/  BSYNC B6 ;  /* 0x0000000000067941 */ /* 0x000fea0003800000 */
.L_x_3607:
[----:B------:R-:W-:Y:S01]  /*b320*/  ULDC UR4, c[0x0][0x210] ;  /* 0x0000840000047ab9 */ /* 0x000fe20000000800 */
[----:B------:R-:W-:Y:S01]  /*b330*/  BSSY B6, `(.L_x_3743) ;  /* 0x0000593000067945 */ /* 0x000fe20003800000 */
[----:B------:R-:W-:-:S13]  /*b340*/  ISETP.GE.AND P0, PT, R19, UR4, PT ;  /* 0x0000000413007c0c */ /* 0x000fda000bf06270 */
[----:B------:R-:W-:Y:S05]  /*b350*/  @P0 BRA `(.L_x_3744) ;  /* 0x0000005800400947 */ /* 0x000fea0003800000 */
[----:B0-----:R-:W0:Y:S01]  /*b360*/  LDC R6, c[0x0][0x218] ;  /* 0x00008600ff067b82 */ /* 0x001e220000000800 */
        /* <DEDUP_REMOVED lines=379> */
.L_x_3745:
        /* <DEDUP_REMOVED lines=23> */
.L_x_3749:
[----:B------:R-:W2:Y:S02]  /*cc90*/  LDG.E.U8 R2, desc[UR36][R2.64] ;  /* 0x0000002402027981 */ /* 0x000ea4000c1e1100 */
[----:B--2---:R-:W-:-:S04]  /*cca0*/  I2FP.F32.U32 R0, R2 ;  /* 0x0000000200007245 */ /* 0x004fc80000201000 */
[----:B------:R-:W-:-:S04]  /*ccb0*/  F2FP.BF16.F32.PACK_AB R0, RZ, R0 ;  /* 0x00000000ff00723e */ /* 0x000fc800000010ff */
[----:B------:R-:W-:Y:S01]  /*ccc0*/  PRMT R22, R0, 0x7610, R22 ;  /* 0x0000761000167816 */ /* 0x000fe20000000016 */
[----:B------:R-:W-:Y:S06]  /*ccd0*/  BRA `(.L_x_3751) ;  /* 0x0000000c00c87947 */ /* 0x000fec0003800000 */
.L_x_3748:
        /* <DEDUP_REMOVED lines=11> */
.L_x_3753:
[----:B------:R-:W2:Y:S02]  /*cd90*/  LDG.E R2, desc[UR36][R2.64] ;  /* 0x0000002402027981 */ /* 0x000ea4000c1e1900 */
[----:B--2---:R-:W-:-:S04]  /*cda0*/  I2FP.F32.S32 R0, R2 ;  /* 0x0000000200007245 */ /* 0x004fc80000201400 */
[----:B------:R-:W-:-:S04]  /*cdb0*/  F2FP.BF16.F32.PACK_AB R0, RZ, R0 ;  /* 0x00000000ff00723e */ /* 0x000fc800000010ff */
[----:B------:R-:W-:Y:S01]  /*cdc0*/  PRMT R22, R0, 0x7610, R22 ;  /* 0x0000761000167816 */ /* 0x000fe20000000016 */
[----:B------:R-:W-:Y:S06]  /*cdd0*/  BRA `(.L_x_3751) ;  /* 0x0000000c00887947 */ /* 0x000fec0003800000 */
.L_x_3752:
[----:B------:R-:W2:Y:S02]  /*cde0*/  LDG.E.U16 R2, desc[UR36][R2.64] ;  /* 0x0000002402027981 */ /* 0x000ea4000c1e1500 */
[----:B--2---:R-:W0:Y:S02]  /*cdf0*/  I2F.S16 R0, R2 ;  /* 0x0000000200007306 */ /* 0x004e240000101400 */
[----:B0-----:R-:W-:-:S04]  /*ce00*/  F2FP.BF16.F32.PACK_AB R0, RZ, R0 ;  /* 0x00000000ff00723e */ /* 0x001fc800000010ff */
[----:B------:R-:W-:Y:S01]  /*ce10*/  PRMT R22, R0, 0x7610, R22 ;  /* 0x0000761000167816 */ /* 0x000fe20000000016 */
[----:B------:R-:W-:Y:S06]  /*ce20*/  BRA `(.L_x_3751) ;  /* 0x0000000c00747947 */ /* 0x000fec0003800000 */
.L_x_3747:
        /* <DEDUP_REMOVED lines=9> */
.L_x_3755:
[----:B------:R-:W2:Y:S02]  /*cec0*/  LDG.E.U16 R0, desc[UR36][R2.64] ;  /* 0x0000002402007981 */ /* 0x000ea4000c1e1500 */
[----:B--2---:R-:W-:-:S05]  /*ced0*/  HADD2.F32 R0, -RZ, R0.H0_H0 ;  /* 0x20000000ff007230 */ /* 0x004fca0000004100 */
[----:B------:R-:W-:-:S04]  /*cee0*/  F2FP.BF16.F32.PACK_AB R0, RZ, R0 ;  /* 0x00000000ff00723e */ /* 0x000fc800000010ff */
[----:B------:R-:W-:Y:S01]  /*cef0*/  PRMT R22, R0, 0x7610, R22 ;  /* 0x0000761000167816 */ /* 0x000fe20000000016 */
[----:B------:R-:W-:Y:S06]  /*cf00*/  BRA `(.L_x_3751) ;  /* 0x0000000c003c7947 */ /* 0x000fec0003800000 */
.L_x_3754:
        /* <DEDUP_REMOVED lines=9> */
.L_x_3757:
[----:B------:R-:W2:Y:S02]  /*cfa0*/  LDG.E.U16 R2, desc[UR36][R2.64] ;  /* 0x0000002402027981 */ /* 0x000ea4000c1e1500 */
[----:B--2---:R-:W-:-:S05]  /*cfb0*/  HADD2.F32 R0, -RZ, R2.H0_H0 ;  /* 0x20000002ff007230 */ /* 0x004fca0000004100 */
[----:B------:R-:W-:-:S04]  /*cfc0*/  F2FP.BF16.F32.PACK_AB R0, RZ, R0 ;  /* 0x00000000ff00723e */ /* 0x000fc800000010ff */
[----:B------:R-:W-:Y:S01]  /*cfd0*/  PRMT R22, R0, 0x7610, R22 ;  /* 0x0000761000167816 */ /* 0x000fe20000000016 */
[----:B------:R-:W-:Y:S06]  /*cfe0*/  BRA `(.L_x_3751) ;  /* 0x0000000c00047947 */ /* 0x000fec0003800000 */
.L_x_3756:
        /* <DEDUP_REMOVED lines=9> */
.L_x_3746:
        /* <DEDUP_REMOVED lines=14> */
.L_x_3760:
        /* <DEDUP_REMOVED lines=9> */
.L_x_3759:
        /* <DEDUP_REMOVED lines=28> */
.L_x_3762:
        /* <DEDUP_REMOVED lines=15> */
.L_x_3761:
[----:B------:R0:W5:Y:S01]  /*d4a0*/  LDG.E.U16 R22, desc[UR36][R2.64] ;  /* 0x0000002402167981 */ /* 0x000162000c1e1500 */
[----:B------:R-:W-:Y:S05]  /*d4b0*/  BRA `(.L_x_3751) ;  /* 0x0000000400d07947 */ /* 0x000fea0003800000 */
.L_x_3758:
        /* <DEDUP_REMOVED lines=13> */
.L_x_3765:
        /* <DEDUP_REMOVED lines=21> */
.L_x_3769:
[----:B------:R-:W-:Y:S05]  /*d6e0*/  BSYNC B1 ;  /* 0x0000000000017941 */ /* 0x000fea0003800000 */
.L_x_3768:
[----:B------:R-:W-:Y:S01]  /*d6f0*/  LEA R3, R0, 0x3b800000, 0x17 ;  /* 0x3b80000000037811 */ /* 0x000fe200078eb8ff */
[----:B------:R-:W-:-:S05]  /*d700*/  IMAD.SHL.U32 R0, R2, 0x100000, RZ ;  /* 0x0010000002007824 */ /* 0x000fca00078e00ff */
[----:B------:R-:W-:-:S07]  /*d710*/  LOP3.LUT R0, R3, R0, R4, 0xfe, !PT ;  /* 0x0000000003007212 */ /* 0x000fce00078efe04 */
.L_x_3767:
[----:B------:R-:W-:Y:S05]  /*d720*/  BSYNC B0 ;  /* 0x0000000000007941 */ /* 0x000fea0003800000 */
.L_x_3766:
[----:B------:R-:W-:-:S04]  /*d730*/  F2FP.BF16.F32.PACK_AB R0, RZ, R0 ;  /* 0x00000000ff00723e */ /* 0x000fc800000010ff */
[----:B------:R-:W-:Y:S01]  /*d740*/  PRMT R22, R0, 0x7610, R22 ;  /* 0x0000761000167816 */ /* 0x000fe20000000016 */
[----:B------:R-:W-:Y:S06]  /*d750*/  BRA `(.L_x_3751) ;  /* 0x0000000400287947 */ /* 0x000fec0003800000 */
.L_x_3764:
        /* <DEDUP_REMOVED lines=21> */
.L_x_3773:
[----:B------:R-:W-:Y:S05]  /*d8b0*/  BSYNC B1 ;  /* 0x0000000000017941 */ /* 0x000fea0003800000 */
.L_x_3772:
[----:B------:R-:W-:Y:S01]  /*d8c0*/  LEA R3, R0, 0x37800000, 0x17 ;  /* 0x3780000000037811 */ /* 0x000fe200078eb8ff */
[----:B------:R-:W-:-:S05]  /*d8d0*/  IMAD.SHL.U32 R0, R2, 0x200000, RZ ;  /* 0x0020000002007824 */ /* 0x000fca00078e00ff */
[----:B------:R-:W-:-:S07]  /*d8e0*/  LOP3.LUT R0, R3, R0, R4, 0xfe, !PT ;  /* 0x0000000003007212 */ /* 0x000fce00078efe04 */
.L_x_3771:
[----:B------:R-:W-:Y:S05]  /*d8f0*/  BSYNC B0 ;  /* 0x0000000000007941 */ /* 0x000fea0003800000 */
.L_x_3770:
[----:B------:R-:W-:-:S04]  /*d900*/  F2FP.BF16.F32.PACK_AB R0, RZ, R0 ;  /* 0x00000000ff00723e */ /* 0x000fc800000010ff */
[----:B------:R-:W-:Y:S01]  /*d910*/  PRMT R22, R0, 0x7610, R22 ;  /* 0x0000761000167816 */ /* 0x000fe20000000016 */
[----:B------:R-:W-:Y:S06]  /*d920*/  BRA `(.L_x_3751) ;  /* 0x0000000000b47947 */ /* 0x000fec0003800000 */
.L_x_3763:
        /* <DEDUP_REMOVED lines=14> */
.L_x_3777:
[----:B------:R-:W-:Y:S05]  /*da10*/  BSYNC B0 ;  /* 0x0000000000007941 */ /* 0x000fea0003800000 */
.L_x_3776:
[----:B------:R-:W-:-:S04]  /*da20*/  F2FP.BF16.F32.PACK_AB R0, RZ, R0 ;  /* 0x00000000ff00723e */ /* 0x000fc800000010ff */
[----:B------:R-:W-:Y:S01]  /*da30*/  PRMT R22, R0, 0x7610, R22 ;  /* 0x0000761000167816 */ /* 0x000fe20000000016 */
[----:B------:R-:W-:Y:S06]  /*da40*/  BRA `(.L_x_3751) ;  /* 0x00000000006c7947 */ /* 0x000fec0003800000 */
.L_x_3750:
        /* <DEDUP_REMOVED lines=16> */
.L_x_3778:
[----:B------:R-:W-:Y:S01]  /*db50*/  PRMT R22, RZ, 0x7610, R22 ;  /* 0x00007610ff167816 */ /* 0x000fe20000000016 */
[----:B------:R-:W-:Y:S06]  /*db60*/  BRA `(.L_x_3751) ;  /* 0x0000000000247947 */ /* 0x000fec0003800000 */
.L_x_3775:
[----:B------:R-:W2:Y:S02]  /*db70*/  LDG.E.64 R2, desc[UR36][R2.64] ;  /* 0x0000002402027981 */ /* 0x000ea4000c1e1b00 */
[----:B--2---:R-:W0:Y:S02]  /*db80*/  I2F.U64 R0, R2 ;  /* 0x0000000200007312 */ /* 0x004e240000301000 */
[----:B0-----:R-:W-:-:S04]  /*db90*/  F2FP.BF16.F32.PACK_AB R0, RZ, R0 ;  /* 0x00000000ff00723e */ /* 0x001fc800000010ff */
[----:B------:R-:W-:Y:S01]  /*dba0*/  PRMT R22, R0, 0x7610, R22 ;  /* 0x0000761000167816 */ /* 0x000fe20000000016 */
[----:B------:R-:W-:Y:S06]  /*dbb0*/  BRA `(.L_x_3751) ;  /* 0x0000000000107947 */ /* 0x000fec0003800000 */
.L_x_3774:
[----:B------:R-:W2:Y:S02]  /*dbc0*/  LDG.E R2, desc[UR36][R2.64] ;  /* 0x0000002402027981 */ /* 0x000ea4000c1e1900 */
[----:B--2---:R-:W-:-:S04]  /*dbd0*/  I2FP.F32.U32 R0, R2 ;  /* 0x0000000200007245 */ /* 0x004fc80000201000 */
[----:B------:R-:W-:-:S04]  /*dbe0*/  F2FP.BF16.F32.PACK_AB R0, RZ, R0 ;  /* 0x00000000ff00723e */ /* 0x000fc800000010ff */
[----:B------:R-:W-:-:S07]  /*dbf0*/  PRMT R22, R0, 0x7610, R22 ;  /* 0x0000761000167816 */ /* 0x000fce0000000016 */
.L_x_3751:
        /* <DEDUP_REMOVED lines=20> */
.L_x_3782:
[----:B------:R-:W2:Y:S02]  /*dd40*/  LDG.E.U8 R2, desc[UR36][R2.64] ;  /* 0x0000002402027981 */ /* 0x000ea4000c1e1100 */
[----:B--2---:R-:W-:-:S04]  /*dd50*/  I2FP.F32.U32 R0, R2 ;  /* 0x0000000200007245 */ /* 0x004fc80000201000 */
[----:B------:R-:W-:-:S04]  /*dd60*/  F2FP.BF16.F32.PACK_AB R0, RZ, R0 ;  /* 0x00000000ff00723e */ /* 0x000fc800000010ff */
[----:B------:R-:W-:Y:S01]  /*dd70*/  PRMT R23, R0, 0x7610, R23 ;  /* 0x0000761000177816 */ /* 0x000fe20000000017 */
[----:B------:R-:W-:Y:S06]  /*dd80*/  BRA `(.L_x_3784) ;  /* 0x0000000c00c87947 */ /* 0x000fec0003800000 */
.L_x_3781:
        /* <DEDUP_REMOVED lines=11> */
.L_x_3786:
[----:B------:R-:W2:Y:S02]  /*de40*/  LDG.E R2, desc[UR36][R2.64] ;  /* 0x0000002402027981 */ /* 0x000ea4000c1e1900 */
[----:B--2---:R-:W-:-:S04]  /*de50*/  I2FP.F32.S32 R0, R2 ;  /* 0x0000000200007245 */ /* 0x004fc80000201400 */
[----:B------:R-:W-:-:S04]  /*de60*/  F2FP.BF16.F32.PACK_AB R0, RZ, R0 ;  /* 0x00000000ff00723e */ /* 0x000fc800000010ff */
[----:B------:R-:W-:Y:S01]  /*de70*/  PRMT R23, R0, 0x7610, R23 ;  /* 0x0000761000177816 */ /* 0x000fe20000000017 */
[----:B------:R-:W-:Y:S06]  /*de80*/  BRA `(.L_x_3784) ;  /* 0x0000000c00887947 */ /* 0x000fec0003800000 */
.L_x_3785:
[----:B------:R-:W2:Y:S02]  /*de90*/  LDG.E.U16 R2, desc[UR36][R2.64] ;  /* 0x0000002402027981 */ /* 0x000ea4000c1e1500 */
[----:B--2---:R-:W0:Y:S02]  /*dea0*/  I2F.S16 R0, R2 ;  /* 0x0000000200007306 */ /* 0x004e240000101400 */
[----:B0-----:R-:W-:-:S04]  /*deb0*/  F2FP.BF16.F32.PACK_AB R0, RZ, R0 ;  /* 0x00000000ff00723e */ /* 0x001fc800000010ff */
[----:B------:R-:W-:Y:S01]  /*dec0*/  PRMT R23, R0, 0x7610, R23 ;  /* 0x0000761000177816 */ /* 0x000fe20000000017 */
[----:B------:R-:W-:Y:S06]  /*ded0*/  BRA `(.L_x_3784) ;  /* 0x0000000c00747947 */ /* 0x000fec0003800000 */
.L_x_3780:
        /* <DEDUP_REMOVED lines=9> */
.L_x_3788:
[----:B------:R-:W2:Y:S02]  /*df70*/  LDG.E.U16 R0, desc[UR36][R2.64] ;  /* 0x0000002402007981 */ /* 0x000ea4000c1e1500 */
[----:B--2---:R-:W-:-:S05]  /*df80*/  HADD2.F32 R0, -RZ, R0.H0_H0 ;  /* 0x20000000ff007230 */ /* 0x004fca0000004100 */
[----:B------:R-:W-:-:S04]  /*df90*/  F2FP.BF16.F32.PACK_AB R0, RZ, R0 ;  /* 0x00000000ff00723e */ /* 0x000fc800000010ff */
[----:B------:R-:W-:Y:S01]  /*dfa0*/  PRMT R23, R0, 0x7610, R23 ;  /* 0x0000761000177816 */ /* 0x000fe20000000017 */
[----:B------:R-:W-:Y:S06]  /*dfb0*/  BRA `(.L_x_3784) ;  /* 0x0000000c003c7947 */ /* 0x000fec0003800000 */
.L_x_3787:
        /* <DEDUP_REMOVED lines=9> */
.L_x_3790:
[----:B------:R-:W2:Y:S02]  /*e050*/  LDG.E.U16 R2, desc[UR36][R2.64] ;  /* 0x0000002402027981 */ /* 0x000ea4000c1e1500 */
[----:B--2---:R-:W-:-:S05]  /*e060*/  HADD2.F32 R0, -RZ, R2.H0_H0 ;  /* 0x20000002ff007230 */ /* 0x004fca0000004100 */
[----:B------:R-:W-:-:S04]  /*e070*/  F2FP.BF16.F32.PACK_AB R0, RZ, R0 ;  /* 0x00000000ff00723e */ /* 0x000fc800000010ff */
[----:B------:R-:W-:Y:S01]  /*e080*/  PRMT R23, R0, 0x7610, R23 ;  /* 0x0000761000177816 */ /* 0x000fe20000000017 */
[----:B------:R-:W-:Y:S06]  /*e090*/  BRA `(.L_x_3784) ;  /* 0x0000000c00047947 */ /* 0x000fec0003800000 */
.L_x_3789:
        /* <DEDUP_REMOVED lines=9> */
.L_x_3779:
        /* <DEDUP_REMOVED lines=14> */
.L_x_3793:
        /* <DEDUP_REMOVED lines=9> */
.L_x_3792:
        /* <DEDUP_REMOVED lines=28> */
.L_x_3795:
        /* <DEDUP_REMOVED lines=15> */
.L_x_3794:
[----:B------:R0:W5:Y:S01]  /*e550*/  LDG.E.U16 R23, desc[UR36][R2.64] ;  /* 0x0000002402177981 */ /* 0x000162000c1e1500 */
[----:B------:R-:W-:Y:S05]  /*e560*/  BRA `(.L_x_3784) ;  /* 0x0000000400d07947 */ /* 0x000fea0003800000 */
.L_x_3791:
        /* <DEDUP_REMOVED lines=13> */
.L_x_3798:
        /* <DEDUP_REMOVED lines=21> */
.L_x_3802:
[----:B------:R-:W-:Y:S05]  /*e790*/  BSYNC B1 ;  /* 0x0000000000017941 */ /* 0x000fea0003800000 */
.L_x_3801:
[----:B------:R-:W-:Y:S01]  /*e7a0*/  LEA R3, R0, 0x3b800000, 0x17 ;  /* 0x3b80000000037811 */ /* 0x000fe200078eb8ff */
[----:B------:R-:W-:-:S05]  /*e7b0*/  IMAD.SHL.U32 R0, R2, 0x100000, RZ ;  /* 0x0010000002007824 */ /* 0x000fca00078e00ff */
[----:B------:R-:W-:-:S07]  /*e7c0*/  LOP3.LUT R0, R3, R0, R4, 0xfe, !PT ;  /* 0x0000000003007212 */ /* 0x000fce00078efe04 */
.L_x_3800:
[----:B------:R-:W-:Y:S05]  /*e7d0*/  BSYNC B0 ;  /* 0x0000000000007941 */ /* 0x000fea0003800000 */
.L_x_3799:
[----:B------:R-:W-:-:S04]  /*e7e0*/  F2FP.BF16.F32.PACK_AB R0, RZ, R0 ;  /* 0x00000000ff00723e */ /* 0x000fc800000010ff */
[----:B------:R-:W-:Y:S01]  /*e7f0*/  PRMT R23, R0, 0x7610, R23 ;  /* 0x0000761000177816 */ /* 0x000fe20000000017 */
[----:B------:R-:W-:Y:S06]  /*e800*/  BRA `(.L_x_3784) ;  /* 0x0000000400287947 */ /* 0x000fec0003800000 */
.L_x_3797:
        /* <DEDUP_REMOVED lines=21> */
.L_x_3806:
[----:B------:R-:W-:Y:S05]  /*e960*/  BSYNC B1 ;  /* 0x0000000000017941 */ /* 0x000fea0003800000 */
.L_x_3805:
[----:B------:R-:W-:Y:S01]  /*e970*/  LEA R3, R0, 0x37800000, 0x17 ;  /* 0x3780000000037811 */ /* 0x000fe200078eb8ff */
[----:B------:R-:W-:-:S05]  /*e980*/  IMAD.SHL.U32 R0, R2, 0x200000, RZ ;  /* 0x0020000002007824 */ /* 0x000fca00078e00ff */
[----:B------:R-:W-:-:S07]  /*e990*/  LOP3.LUT R0, R3, R0, R4, 0xfe, !PT ;  /* 0x0000000003007212 */ /* 0x000fce00078efe04 */
.L_x_3804:
[----:B------:R-:W-:Y:S05]  /*e9a0*/  BSYNC B0 ;  /* 0x0000000000007941 */ /* 0x000fea0003800000 */
.L_x_3803:
[----:B------:R-:W-:-:S04]  /*e9b0*/  F2FP.BF16.F32.PACK_AB R0, RZ, R0 ;  /* 0x00000000ff00723e */ /* 0x000fc800000010ff */
[----:B------:R-:W-:Y:S01]  /*e9c0*/  PRMT R23, R0, 0x7610, R23 ;  /* 0x0000761000177816 */ /* 0x000fe20000000017 */
[----:B------:R-:W-:Y:S06]  /*e9d0*/  BRA `(.L_x_3784) ;  /* 0x0000000000b47947 */ /* 0x000fec0003800000 */
.L_x_3796:
        /* <DEDUP_REMOVED lines=14> */
.L_x_3810:
[----:B------:R-:W-:Y:S05]  /*eac0*/  BSYNC B0 ;  /* 0x0000000000007941 */ /* 0x000fea0003800000 */
.L_x_3809:
[----:B------:R-:W-:-:S04]  /*ead0*/  F2FP.BF16.F32.PACK_AB R0, RZ, R0 ;  /* 0x00000000ff00723e */ /* 0x000fc800000010ff */
[----:B------:R-:W-:Y:S01]  /*eae0*/  PRMT R23, R0, 0x7610, R23 ;  /* 0x0000761000177816 */ /* 0x000fe20000000017 */
[----:B------:R-:W-:Y:S06]  /*eaf0*/  BRA `(.L_x_3784) ;  /* 0x00000000006c7947 */ /* 0x000fec0003800000 */
.L_x_3783:
        /* <DEDUP_REMOVED lines=16> */
.L_x_3811:
[----:B------:R-:W-:Y:S01]  /*ec00*/  PRMT R23, RZ, 0x7610, R23 ;  /* 0x00007610ff177816 */ /* 0x000fe20000000017 */
[----:B------:R-:W-:Y:S06]  /*ec10*/  BRA `(.L_x_3784) ;  /* 0x0000000000247947 */ /* 0x000fec0003800000 */
.L_x_3808:
[----:B------:R-:W2:Y:S02]  /*ec20*/  LDG.E.64 R2, desc[UR36][R2.64] ;  /* 0x0000002402027981 */ /* 0x000ea4000c1e1b00 */
[----:B--2---:R-:W0:Y:S02]  /*ec30*/  I2F.U64 R0, R2 ;  /* 0x0000000200007312 */ /* 0x004e240000301000 */
[----:B0-----:R-:W-:-:S04]  /*ec40*/  F2FP.BF16.F32.PACK_AB R0, RZ, R0 ;  /* 0x00000000ff00723e */ /* 0x001fc800000010ff */
[----:B------:R-:W-:Y:S01]  /*ec50*/  PRMT R23, R0, 0x7610, R23 ;  /* 0x0000761000177816 */ /* 0x000fe20000000017 */
[----:B------:R-:W-:Y:S06]  /*ec60*/  BRA `(.L_x_3784) ;  /* 0x0000000000107947 */ /* 0x000fec0003800000 */
.L_x_3807:
[----:B------:R-:W2:Y:S02]  /*ec70*/  LDG.E R2, desc[UR36][R2.64] ;  /* 0x0000002402027981 */ /* 0x000ea4000c1e1900 */
[----:B--2---:R-:W-:-:S04]  /*ec80*/  I2FP.F32.U32 R0, R2 ;  /* 0x0000000200007245 */ /* 0x004fc80000201000 */
[----:B------:R-:W-:-:S04]  /*ec90*/  F2FP.BF16.F32.PACK_AB R0, RZ, R0 ;  /* 0x00000000ff00723e */ /* 0x000fc800000010ff */
[----:B------:R-:W-:-:S07]  /*eca0*/  PRMT R23, R0, 0x7610, R23 ;  /* 0x0000761000177816 */ /* 0x000fce0000000017 */
.L_x_3784:
        /* <DEDUP_REMOVED lines=19> */
.L_x_3815:
[----:B------:R-:W2:Y:S02]  /*ede0*/  LDG.E.U8 R2, desc[UR36][R2.64] ;  /* 0x0000002402027981 */ /* 0x000ea4000c1e1100 */
[----:B--2---:R-:W-:-:S04]  /*edf0*/  I2FP.F32.U32 R0, R2 ;  /* 0x0000000200007245 */ /* 0x004fc80000201000 */
[----:B------:R-:W-:Y:S01]  /*ee00*/  F2FP.BF16.F32.PACK_AB R0, RZ, R0 ;  /* 0x00000000ff00723e */ /* 0x000fe200000010ff */
[----:B------:R-:W-:Y:S06]  /*ee10*/  BRA `(.L_x_3817) ;  /* 0x0000000c00907947 */ /* 0x000fec0003800000 */
.L_x_3814:
        /* <DEDUP_REMOVED lines=10> */
.L_x_3819:
[----:B------:R-:W2:Y:S02]  /*eec0*/  LDG.E R2, desc[UR36][R2.64] ;  /* 0x0000002402027981 */ /* 0x000ea4000c1e1900 */
[----:B--2---:R-:W-:-:S04]  /*eed0*/  I2FP.F32.S32 R0, R2 ;  /* 0x0000000200007245 */ /* 0x004fc80000201400 */
[----:B------:R-:W-:Y:S01]  /*eee0*/  F2FP.BF16.F32.PACK_AB R0, RZ, R0 ;  /* 0x00000000ff00723e */ /* 0x000fe200000010ff */
[----:B------:R-:W-:Y:S06]  /*eef0*/  BRA `(.L_x_3817) ;  /* 0x0000000c00587947 */ /* 0x000fec0003800000 */
.L_x_3818:
[----:B------:R-:W2:Y:S02]  /*ef00*/  LDG.E.U16 R2, desc[UR36][R2.64] ;  /* 0x0000002402027981 */ /* 0x000ea4000c1e1500 */
[----:B--2---:R-:W0:Y:S02]  /*ef10*/  I2F.S16 R0, R2 ;  /* 0x0000000200007306 */ /* 0x004e240000101400 */
[----:B0-----:R-:W-:Y:S01]  /*ef20*/  F2FP.BF16.F32.PACK_AB R0, RZ, R0 ;  /* 0x00000000ff00723e */ /* 0x001fe200000010ff */
[----:B------:R-:W-:Y:S06]  /*ef30*/  BRA `(.L_x_3817) ;  /* 0x0000000c00487947 */ /* 0x000fec0003800000 */
.L_x_3813:
        /* <DEDUP_REMOVED lines=9> */
.L_x_3821:
[----:B------:R-:W2:Y:S02]  /*efd0*/  LDG.E.U16 R0, desc[UR36][R2.64] ;  /* 0x0000002402007981 */ /* 0x000ea4000c1e1500 */
[----:B--2---:R-:W-:-:S05]  /*efe0*/  HADD2.F32 R0, -RZ, R0.H0_H0 ;  /* 0x20000000ff007230 */ /* 0x004fca0000004100 */
[----:B------:R-:W-:Y:S01]  /*eff0*/  F2FP.BF16.F32.PACK_AB R0, RZ, R0 ;  /* 0x00000000ff00723e */ /* 0x000fe200000010ff */
[----:B------:R-:W-:Y:S06]  /*f000*/  BRA `(.L_x_3817) ;  /* 0x0000000c00147947 */ /* 0x000fec0003800000 */
.L_x_3820:
        /* <DEDUP_REMOVED lines=9> */
.L_x_3823:
[----:B------:R-:W2:Y:S02]  /*f0a0*/  LDG.E.U16 R2, desc[UR36][R2.64] ;  /* 0x0000002402027981 */ /* 0x000ea4000c1e1500 */
[----:B--2---:R-:W-:-:S05]  /*f0b0*/  HADD2.F32 R0, -RZ, R2.H0_H0 ;  /* 0x20000002ff007230 */ /* 0x004fca0000004100 */
[----:B------:R-:W-:Y:S01]  /*f0c0*/  F2FP.BF16.F32.PACK_AB R0, RZ, R0 ;  /* 0x00000000ff00723e */ /* 0x000fe200000010ff */
[----:B------:R-:W-:Y:S06]  /*f0d0*/  BRA `(.L_x_3817) ;  /* 0x0000000800e07947 */ /* 0x000fec0003800000 */
.L_x_3822:
        /* <DEDUP_REMOVED lines=8> */
.L_x_3812:
        /* <DEDUP_REMOVED lines=13> */
.L_x_3826:
        /* <DEDUP_REMOVED lines=8> */
.L_x_3825:
        /* <DEDUP_REMOVED lines=28> */
.L_x_3828:
        /* <DEDUP_REMOVED lines=15> */
.L_x_3827:
[----:B------:R0:W5:Y:S01]  /*f560*/  LDG.E.U16 R0, desc[UR36][R2.64] ;  /* 0x0000002402007981 */ /* 0x000162000c1e1500 */
[----:B------:R-:W-:Y:S05]  /*f570*/  BRA `(.L_x_3817) ;  /* 0x0000000400b87947 */ /* 0x000fea0003800000 */
.L_x_3824:
        /* <DEDUP_REMOVED lines=12> */
.L_x_3831:
        /* <DEDUP_REMOVED lines=21> */
.L_x_3835:
[----:B------:R-:W-:Y:S05]  /*f790*/  BSYNC B1 ;  /* 0x0000000000017941 */ /* 0x000fea0003800000 */
.L_x_3834:
[----:B------:R-:W-:Y:S01]  /*f7a0*/  LEA R3, R0, 0x3b800000, 0x17 ;  /* 0x3b80000000037811 */ /* 0x000fe200078eb8ff */
[----:B------:R-:W-:-:S05]  /*f7b0*/  IMAD.SHL.U32 R0, R2, 0x100000, RZ ;  /* 0x0010000002007824 */ /* 0x000fca00078e00ff */
[----:B------:R-:W-:-:S07]  /*f7c0*/  LOP3.LUT R0, R3, R0, R4, 0xfe, !PT ;  /* 0x0000000003007212 */ /* 0x000fce00078efe04 */
.L_x_3833:
[----:B------:R-:W-:Y:S05]  /*f7d0*/  BSYNC B0 ;  /* 0x0000000000007941 */ /* 0x000fea0003800000 */
.L_x_3832:
[----:B------:R-:W-:Y:S01]  /*f7e0*/  F2FP.BF16.F32.PACK_AB R0, RZ, R0 ;  /* 0x00000000ff00723e */ /* 0x000fe200000010ff */
[----:B------:R-:W-:Y:S06]  /*f7f0*/  BRA `(.L_x_3817) ;  /* 0x0000000400187947 */ /* 0x000fec0003800000 */
.L_x_3830:
        /* <DEDUP_REMOVED lines=21> */
.L_x_3839:
[----:B------:R-:W-:Y:S05]  /*f950*/  BSYNC B1 ;  /* 0x0000000000017941 */ /* 0x000fea0003800000 */
.L_x_3838:
[----:B------:R-:W-:Y:S01]  /*f960*/  LEA R3, R0, 0x37800000, 0x17 ;  /* 0x3780000000037811 */ /* 0x000fe200078eb8ff */
[----:B------:R-:W-:-:S05]  /*f970*/  IMAD.SHL.U32 R0, R2, 0x200000, RZ ;  /* 0x0020000002007824 */ /* 0x000fca00078e00ff */
[----:B------:R-:W-:-:S07]  /*f980*/  LOP3.LUT R0, R3, R0, R4, 0xfe, !PT ;  /* 0x0000000003007212 */ /* 0x000fce00078efe04 */
.L_x_3837:
[----:B------:R-:W-:Y:S05]  /*f990*/  BSYNC B0 ;  /* 0x0000000000007941 */ /* 0x000fea0003800000 */
.L_x_3836:
[----:B------:R-:W-:Y:S01]  /*f9a0*/  F2FP.BF16.F32.PACK_AB R0, RZ, R0 ;  /* 0x00000000ff00723e */ /* 0x000fe200000010ff */
[----:B------:R-:W-:Y:S06]  /*f9b0*/  BRA `(.L_x_3817) ;  /* 0x0000000000a87947 */ /* 0x000fec0003800000 */
.L_x_3829:
        /* <DEDUP_REMOVED lines=14> */
.L_x_3843:
[----:B------:R-:W-:Y:S05]  /*faa0*/  BSYNC B0 ;  /* 0x0000000000007941 */ /* 0x000fea0003800000 */
.L_x_3842:
[----:B------:R-:W-:Y:S01]  /*fab0*/  F2FP.BF16.F32.PACK_AB R0, RZ, R0 ;  /* 0x00000000ff00723e */ /* 0x000fe200000010ff */
[----:B------:R-:W-:Y:S06]  /*fac0*/  BRA `(.L_x_3817) ;  /* 0x0000000000647947 */ /* 0x000fec0003800000 */
.L_x_3816:
        /* <DEDUP_REMOVED lines=16> */
.L_x_3844:
[----:B------:R-:W-:Y:S01]  /*fbd0*/  PRMT R0, RZ, 0x7610, R0 ;  /* 0x00007610ff007816 */ /* 0x000fe20000000000 */
[----:B------:R-:W-:Y:S06]  /*fbe0*/  BRA `(.L_x_3817) ;  /* 0x00000000001c7947 */ /* 0x000fec0003800000 */
.L_x_3841:
[----:B------:R-:W2:Y:S02]  /*fbf0*/  LDG.E.64 R2, desc[UR36][R2.64] ;  /* 0x0000002402027981 */ /* 0x000ea4000c1e1b00 */
[----:B--2---:R-:W0:Y:S02]  /*fc00*/  I2F.U64 R0, R2 ;  /* 0x0000000200007312 */ /* 0x004e240000301000 */
[----:B0-----:R-:W-:Y:S01]  /*fc10*/  F2FP.BF16.F32.PACK_AB R0, RZ, R0 ;  /* 0x00000000ff00723e */ /* 0x001fe200000010ff */
[----:B------:R-:W-:Y:S06]  /*fc20*/  BRA `(.L_x_3817) ;  /* 0x00000000000c7947 */ /* 0x000fec0003800000 */
.L_x_3840:
[----:B------:R-:W2:Y:S02]  /*fc30*/  LDG.E R2, desc[UR36][R2.64] ;  /* 0x0000002402027981 */ /* 0x000ea4000c1e1900 */
[----:B--2---:R-:W-:-:S04]  /*fc40*/  I2FP.F32.U32 R0, R2 ;  /* 0x0000000200007245 */ /* 0x004fc80000201000 */
[----:B------:R-:W-:-:S07]  /*fc50*/  F2FP.BF16.F32.PACK_AB R0, RZ, R0 ;  /* 0x00000000ff00723e */ /* 0x000fce00000010ff */
.L_x_3817:
        /* <DEDUP_REMOVED lines=26> */
.L_x_3848:
[----:B------:R-:W-:-:S06]  /*fe00*/  IMAD.U32 R3, R3, 0x10000, RZ ;  /* 0x0001000003037824 */ /* 0x000fcc00078e00ff */
[----:B------:R-:W0:Y:S02]  /*fe10*/  F2I.S64.TRUNC R2, R3 ;  /* 0x0000000300027311 */ /* 0x000e24000020d900 */
[----:B0-----:R0:W-:Y:S01]  /*fe20*/  STG.E.U8 desc[UR36][R16.64], R2 ;  /* 0x0000000210007986 */ /* 0x0011e2000c101124 */
[----:B------:R-:W-:Y:S05]  /*fe30*/  BRA `(.L_x_3850) ;  /* 0x0000000c00847947 */ /* 0x000fea0003800000 */
.L_x_3847:
        /* <DEDUP_REMOVED lines=10> */
.L_x_3852:
[----:B------:R-:W-:-:S06]  /*fee0*/  IMAD.U32 R3, R3, 0x10000, RZ ;  /* 0x0001000003037824 */ /* 0x000fcc00078e00ff */
[----:B------:R-:W0:Y:S02]  /*fef0*/  F2I.FTZ.TRUNC.NTZ R3, R3 ;  /* 0x0000000300037305 */ /* 0x000e24000021f100 */
[----:B0-----:R0:W-:Y:S01]  /*ff00*/  STG.E desc[UR36][R16.64], R3 ;  /* 0x0000000310007986 */ /* 0x0011e2000c101924 */
[----:B------:R-:W-:Y:S05]  /*ff10*/  BRA `(.L_x_3850) ;  /* 0x0000000c004c7947 */ /* 0x000fea0003800000 */
.L_x_3851:
[----:B------:R-:W-:-:S06]  /*ff20*/  IMAD.U32 R3, R3, 0x10000, RZ ;  /* 0x0001000003037824 */ /* 0x000fcc00078e00ff */
[----:B------:R-:W0:Y:S02]  /*ff30*/  F2I.FTZ.TRUNC.NTZ R3, R3 ;  /* 0x0000000300037305 */ /* 0x000e24000021f100 */
[----:B0-----:R0:W-:Y:S01]  /*ff40*/  STG.E.U16 desc[UR36][R16.64], R3 ;  /* 0x0000000310007986 */ /* 0x0011e2000c101524 */
[----:B------:R-:W-:Y:S05]  /*ff50*/  BRA `(.L_x_3850) ;  /* 0x0000000c003c7947 */ /* 0x000fea0003800000 */
.L_x_3846:
        /* <DEDUP_REMOVED lines=9> */
.L_x_3854:
[----:B------:R-:W-:-:S05]  /*fff0*/  IMAD.U32 R0, R3, 0x10000, RZ ;  /* 0x0001000003007824 */ /* 0x000fca00078e00ff */
[----:B------:R-:W-:-:S05]  /*10000*/  F2FP.F16.F32.PACK_AB R0, RZ, R0 ;  /* 0x00000000ff00723e */ /* 0x000fca00000000ff */
[----:B------:R0:W-:Y:S01]  /*10010*/  STG.E.U16 desc[UR36][R16.64], R0 ;  /* 0x0000000010007986 */ /* 0x0001e2000c101524 */
[----:B------:R-:W-:Y:S05]  /*10020*/  BRA `(.L_x_3850) ;  /* 0x0000000c00087947 */ /* 0x000fea0003800000 */
.L_x_3853:
        /* <DEDUP_REMOVED lines=10> */
.L_x_3856:
[----:B------:R-:W-:-:S05]  /*100d0*/  IMAD.U32 R3, R3, 0x10000, RZ ;  /* 0x0001000003037824 */ /* 0x000fca00078e00ff */
[----:B------:R-:W-:-:S04]  /*100e0*/  F2FP.F16.F32.PACK_AB R3, RZ, R3 ;  /* 0x00000003ff03723e */ /* 0x000fc800000000ff */
[----:B------:R-:W-:-:S05]  /*100f0*/  PRMT R3, R3, 0x5410, RZ ;  /* 0x0000541003037816 */ /* 0x000fca00000000ff */
[----:B------:R0:W-:Y:S01]  /*10100*/  STG.E desc[UR36][R16.64], R3 ;  /* 0x0000000310007986 */ /* 0x0001e2000c101924 */
[----:B------:R-:W-:Y:S05]  /*10110*/  BRA `(.L_x_3850) ;  /* 0x0000000800cc7947 */ /* 0x000fea0003800000 */
.L_x_3855:
[----:B------:R-:W-:-:S04]  /*10120*/  IMAD.U32 R2, R3, 0x10000, RZ ;  /* 0x0001000003027824 */ /* 0x000fc800078e00ff */
[----:B------:R-:W-:-:S06]  /*10130*/  FMUL.FTZ R2, R2, 1 ;  /* 0x3f80000002027820 */ /* 0x000fcc0000410000 */
[----:B------:R-:W0:Y:S02]  /*10140*/  F2F.F64.F32 R2, R2 ;  /* 0x0000000200027310 */ /* 0x000e240000201800 */
[----:B0-----:R0:W-:Y:S01]  /*10150*/  STG.E.64 desc[UR36][R16.64], R2 ;  /* 0x0000000210007986 */ /* 0x0011e2000c101b24 */
[----:B------:R-:W-:Y:S05]  /*10160*/  BRA `(.L_x_3850) ;  /* 0x0000000800b87947 */ /* 0x000fea0003800000 */
.L_x_3845:
        /* <DEDUP_REMOVED lines=13> */
.L_x_3859:
[----:B------:R-:W-:Y:S01]  /*10240*/  IMAD.U32 R3, R3, 0x10000, RZ ;  /* 0x0001000003037824 */ /* 0x000fe200078e00ff */
[----:B------:R-:W-:-:S03]  /*10250*/  CS2R R6, SRZ ;  /* 0x0000000000067805 */ /* 0x000fc6000001ff00 */
[----:B------:R-:W-:-:S04]  /*10260*/  FMUL.FTZ R3, R3, 1 ;  /* 0x3f80000003037820 */ /* 0x000fc80000410000 */
[----:B------:R-:W0:Y:S02]  /*10270*/  F2F.F64.F32 R4, R3 ;  /* 0x0000000300047310 */ /* 0x000e240000201800 */
[----:B0-----:R1:W-:Y:S01]  /*10280*/  STG.E.128 desc[UR36][R16.64], R4 ;  /* 0x0000000410007986 */ /* 0x0013e2000c101d24 */
[----:B------:R-:W-:Y:S05]  /*10290*/  BRA `(.L_x_3850) ;  /* 0x00000008006c7947 */ /* 0x000fea0003800000 */
.L_x_3858:
        /* <DEDUP_REMOVED lines=21> */
.L_x_3863:
[----:B------:R-:W-:Y:S05]  /*103f0*/  BSYNC B0 ;  /* 0x0000000000007941 */ /* 0x000fea0003800000 */
.L_x_3862:
[----:B------:R-:W-:-:S05]  /*10400*/  LOP3.LUT R3, R0, R3, RZ, 0xfc, !PT ;  /* 0x0000000300037212 */ /* 0x000fca00078efcff */
[----:B------:R2:W-:Y:S01]  /*10410*/  STG.E.U8 desc[UR36][R16.64], R3 ;  /* 0x0000000310007986 */ /* 0x0005e2000c101124 */
[----:B------:R-:W-:Y:S05]  /*10420*/  BRA `(.L_x_3850) ;  /* 0x0000000800087947 */ /* 0x000fea0003800000 */
.L_x_3861:
        /* <DEDUP_REMOVED lines=13> */
.L_x_3865:
[----:B------:R-:W-:Y:S01]  /*10500*/  IMAD.MOV.U32 R0, RZ, RZ, 0x7f ;  /* 0x0000007fff007424 */ /* 0x000fe200078e00ff */
[----:B------:R-:W-:-:S04]  /*10510*/  ISETP.GT.U32.AND P0, PT, R2, 0x7f800000, PT ;  /* 0x7f8000000200780c */ /* 0x000fc80003f04070 */
[----:B------:R-:W-:-:S09]  /*10520*/  SEL R0, R0, 0x7c, P0 ;  /* 0x0000007c00007807 */ /* 0x000fd20000000000 */
.L_x_3866:
[----:B------:R-:W-:Y:S05]  /*10530*/  BSYNC B0 ;  /* 0x0000000000007941 */ /* 0x000fea0003800000 */
.L_x_3864:
[----:B------:R-:W-:-:S04]  /*10540*/  LOP3.LUT R2, R3, 0x80000000, RZ, 0xc0, !PT ;  /* 0x8000000003027812 */ /* 0x000fc800078ec0ff */
[----:B------:R-:W-:-:S04]  /*10550*/  SHF.R.U32.HI R3, RZ, 0x18, R2 ;  /* 0x00000018ff037819 */ /* 0x000fc80000011602 */
[----:B------:R-:W-:-:S05]  /*10560*/  LOP3.LUT R3, R0, R3, RZ, 0xfc, !PT ;  /* 0x0000000300037212 */ /* 0x000fca00078efcff */
[----:B------:R3:W-:Y:S01]  /*10570*/  STG.E.U8 desc[UR36][R16.64], R3 ;  /* 0x0000000310007986 */ /* 0x0007e2000c101124 */
[----:B------:R-:W-:Y:S05]  /*10580*/  BRA `(.L_x_3850) ;  /* 0x0000000400b07947 */ /* 0x000fea0003800000 */
.L_x_3860:
[----:B------:R4:W-:Y:S01]  /*10590*/  STG.E.U16 desc[UR36][R16.64], R3 ;  /* 0x0000000310007986 */ /* 0x0009e2000c101524 */
[----:B------:R-:W-:Y:S05]  /*105a0*/  BRA `(.L_x_3850) ;  /* 0x0000000400a87947 */ /* 0x000fea0003800000 */
.L_x_3857:
        /* <DEDUP_REMOVED lines=12> */
.L_x_3869:
        /* <DEDUP_REMOVED lines=17> */
.L_x_3872:
[----:B------:R-:W-:-:S04]  /*10780*/  LOP3.LUT R2, R3, 0x80000000, RZ, 0xc0, !PT ;  /* 0x8000000003027812 */ /* 0x000fc800078ec0ff */
[----:B------:R-:W-:-:S04]  /*10790*/  SHF.R.U32.HI R3, RZ, 0x18, R2 ;  /* 0x00000018ff037819 */ /* 0x000fc80000011602 */
[----:B------:R-:W-:-:S04]  /*107a0*/  LOP3.LUT R0, R0, R3, RZ, 0xfc, !PT ;  /* 0x0000000300007212 */ /* 0x000fc800078efcff */
[----:B------:R-:W-:-:S07]  /*107b0*/  PRMT R8, R0, 0x7610, R8 ;  /* 0x0000761000087816 */ /* 0x000fce0000000008 */
.L_x_3871:
[----:B------:R-:W-:Y:S05]  /*107c0*/  BSYNC B0 ;  /* 0x0000000000007941 */ /* 0x000fea0003800000 */
.L_x_3870:
[----:B------:R0:W-:Y:S01]  /*107d0*/  STG.E.U8 desc[UR36][R16.64], R8 ;  /* 0x0000000810007986 */ /* 0x0001e2000c101124 */
[----:B------:R-:W-:Y:S05]  /*107e0*/  BRA `(.L_x_3850) ;  /* 0x0000000400187947 */ /* 0x000fea0003800000 */
.L_x_3868:
        /* <DEDUP_REMOVED lines=17> */
.L_x_3875:
[----:B------:R-:W-:-:S04]  /*10900*/  LOP3.LUT R2, R3, 0x80000000, RZ, 0xc0, !PT ;  /* 0x8000000003027812 */ /* 0x000fc800078ec0ff */
[----:B------:R-:W-:-:S04]  /*10910*/  SHF.R.U32.HI R3, RZ, 0x18, R2 ;  /* 0x00000018ff037819 */ /* 0x000fc80000011602 */
[----:B------:R-:W-:-:S04]  /*10920*/  LOP3.LUT R0, R0, R3, RZ, 0xfc, !PT ;  /* 0x0000000300007212 */ /* 0x000fc800078efcff */
[----:B------:R-:W-:-:S07]  /*10930*/  PRMT R8, R0, 0x7610, R8 ;  /* 0x0000761000087816 */ /* 0x000fce0000000008 */
.L_x_3874:
[----:B------:R-:W-:Y:S05]  /*10940*/  BSYNC B0 ;  /* 0x0000000000007941 */ /* 0x000fea0003800000 */
.L_x_3873:
[----:B------:R0:W-:Y:S01]  /*10950*/  STG.E.U8 desc[UR36][R16.64], R8 ;  /* 0x0000000810007986 */ /* 0x0001e2000c101124 */
[----:B------:R-:W-:Y:S05]  /*10960*/  BRA `(.L_x_3850) ;  /* 0x0000000000b87947 */ /* 0x000fea0003800000 */
.L_x_3867:
        /* <DEDUP_REMOVED lines=22> */
.L_x_3849:
        /* <DEDUP_REMOVED lines=16> */
.L_x_3878:
[----:B------:R-:W-:Y:S05]  /*10bd0*/  BRA `(.L_x_3850) ;  /* 0x00000000001c7947 */ /* 0x000fea0003800000 */
.L_x_3877:
[----:B------:R-:W-:-:S06]  /*10be0*/  IMAD.U32 R3, R3, 0x10000, RZ ;  /* 0x0001000003037824 */ /* 0x000fcc00078e00ff */
[----:B------:R-:W0:Y:S02]  /*10bf0*/  F2I.U64.TRUNC R2, R3 ;  /* 0x0000000300027311 */ /* 0x000e24000020d800 */
[----:B0-----:R0:W-:Y:S01]  /*10c00*/  STG.E.64 desc[UR36][R16.64], R2 ;  /* 0x0000000210007986 */ /* 0x0011e2000c101b24 */
[----:B------:R-:W-:Y:S05]  /*10c10*/  BRA `(.L_x_3850) ;  /* 0x00000000000c7947 */ /* 0x000fea0003800000 */
.L_x_3876:
[----:B------:R-:W-:-:S06]  /*10c20*/  IMAD.U32 R3, R3, 0x10000, RZ ;  /* 0x0001000003037824 */ /* 0x000fcc00078e00ff */
[----:B------:R-:W0:Y:S02]  /*10c30*/  F2I.FTZ.U32.TRUNC.NTZ R3, R3 ;  /* 0x0000000300037305 */ /* 0x000e24000021f000 */
[----:B0-----:R0:W-:Y:S02]  /*10c40*/  STG.E desc[UR36][R16.64], R3 ;  /* 0x0000000310007986 */ /* 0x0011e4000c101924 */
.L_x_3850:
[----:B------:R-:W-:-:S07]  /*10c50*/  VIADD R19, R19, 0x80 ;  /* 0x0000008013137836 */ /* 0x000fce0000000000 */
.L_x_3744:
[----:B------:R-:W-:Y:S05]  /*10c60*/  BSYNC B6 ;  /* 0x0000000000067941 */ /* 0x000fea0003800000 */
.L_x_3743:
[----:B------:R-:W-:Y:S02]  /*10c70*/  ULDC UR4, c[0x0][0x210] ;  /* 0x0000840000047ab9 */ /* 0x000fe40000000800 */
[----:B------:R-:W-:-:S13]  /*10c80*/  ISETP.GE.AND P0, PT, R19, UR4, PT ;  /* 0x0000000413007c0c */ /* 0x000fda000bf06270 */
[----:B------:R-:W-:Y:S05]  /*10c90*/  @P0 EXIT ;  /* 0x000000000000094d */ /* 0x000fea0003800000 */
[----:B01----:R-:W0:Y:S01]  /*10ca0*/  LDC R6, c[0x0][0x218] ;  /* 0x00008600ff067b82 */ /* 0x003e220000000800 */
[----:B------:R-:W-:Y:S02]  /*10cb0*/  IMAD.MOV.U32 R18, RZ, RZ, RZ ;  /* 0x000000ffff127224 */ /* 0x000fe400078e00ff */
[----:B------:R-:W-:Y:S02]  /*10cc0*/  IMAD.MOV.U32 R22, RZ, RZ, RZ ;  /* 0x000000ffff167224 */ /* 0x000fe400078e00ff */
[----:B------:R-:W-:Y:S02]  /*10cd0*/  IMAD.MOV.U32 R0, RZ, RZ, RZ ;  /* 0x000000ffff007224 */ /* 0x000fe400078e00ff */
[----:B--234-:R-:W-:Y:S01]  /*10ce0*/  IMAD.MOV.U32 R16, RZ, RZ, RZ ;  /* 0x000000ffff107224 */ /* 0x01cfe200078e00ff */
        /* <DEDUP_REMOVED lines=375> */
.L_x_3879:
        /* <DEDUP_REMOVED lines=23> */
.L_x_3883:
[----:B------:R-:W2:Y:S02]  /*125d0*/  LDG.E.U8 R2, desc[UR36][R2.64] ;  /* 0x0000002402027981 */ /* 0x000ea4000c1e1100 */
[----:B--2---:R-:W-:-:S04]  /*125e0*/  I2FP.F32.U32 R0, R2 ;  /* 0x0000000200007245 */ /* 0x004fc80000201000 */
[----:B------:R-:W-:-:S04]  /*125f0*/  F2FP.BF16.F32.PACK_AB R0, RZ, R0 ;  /* 0x00000000ff00723e */ /* 0x000fc800000010ff */
[----:B------:R-:W-:Y:S01]  /*12600*/  PRMT R19, R0, 0x7610, R19 ;  /* 0x0000761000137816 */ /* 0x000fe20000000013 */
[----:B------:R-:W-:Y:S06]  /*12610*/  BRA `(.L_x_3885) ;  /* 0x0000000c00c87947 */ /* 0x000fec0003800000 */
.L_x_3882:
        /* <DEDUP_REMOVED lines=11> */
.L_x_3887:
[----:B------:R-:W2:Y:S02]  /*126d0*/  LDG.E R2, desc[UR36][R2.64] ;  /* 0x0000002402027981 */ /* 0x000ea4000c1e1900 */
[----:B--2---:R-:W-:-:S04]  /*126e0*/  I2FP.F32.S32 R0, R2 ;  /* 0x0000000200007245 */ /* 0x004fc80000201400 */
[----:B------:R-:W-:-:S04]  /*126f0*/  F2FP.BF16.F32.PACK_AB R0, RZ, R0 ;  /* 0x00000000ff00723e */ /* 0x000fc800000010ff */
[----:B------:R-:W-:Y:S01]  /*12700*/  PRMT R19, R0, 0x7610, R19 ;  /* 0x0000761000137816 */ /* 0x000fe20000000013 */
[----:B------:R-:W-:Y:S06]  /*12710*/  BRA `(.L_x_3885) ;  /* 0x0000000c00887947 */ /* 0x000fec0003800000 */
.L_x_3886:
[----:B------:R-:W2:Y:S02]  /*12720*/  LDG.E.U16 R2, desc[UR36][R2.64] ;  /* 0x0000002402027981 */ /* 0x000ea4000c1e1500 */
[----:B--2---:R-:W0:Y:S02]  /*12730*/  I2F.S16 R0, R2 ;  /* 0x0000000200007306 */ /* 0x004e240000101400 */
[----:B0-----:R-:W-:-:S04]  /*12740*/  F2FP.BF16.F32.PACK_AB R0, RZ, R0 ;  /* 0x00000000ff00723e */ /* 0x001fc800000010ff */
[----:B------:R-:W-:Y:S01]  /*12750*/  PRMT R19, R0, 0x7610, R19 ;  /* 0x0000761000137816 */ /* 0x000fe20000000013 */
[----:B------:R-:W-:Y:S06]  /*12760*/  BRA `(.L_x_3885) ;  /* 0x0000000c00747947 */ /* 0x000fec0003800000 */
.L_x_3881:
        /* <DEDUP_REMOVED lines=9> */
.L_x_3889:
[----:B------:R-:W2:Y:S02]  /*12800*/  LDG.E.U16 R0, desc[UR36][R2.64] ;  /* 0x0000002402007981 */ /* 0x000ea4000c1e1500 */
[----:B--2---:R-:W-:-:S05]  /*12810*/  HADD2.F32 R0, -RZ, R0.H0_H0 ;  /* 0x20000000ff007230 */ /* 0x004fca0000004100 */
[----:B------:R-:W-:-:S04]  /*12820*/  F2FP.BF16.F32.PACK_AB R0, RZ, R0 ;  /* 0x00000000ff00723e */ /* 0x000fc800000010ff */
[----:B------:R-:W-:Y:S01]  /*12830*/  PRMT R19, R0, 0x7610, R19 ;  /* 0x0000761000137816 */ /* 0x000fe20000000013 */
[----:B------:R-:W-:Y:S06]  /*12840*/  BRA `(.L_x_3885) ;  /* 0x0000000c003c7947 */ /* 0x000fec0003800000 */
.L_x_3888:
        /* <DEDUP_REMOVED lines=9> */
.L_x_3891:
[----:B------:R-:W2:Y:S02]  /*128e0*/  LDG.E.U16 R2, desc[UR36][R2.64] ;  /* 0x0000002402027981 */ /* 0x000ea4000c1e1500 */
[----:B--2---:R-:W-:-:S05]  /*128f0*/  HADD2.F32 R0, -RZ, R2.H0_H0 ;  /* 0x20000002ff007230 */ /* 0x004fca0000004100 */
[----:B------:R-:W-:-:S04]  /*12900*/  F2FP.BF16.F32.PACK_AB R0, RZ, R0 ;  /* 0x00000000ff00723e */ /* 0x000fc800000010ff */
[----:B------:R-:W-:Y:S01]  /*12910*/  PRMT R19, R0, 0x7610, R19 ;  /* 0x0000761000137816 */ /* 0x000fe20000000013 */
[----:B------:R-:W-:Y:S06]  /*12920*/  BRA `(.L_x_3885) ;  /* 0x0000000c00047947 */ /* 0x000fec0003800000 */
.L_x_3890:
        /* <DEDUP_REMOVED lines=9> */
.L_x_3880:
        /* <DEDUP_REMOVED lines=14> */
.L_x_3894:
        /* <DEDUP_REMOVED lines=9> */
.L_x_3893:
        /* <DEDUP_REMOVED lines=28> */
.L_x_3896:
        /* <DEDUP_REMOVED lines=15> */
.L_x_3895:
[----:B------:R0:W5:Y:S01]  /*12de0*/  LDG.E.U16 R19, desc[UR36][R2.64] ;  /* 0x0000002402137981 */ /* 0x000162000c1e1500 */
[----:B------:R-:W-:Y:S05]  /*12df0*/  BRA `(.L_x_3885) ;  /* 0x0000000400d07947 */ /* 0x000fea0003800000 */
.L_x_3892:
        /* <DEDUP_REMOVED lines=13> */
.L_x_3899:
        /* <DEDUP_REMOVED lines=21> */
.L_x_3903:
[----:B------:R-:W-:Y:S05]  /*13020*/  BSYNC B1 ;  /* 0x0000000000017941 */ /* 0x000fea0003800000 */
.L_x_3902:
[----:B------:R-:W-:Y:S01]  /*13030*/  LEA R3, R0, 0x3b800000, 0x17 ;  /* 0x3b80000000037811 */ /* 0x000fe200078eb8ff */
[----:B------:R-:W-:-:S05]  /*13040*/  IMAD.SHL.U32 R0, R2, 0x100000, RZ ;  /* 0x0010000002007824 */ /* 0x000fca00078e00ff */
[----:B------:R-:W-:-:S07]  /*13050*/  LOP3.LUT R0, R3, R0, R4, 0xfe, !PT ;  /* 0x0000000003007212 */ /* 0x000fce00078efe04 */
.L_x_3901:
[----:B------:R-:W-:Y:S05]  /*13060*/  BSYNC B0 ;  /* 0x0000000000007941 */ /* 0x000fea0003800000 */
.L_x_3900:
[----:B------:R-:W-:-:S04]  /*13070*/  F2FP.BF16.F32.PACK_AB R0, RZ, R0 ;  /* 0x00000000ff00723e */ /* 0x000fc800000010ff */
[----:B------:R-:W-:Y:S01]  /*13080*/  PRMT R19, R0, 0x7610, R19 ;  /* 0x0000761000137816 */ /* 0x000fe20000000013 */
[----:B------:R-:W-:Y:S06]  /*13090*/  BRA `(.L_x_3885) ;  /* 0x0000000400287947 */ /* 0x000fec0003800000 */
.L_x_3898:
        /* <DEDUP_REMOVED lines=21> */
.L_x_3907:
[----:B------:R-:W-:Y:S05]  /*131f0*/  BSYNC B1 ;  /* 0x0000000000017941 */ /* 0x000fea0003800000 */
.L_x_3906:
[----:B------:R-:W-:Y:S01]  /*13200*/  LEA R3, R0, 0x37800000, 0x17 ;  /* 0x3780000000037811 */ /* 0x000fe200078eb8ff */
[----:B------:R-:W-:-:S05]  /*13210*/  IMAD.SHL.U32 R0, R2, 0x200000, RZ ;  /* 0x0020000002007824 */ /* 0x000fca00078e00ff */
[----:B------:R-:W-:-:S07]  /*13220*/  LOP3.LUT R0, R3, R0, R4, 0xfe, !PT ;  /* 0x0000000003007212 */ /* 0x000fce00078efe04 */
.L_x_3905:
[----:B------:R-:W-:Y:S05]  /*13230*/  BSYNC B0 ;  /* 0x0000000000007941 */ /* 0x000fea0003800000 */
.L_x_3904:
[----:B------:R-:W-:-:S04]  /*13240*/  F2FP.BF16.F32.PACK_AB R0, RZ, R0 ;  /* 0x00000000ff00723e */ /* 0x000fc800000010ff */
[----:B------:R-:W-:Y:S01]  /*13250*/  PRMT R19, R0, 0x7610, R19 ;  /* 0x0000761000137816 */ /* 0x000fe20000000013 */
[----:B------:R-:W-:Y:S06]  /*13260*/  BRA `(.L_x_3885) ;  /* 0x0000000000b47947 */ /* 0x000fec0003800000 */
.L_x_3897:
        /* <DEDUP_REMOVED lines=14> */
.L_x_3911:
[----:B------:R-:W-:Y:S05]  /*13350*/  BSYNC B0 ;  /* 0x0000000000007941 */ /* 0x000fea0003800000 */
.L_x_3910:
[----:B------:R-:W-:-:S04]  /*13360*/  F2FP.BF16.F32.PACK_AB R0, RZ, R0 ;  /* 0x00000000ff00723e */ /* 0x000fc800000010ff */
[----:B------:R-:W-:Y:S01]  /*13370*/  PRMT R19, R0, 0x7610, R19 ;  /* 0x0000761000137816 */ /* 0x000fe20000000013 */
[----:B------:R-:W-:Y:S06]  /*13380*/  BRA `(.L_x_3885) ;  /* 0x00000000006c7947 */ /* 0x000fec0003800000 */
.L_x_3884:
        /* <DEDUP_REMOVED lines=16> */
.L_x_3912:
[----:B------:R-:W-:Y:S01]  /*13490*/  PRMT R19, RZ, 0x7610, R19 ;  /* 0x00007610ff137816 */ /* 0x000fe20000000013 */
[----:B------:R-:W-:Y:S06]  /*134a0*/  BRA `(.L_x_3885) ;  /* 0x0000000000247947 */ /* 0x000fec0003800000 */
.L_x_3909:
[----:B------:R-:W2:Y:S02]  /*134b0*/  LDG.E.64 R2, desc[UR36][R2.64] ;  /* 0x0000002402027981 */ /* 0x000ea4000c1e1b00 */
[----:B--2---:R-:W0:Y:S02]  /*134c0*/  I2F.U64 R0, R2 ;  /* 0x0000000200007312 */ /* 0x004e240000301000 */
[----:B0-----:R-:W-:-:S04]  /*134d0*/  F2FP.BF16.F32.PACK_AB R0, RZ, R0 ;  /* 0x00000000ff00723e */ /* 0x001fc800000010ff */
[----:B------:R-:W-:Y:S01]  /*134e0*/  PRMT R19, R0, 0x7610, R19 ;  /* 0x0000761000137816 */ /* 0x000fe20000000013 */
[----:B------:R-:W-:Y:S06]  /*134f0*/  BRA `(.L_x_3885) ;  /* 0x0000000000107947 */ /* 0x000fec0003800000 */
.L_x_3908:
[----:B------:R-:W2:Y:S02]  /*13500*/  LDG.E R2, desc[UR36][R2.64] ;  /* 0x0000002402027981 */ /* 0x000ea4000c1e1900 */
[----:B--2---:R-:W-:-:S04]  /*13510*/  I2FP.F32.U32 R0, R2 ;  /* 0x0000000200007245 */ /* 0x004fc80000201000 */
[----:B------:R-:W-:-:S04]  /*13520*/  F2FP.BF16.F32.PACK_AB R0, RZ, R0 ;  /* 0x00000000ff00723e */ /* 0x000fc800000010ff */
[----:B------:R-:W-:-:S07]  /*13530*/  PRMT R19, R0, 0x7610, R19 ;  /* 0x0000761000137816 */ /* 0x000fce0000000013 */
.L_x_3885:
        /* <DEDUP_REMOVED lines=20> */
.L_x_3916:
[----:B------:R-:W2:Y:S02]  /*13680*/  LDG.E.U8 R2, desc[UR36][R2.64] ;  /* 0x0000002402027981 */ /* 0x000ea4000c1e1100 */
[----:B--2---:R-:W-:-:S04]  /*13690*/  I2FP.F32.U32 R0, R2 ;  /* 0x0000000200007245 */ /* 0x004fc80000201000 */
[----:B------:R-:W-:-:S04]  /*136a0*/  F2FP.BF16.F32.PACK_AB R0, RZ, R0 ;  /* 0x00000000ff00723e */ /* 0x000fc800000010ff */
[----:B------:R-:W-:Y:S01]  /*136b0*/  PRMT R22, R0, 0x7610, R22 ;  /* 0x0000761000167816 */ /* 0x000fe20000000016 */
[----:B------:R-:W-:Y:S06]  /*136c0*/  BRA `(.L_x_3918) ;  /* 0x0000000c00c87947 */ /* 0x000fec0003800000 */
.L_x_3915:
        /* <DEDUP_REMOVED lines=11> */
.L_x_3920:
[----:B------:R-:W2:Y:S02]  /*13780*/  LDG.E R2, desc[UR36][R2.64] ;  /* 0x0000002402027981 */ /* 0x000ea4000c1e1900 */
[----:B--2---:R-:W-:-:S04]  /*13790*/  I2FP.F32.S32 R0, R2 ;  /* 0x0000000200007245 */ /* 0x004fc80000201400 */
[----:B------:R-:W-:-:S04]  /*137a0*/  F2FP.BF16.F32.PACK_AB R0, RZ, R0 ;  /* 0x00000000ff00723e */ /* 0x000fc800000010ff */
[----:B------:R-:W-:Y:S01]  /*137b0*/  PRMT R22, R0, 0x7610, R22 ;  /* 0x0000761000167816 */ /* 0x000fe20000000016 */
[----:B------:R-:W-:Y:S06]  /*137c0*/  BRA `(.L_x_3918) ;  /* 0x0000000c00887947 */ /* 0x000fec0003800000 */
.L_x_3919:
[----:B------:R-:W2:Y:S02]  /*137d0*/  LDG.E.U16 R2, desc[UR36][R2.64] ;  /* 0x0000002402027981 */ /* 0x000ea4000c1e1500 */
[----:B--2---:R-:W0:Y:S02]  /*137e0*/  I2F.S16 R0, R2 ;  /* 0x0000000200007306 */ /* 0x004e240000101400 */
[----:B0-----:R-:W-:-:S04]  /*137f0*/  F2FP.BF16.F32.PACK_AB R0, RZ, R0 ;  /* 0x00000000ff00723e */ /* 0x001fc800000010ff */
[----:B------:R-:W-:Y:S01]  /*13800*/  PRMT R22, R0, 0x7610, R22 ;  /* 0x0000761000167816 */ /* 0x000fe20000000016 */
[----:B------:R-:W-:Y:S06]  /*13810*/  BRA `(.L_x_3918) ;  /* 0x0000000c00747947 */ /* 0x000fec0003800000 */
.L_x_3914:
        /* <DEDUP_REMOVED lines=9> */
.L_x_3922:
[----:B------:R-:W2:Y:S02]  /*138b0*/  LDG.E.U16 R0, desc[UR36][R2.64] ;  /* 0x0000002402007981 */ /* 0x000ea4000c1e1500 */
[----:B--2---:R-:W-:-:S05]  /*138c0*/  HADD2.F32 R0, -RZ, R0.H0_H0 ;  /* 0x20000000ff007230 */ /* 0x004fca0000004100 */
[----:B------:R-:W-:-:S04]  /*138d0*/  F2FP.BF16.F32.PACK_AB R0, RZ, R0 ;  /* 0x00000000ff00723e */ /* 0x000fc800000010ff */
[----:B------:R-:W-:Y:S01]  /*138e0*/  PRMT R22, R0, 0x7610, R22 ;  /* 0x0000761000167816 */ /* 0x000fe20000000016 */
[----:B------:R-:W-:Y:S06]  /*138f0*/  BRA `(.L_x_3918) ;  /* 0x0000000c003c7947 */ /* 0x000fec0003800000 */
.L_x_3921:
        /* <DEDUP_REMOVED lines=9> */
.L_x_3924:
[----:B------:R-:W2:Y:S02]  /*13990*/  LDG.E.U16 R2, desc[UR36][R2.64] ;  /* 0x0000002402027981 */ /* 0x000ea4000c1e1500 */
[----:B--2---:R-:W-:-:S05]  /*139a0*/  HADD2.F32 R0, -RZ, R2.H0_H0 ;  /* 0x20000002ff007230 */ /* 0x004fca0000004100 */
[----:B------:R-:W-:-:S04]  /*139b0*/  F2FP.BF16.F32.PACK_AB R0, RZ, R0 ;  /* 0x00000000ff00723e */ /* 0x000fc800000010ff */
[----:B------:R-:W-:Y:S01]  /*139c0*/  PRMT R22, R0, 0x7610, R22 ;  /* 0x0000761000167816 */ /* 0x000fe20000000016 */
[----:B------:R-:W-:Y:S06]  /*139d0*/  BRA `(.L_x_3918) ;  /* 0x0000000c00047947 */ /* 0x000fec0003800000 */
.L_x_3923:
        /* <DEDUP_REMOVED lines=9> */
.L_x_3913:
        /* <DEDUP_REMOVED lines=14> */
.L_x_3927:
        /* <DEDUP_REMOVED lines=9> */
.L_x_3926:
        /* <DEDUP_REMOVED lines=28> */
.L_x_3929:
        /* <DEDUP_REMOVED lines=15> */
.L_x_3928:
[----:B------:R0:W5:Y:S01]  /*13e90*/  LDG.E.U16 R22, desc[UR36][R2.64] ;  /* 0x0000002402167981 */ /* 0x000162000c1e1500 */
[----:B------:R-:W-:Y:S05]  /*13ea0*/  BRA `(.L_x_3918) ;  /* 0x0000000400d07947 */ /* 0x000fea0003800000 */
.L_x_3925:
        /* <DEDUP_REMOVED lines=13> */
.L_x_3932:
        /* <DEDUP_REMOVED lines=21> */
.L_x_3936:
[----:B------:R-:W-:Y:S05]  /*140d0*/  BSYNC B1 ;  /* 0x0000000000017941 */ /* 0x000fea0003800000 */
.L_x_3935:
[----:B------:R-:W-:Y:S01]  /*140e0*/  LEA R3, R0, 0x3b800000, 0x17 ;  /* 0x3b80000000037811 */ /* 0x000fe200078eb8ff */
[----:B------:R-:W-:-:S05]  /*140f0*/  IMAD.SHL.U32 R0, R2, 0x100000, RZ ;  /* 0x0010000002007824 */ /* 0x000fca00078e00ff */
[----:B------:R-:W-:-:S07]  /*14100*/  LOP3.LUT R0, R3, R0, R4, 0xfe, !PT ;  /* 0x0000000003007212 */ /* 0x000fce00078efe04 */
.L_x_3934:
[----:B------:R-:W-:Y:S05]  /*14110*/  BSYNC B0 ;  /* 0x0000000000007941 */ /* 0x000fea0003800000 */
.L_x_3933:
[----:B------:R-:W-:-:S04]  /*14120*/  F2FP.BF16.F32.PACK_AB R0, RZ, R0 ;  /* 0x00000000ff00723e */ /* 0x000fc800000010ff */
[----:B------:R-:W-:Y:S01]  /*14130*/  PRMT R22, R0, 0x7610, R22 ;  /* 0x0000761000167816 */ /* 0x000fe20000000016 */
[----:B------:R-:W-:Y:S06]  /*14140*/  BRA `(.L_x_3918) ;  /* 0x0000000400287947 */ /* 0x000fec0003800000 */
.L_x_3931:
        /* <DEDUP_REMOVED lines=21> */
.L_x_3940:
[----:B------:R-:W-:Y:S05]  /*142a0*/  BSYNC B1 ;  /* 0x0000000000017941 */ /* 0x000fea0003800000 */
.L_x_3939:
[----:B------:R-:W-:Y:S01]  /*142b0*/  LEA R3, R0, 0x37800000, 0x17 ;  /* 0x3780000000037811 */ /* 0x000fe200078eb8ff */
[----:B------:R-:W-:-:S05]  /*142c0*/  IMAD.SHL.U32 R0, R2, 0x200000, RZ ;  /* 0x0020000002007824 */ /* 0x000fca00078e00ff */
[----:B------:R-:W-:-:S07]  /*142d0*/  LOP3.LUT R0, R3, R0, R4, 0xfe, !PT ;  /* 0x0000000003007212 */ /* 0x000fce00078efe04 */
.L_x_3938:
[----:B------:R-:W-:Y:S05]  /*142e0*/  BSYNC B0 ;  /* 0x0000000000007941 */ /* 0x000fea0003800000 */
.L_x_3937:
[----:B------:R-:W-:-:S04]  /*142f0*/  F2FP.BF16.F32.PACK_AB R0, RZ, R0 ;  /* 0x00000000ff00723e */ /* 0x000fc800000010ff */
[----:B------:R-:W-:Y:S01]  /*14300*/  PRMT R22, R0, 0x7610, R22 ;  /* 0x0000761000167816 */ /* 0x000fe20000000016 */
[----:B------:R-:W-:Y:S06]  /*14310*/  BRA `(.L_x_3918) ;  /* 0x0000000000b47947 */ /* 0x000fec0003800000 */
.L_x_3930:
        /* <DEDUP_REMOVED lines=14> */
.L_x_3944:
[----:B------:R-:W-:Y:S05]  /*14400*/  BSYNC B0 ;  /* 0x0000000000007941 */ /* 0x000fea0003800000 */
.L_x_3943:
[----:B------:R-:W-:-:S04]  /*14410*/  F2FP.BF16.F32.PACK_AB R0, RZ, R0 ;  /* 0x00000000ff00723e */ /* 0x000fc800000010ff */
[----:B------:R-:W-:Y:S01]  /*14420*/  PRMT R22, R0, 0x7610, R22 ;  /* 0x0000761000167816 */ /* 0x000fe20000000016 */
[----:B------:R-:W-:Y:S06]  /*14430*/  BRA `(.L_x_3918) ;  /* 0x00000000006c7947 */ /* 0x000fec0003800000 */
.L_x_3917:
        /* <DEDUP_REMOVED lines=16> */
.L_x_3945:
[----:B------:R-:W-:Y:S01]  /*14540*/  PRMT R22, RZ, 0x7610, R22 ;  /* 0x00007610ff167816 */ /* 0x000fe20000000016 */
[----:B------:R-:W-:Y:S06]  /*14550*/  BRA `(.L_x_3918) ;  /* 0x0000000000247947 */ /* 0x000fec0003800000 */
.L_x_3942:
[----:B------:R-:W2:Y:S02]  /*14560*/  LDG.E.64 R2, desc[UR36][R2.64] ;  /* 0x0000002402027981 */ /* 0x000ea4000c1e1b00 */
[----:B--2---:R-:W0:Y:S02]  /*14570*/  I2F.U64 R0, R2 ;  /* 0x0000000200007312 */ /* 0x004e240000301000 */
[----:B0-----:R-:W-:-:S04]  /*14580*/  F2FP.BF16.F32.PACK_AB R0, RZ, R0 ;  /* 0x00000000ff00723e */ /* 0x001fc800000010ff */
[----:B------:R-:W-:Y:S01]  /*14590*/  PRMT R22, R0, 0x7610, R22 ;  /* 0x0000761000167816 */ /* 0x000fe20000000016 */
[----:B------:R-:W-:Y:S06]  /*145a0*/  BRA `(.L_x_3918) ;  /* 0x0000000000107947 */ /* 0x000fec0003800000 */
.L_x_3941:
[----:B------:R-:W2:Y:S02]  /*145b0*/  LDG.E R2, desc[UR36][R2.64] ;  /* 0x0000002402027981 */ /* 0x000ea4000c1e1900 */
[----:B--2---:R-:W-:-:S04]  /*145c0*/  I2FP.F32.U32 R0, R2 ;  /* 0x0000000200007245 */ /* 0x004fc80000201000 */
[----:B------:R-:W-:-:S04]  /*145d0*/  F2FP.BF16.F32.PACK_AB R0, RZ, R0 ;  /* 0x00000000ff00723e */ /* 0x000fc800000010ff */
[----:B------:R-:W-:-:S07]  /*145e0*/  PRMT R22, R0, 0x7610, R22 ;  /* 0x0000761000167816 */ /* 0x000fce0000000016 */
.L_x_3918:
        /* <DEDUP_REMOVED lines=19> */
.L_x_3949:
[----:B------:R-:W2:Y:S02]  /*14720*/  LDG.E.U8 R2, desc[UR36][R2.64] ;  /* 0x0000002402027981 */ /* 0x000ea4000c1e1100 */
[----:B--2---:R-:W-:-:S04]  /*14730*/  I2FP.F32.U32 R0, R2 ;  /* 0x0000000200007245 */ /* 0x004fc80000201000 */
[----:B------:R-:W-:Y:S01]  /*14740*/  F2FP.BF16.F32.PACK_AB R0, RZ, R0 ;  /* 0x00000000ff00723e */ /* 0x000fe200000010ff */
[----:B------:R-:W-:Y:S06]  /*14750*/  BRA `(.L_x_3951) ;  /* 0x0000000c00907947 */ /* 0x000fec0003800000 */
.L_x_3948:
        /* <DEDUP_REMOVED lines=10> */
.L_x_3953:
[----:B------:R-:W2:Y:S02]  /*14800*/  LDG.E R2, desc[UR36][R2.64] ;  /* 0x0000002402027981 */ /* 0x000ea4000c1e1900 */
[----:B--2---:R-:W-:-:S04]  /*14810*/  I2FP.F32.S32 R0, R2 ;  /* 0x0000000200007245 */ /* 0x004fc80000201400 */
[----:B------:R-:W-:Y:S01]  /*14820*/  F2FP.BF16.F32.PACK_AB R0, RZ, R0 ;  /* 0x00000000ff00723e */ /* 0x000fe200000010ff */
[----:B------:R-:W-:Y:S06]  /*14830*/  BRA `(.L_x_3951) ;  /* 0x0000000c00587947 */ /* 0x000fec0003800000 */
.L_x_3952:
[----:B------:R-:W2:Y:S02]  /*14840*/  LDG.E.U16 R2, desc[UR36][R2.64] ;  /* 0x0000002402027981 */ /* 0x000ea4000c1e1500 */
[----:B--2---:R-:W0:Y:S02]  /*14850*/  I2F.S16 R0, R2 ;  /* 0x0000000200007306 */ /* 0x004e240000101400 */
[----:B0-----:R-:W-:Y:S01]  /*14860*/  F2FP.BF16.F32.PACK_AB R0, RZ, R0 ;  /* 0x00000000ff00723e */ /* 0x001fe200000010ff */
[----:B------:R-:W-:Y:S06]  /*14870*/  BRA `(.L_x_3951) ;  /* 0x0000000c00487947 */ /* 0x000fec0003800000 */
.L_x_3947:
        /* <DEDUP_REMOVED lines=9> */
.L_x_3955:
[----:B------:R-:W2:Y:S02]  /*14910*/  LDG.E.U16 R0, desc[UR36][R2.64] ;  /* 0x0000002402007981 */ /* 0x000ea4000c1e1500 */
[----:B--2---:R-:W-:-:S05]  /*14920*/  HADD2.F32 R0, -RZ, R0.H0_H0 ;  /* 0x20000000ff007230 */ /* 0x004fca0000004100 */
[----:B------:R-:W-:Y:S01]  /*14930*/  F2FP.BF16.F32.PACK_AB R0, RZ, R0 ;  /* 0x00000000ff00723e */ /* 0x000fe200000010ff */
[----:B------:R-:W-:Y:S06]  /*14940*/  BRA `(.L_x_3951) ;  /* 0x0000000c00147947 */ /* 0x000fec0003800000 */
.L_x_3954:
        /* <DEDUP_REMOVED lines=9> */
.L_x_3957:
[----:B------:R-:W2:Y:S02]  /*149e0*/  LDG.E.U16 R2, desc[UR36][R2.64] ;  /* 0x0000002402027981 */ /* 0x000ea4000c1e1500 */
[----:B--2---:R-:W-:-:S05]  /*149f0*/  HADD2.F32 R0, -RZ, R2.H0_H0 ;  /* 0x20000002ff007230 */ /* 0x004fca0000004100 */
[----:B------:R-:W-:Y:S01]  /*14a00*/  F2FP.BF16.F32.PACK_AB R0, RZ, R0 ;  /* 0x00000000ff00723e */ /* 0x000fe200000010ff */
[----:B------:R-:W-:Y:S06]  /*14a10*/  BRA `(.L_x_3951) ;  /* 0x0000000800e07947 */ /* 0x000fec0003800000 */
.L_x_3956:
        /* <DEDUP_REMOVED lines=8> */
.L_x_3946:
        /* <DEDUP_REMOVED lines=13> */
.L_x_3960:
        /* <DEDUP_REMOVED lines=8> */
.L_x_3959:
        /* <DEDUP_REMOVED lines=28> */
.L_x_3962:
        /* <DEDUP_REMOVED lines=15> */
.L_x_3961:
[----:B------:R0:W5:Y:S01]  /*14ea0*/  LDG.E.U16 R0, desc[UR36][R2.64] ;  /* 0x0000002402007981 */ /* 0x000162000c1e1500 */
[----:B------:R-:W-:Y:S05]  /*14eb0*/  BRA `(.L_x_3951) ;  /* 0x0000000400b87947 */ /* 0x000fea0003800000 */
.L_x_3958:
        /* <DEDUP_REMOVED lines=12> */
.L_x_3965:
        /* <DEDUP_REMOVED lines=21> */
.L_x_3969:
[----:B------:R-:W-:Y:S05]  /*150d0*/  BSYNC B1 ;  /* 0x0000000000017941 */ /* 0x000fea0003800000 */
.L_x_3968:
[----:B------:R-:W-:Y:S01]  /*150e0*/  LEA R3, R0, 0x3b800000, 0x17 ;  /* 0x3b80000000037811 */ /* 0x000fe200078eb8ff */
[----:B------:R-:W-:-:S05]  /*150f0*/  IMAD.SHL.U32 R0, R2, 0x100000, RZ ;  /* 0x0010000002007824 */ /* 0x000fca00078e00ff */
[----:B------:R-:W-:-:S07]  /*15100*/  LOP3.LUT R0, R3, R0, R4, 0xfe, !PT ;  /* 0x0000000003007212 */ /* 0x000fce00078efe04 */
.L_x_3967:
[----:B------:R-:W-:Y:S05]  /*15110*/  BSYNC B0 ;  /* 0x0000000000007941 */ /* 0x000fea0003800000 */
.L_x_3966:
[----:B------:R-:W-:Y:S01]  /*15120*/  F2FP.BF16.F32.PACK_AB R0, RZ, R0 ;  /* 0x00000000ff00723e */ /* 0x000fe200000010ff */
[----:B------:R-:W-:Y:S06]  /*15130*/  BRA `(.L_x_3951) ;  /* 0x0000000400187947 */ /* 0x000fec0003800000 */
.L_x_3964:
        /* <DEDUP_REMOVED lines=21> */
.L_x_3973:
[----:B------:R-:W-:Y:S05]  /*15290*/  BSYNC B1 ;  /* 0x0000000000017941 */ /* 0x000fea0003800000 */
.L_x_3972:
[----:B------:R-:W-:Y:S01]  /*152a0*/  LEA R3, R0, 0x37800000, 0x17 ;  /* 0x3780000000037811 */ /* 0x000fe200078eb8ff */
[----:B------:R-:W-:-:S05]  /*152b0*/  IMAD.SHL.U32 R0, R2, 0x200000, RZ ;  /* 0x0020000002007824 */ /* 0x000fca00078e00ff */
[----:B------:R-:W-:-:S07]  /*152c0*/  LOP3.LUT R0, R3, R0, R4, 0xfe, !PT ;  /* 0x0000000003007212 */ /* 0x000fce00078efe04 */
.L_x_3971:
[----:B------:R-:W-:Y:S05]  /*152d0*/  BSYNC B0 ;  /* 0x0000000000007941 */ /* 0x000fea0003800000 */
.L_x_3970:
[----:B------:R-:W-:Y:S01]  /*152e0*/  F2FP.BF16.F32.PACK_AB R0, RZ, R0 ;  /* 0x00000000ff00723e */ /* 0x000fe200000010ff */
[----:B------:R-:W-:Y:S06]  /*152f0*/  BRA `(.L_x_3951) ;  /* 0x0000000000a87947 */ /* 0x000fec0003800000 */
.L_x_3963:
        /* <DEDUP_REMOVED lines=14> */
.L_x_3977:
[----:B------:R-:W-:Y:S05]  /*153e0*/  BSYNC B0 ;  /* 0x0000000000007941 */ /* 0x000fea0003800000 */
.L_x_3976:
[----:B------:R-:W-:Y:S01]  /*153f0*/  F2FP.BF16.F32.PACK_AB R0, RZ, R0 ;  /* 0x00000000ff00723e */ /* 0x000fe200000010ff */
[----:B------:R-:W-:Y:S06]  /*15400*/  BRA `(.L_x_3951) ;  /* 0x0000000000647947 */ /* 0x000fec0003800000 */
.L_x_3950:
        /* <DEDUP_REMOVED lines=16> */
.L_x_3978:
[----:B------:R-:W-:Y:S01]  /*15510*/  PRMT R0, RZ, 0x7610, R0 ;  /* 0x00007610ff007816 */ /* 0x000fe20000000000 */
[----:B------:R-:W-:Y:S06]  /*15520*/  BRA `(.L_x_3951) ;  /* 0x00000000001c7947 */ /* 0x000fec0003800000 */
.L_x_3975:
[----:B------:R-:W2:Y:S02]  /*15530*/  LDG.E.64 R2, desc[UR36][R2.64] ;  /* 0x0000002402027981 */ /* 0x000ea4000c1e1b00 */
[----:B--2---:R-:W0:Y:S02]  /*15540*/  I2F.U64 R0, R2 ;  /* 0x0000000200007312 */ /* 0x004e240000301000 */
[----:B0-----:R-:W-:Y:S01]  /*15550*/  F2FP.BF16.F32.PACK_AB R0, RZ, R0 ;  /* 0x00000000ff00723e */ /* 0x001fe200000010ff */
[----:B------:R-:W-:Y:S06]  /*15560*/  BRA `(.L_x_3951) ;  /* 0x00000000000c7947 */ /* 0x000fec0003800000 */
.L_x_3974:
[----:B------:R-:W2:Y:S02]  /*15570*/  LDG.E R2, desc[UR36][R2.64] ;  /* 0x0000002402027981 */ /* 0x000ea4000c1e1900 */
[----:B--2---:R-:W-:-:S04]  /*15580*/  I2FP.F32.U32 R0, R2 ;  /* 0x0000000200007245 */ /* 0x004fc80000201000 */
[----:B------:R-:W-:-:S07]  /*15590*/  F2FP.BF16.F32.PACK_AB R0, RZ, R0 ;  /* 0x00000000ff00723e */ /* 0x000fce00000010ff */
.L_x_3951:
        /* <DEDUP_REMOVED lines=24> */
[----:B0-----:R-:W-:Y:S01]  /*15720*/  STG.E.U8 desc[UR36][R16.64], R3 ;  /* 0x0000000310007986 */ /* 0x001fe2000c101124 */
[----:B------:R-:W-:Y:S05]  /*15730*/  EXIT ;  /* 0x000000000000794d */ /* 0x000fea0003800000 */
.L_x_3982:
[----:B------:R-:W-:-:S06]  /*15740*/  IMAD.U32 R3, R19, 0x10000, RZ ;  /* 0x0001000013037824 */ /* 0x000fcc00078e00ff */
[----:B------:R-:W0:Y:S02]  /*15750*/  F2I.S64.TRUNC R2, R3 ;  /* 0x0000000300027311 */ /* 0x000e24000020d900 */
[----:B0-----:R-:W-:Y:S01]  /*15760*/  STG.E.U8 desc[UR36][R16.64], R2 ;  /* 0x0000000210007986 */ /* 0x001fe2000c101124 */
[----:B------:R-:W-:Y:S05]  /*15770*/  EXIT ;  /* 0x000000000000794d */ /* 0x000fea0003800000 */
.L_x_3981:
        /* <DEDUP_REMOVED lines=10> */
.L_x_3985:
[----:B------:R-:W-:-:S06]  /*15820*/  IMAD.U32 R19, R19, 0x10000, RZ ;  /* 0x0001000013137824 */ /* 0x000fcc00078e00ff */
[----:B------:R-:W0:Y:S02]  /*15830*/  F2I.FTZ.TRUNC.NTZ R19, R19 ;  /* 0x0000001300137305 */ /* 0x000e24000021f100 */
[----:B0-----:R-:W-:Y:S01]  /*15840*/  STG.E desc[UR36][R16.64], R19 ;  /* 0x0000001310007986 */ /* 0x001fe2000c101924 */
[----:B------:R-:W-:Y:S05]  /*15850*/  EXIT ;  /* 0x000000000000794d */ /* 0x000fea0003800000 */
.L_x_3984:
[----:B------:R-:W-:-:S06]  /*15860*/  IMAD.U32 R19, R19, 0x10000, RZ ;  /* 0x0001000013137824 */ /* 0x000fcc00078e00ff */
[----:B------:R-:W0:Y:S02]  /*15870*/  F2I.FTZ.TRUNC.NTZ R19, R19 ;  /* 0x0000001300137305 */ /* 0x000e24000021f100 */
[----:B0-----:R-:W-:Y:S01]  /*15880*/  STG.E.U16 desc[UR36][R16.64], R19 ;  /* 0x0000001310007986 */ /* 0x001fe2000c101524 */
[----:B------:R-:W-:Y:S05]  /*15890*/  EXIT ;  /* 0x000000000000794d */ /* 0x000fea0003800000 */
.L_x_3980:
        /* <DEDUP_REMOVED lines=9> */
.L_x_3987:
[----:B------:R-:W-:-:S05]  /*15930*/  IMAD.U32 R0, R19, 0x10000, RZ ;  /* 0x0001000013007824 */ /* 0x000fca00078e00ff */
[----:B------:R-:W-:-:S05]  /*15940*/  F2FP.F16.F32.PACK_AB R0, RZ, R0 ;  /* 0x00000000ff00723e */ /* 0x000fca00000000ff */
[----:B------:R-:W-:Y:S01]  /*15950*/  STG.E.U16 desc[UR36][R16.64], R0 ;  /* 0x0000000010007986 */ /* 0x000fe2000c101524 */
[----:B------:R-:W-:Y:S05]  /*15960*/  EXIT ;  /* 0x000000000000794d */ /* 0x000fea0003800000 */
.L_x_3986:
        /* <DEDUP_REMOVED lines=10> */
.L_x_3989:
[----:B------:R-:W-:-:S05]  /*15a10*/  IMAD.U32 R19, R19, 0x10000, RZ ;  /* 0x0001000013137824 */ /* 0x000fca00078e00ff */
[----:B------:R-:W-:-:S04]  /*15a20*/  F2FP.F16.F32.PACK_AB R3, RZ, R19 ;  /* 0x00000013ff03723e */ /* 0x000fc800000000ff */
[----:B------:R-:W-:-:S05]  /*15a30*/  PRMT R3, R3, 0x5410, RZ ;  /* 0x0000541003037816 */ /* 0x000fca00000000ff */
[----:B------:R-:W-:Y:S01]  /*15a40*/  STG.E desc[UR36][R16.64], R3 ;  /* 0x0000000310007986 */ /* 0x000fe2000c101924 */
[----:B------:R-:W-:Y:S05]  /*15a50*/  EXIT ;  /* 0x000000000000794d */ /* 0x000fea0003800000 */
.L_x_3988:
[----:B------:R-:W-:-:S04]  /*15a60*/  IMAD.U32 R2, R19, 0x10000, RZ ;  /* 0x0001000013027824 */ /* 0x000fc800078e00ff */
[----:B------:R-:W-:-:S06]  /*15a70*/  FMUL.FTZ R2, R2, 1 ;  /* 0x3f80000002027820 */ /* 0x000fcc0000410000 */
[----:B------:R-:W0:Y:S02]  /*15a80*/  F2F.F64.F32 R2, R2 ;  /* 0x0000000200027310 */ /* 0x000e240000201800 */
[----:B0-----:R-:W-:Y:S01]  /*15a90*/  STG.E.64 desc[UR36][R16.64], R2 ;  /* 0x0000000210007986 */ /* 0x001fe2000c101b24 */
[----:B------:R-:W-:Y:S05]  /*15aa0*/  EXIT ;  /* 0x000000000000794d */ /* 0x000fea0003800000 */
.L_x_3979:
        /* <DEDUP_REMOVED lines=13> */
.L_x_3992:
[----:B------:R-:W-:Y:S01]  /*15b80*/  IMAD.U32 R19, R19, 0x10000, RZ ;  /* 0x0001000013137824 */ /* 0x000fe200078e00ff */
[----:B------:R-:W-:-:S03]  /*15b90*/  CS2R R6, SRZ ;  /* 0x0000000000067805 */ /* 0x000fc6000001ff00 */
[----:B------:R-:W-:-:S06]  /*15ba0*/  FMUL.FTZ R4, R19, 1 ;  /* 0x3f80000013047820 */ /* 0x000fcc0000410000 */
[----:B------:R-:W0:Y:S02]  /*15bb0*/  F2F.F64.F32 R4, R4 ;  /* 0x0000000400047310 */ /* 0x000e240000201800 */
[----:B0-----:R-:W-:Y:S01]  /*15bc0*/  STG.E.128 desc[UR36][R16.64], R4 ;  /* 0x0000000410007986 */ /* 0x001fe2000c101d24 */
[----:B------:R-:W-:Y:S05]  /*15bd0*/  EXIT ;  /* 0x000000000000794d */ /* 0x000fea0003800000 */
.L_x_3991:
        /* <DEDUP_REMOVED lines=21> */
.L_x_3996:
[----:B------:R-:W-:Y:S05]  /*15d30*/  BSYNC B0 ;  /* 0x0000000000007941 */ /* 0x000fea0003800000 */
.L_x_3995:
[----:B------:R-:W-:-:S05]  /*15d40*/  LOP3.LUT R3, R0, R3, RZ, 0xfc, !PT ;  /* 0x0000000300037212 */ /* 0x000fca00078efcff */
[----:B------:R-:W-:Y:S01]  /*15d50*/  STG.E.U8 desc[UR36][R16.64], R3 ;  /* 0x0000000310007986 */ /* 0x000fe2000c101124 */
[----:B------:R-:W-:Y:S05]  /*15d60*/  EXIT ;  /* 0x000000000000794d */ /* 0x000fea0003800000 */
.L_x_3994:
        /* <DEDUP_REMOVED lines=13> */
.L_x_3998:
[----:B------:R-:W-:Y:S01]  /*15e40*/  IMAD.MOV.U32 R0, RZ, RZ, 0x7f ;  /* 0x0000007fff007424 */ /* 0x000fe200078e00ff */
[----:B------:R-:W-:-:S04]  /*15e50*/  ISETP.GT.U32.AND P0, PT, R2, 0x7f800000, PT ;  /* 0x7f8000000200780c */ /* 0x000fc80003f04070 */
[----:B------:R-:W-:-:S09]  /*15e60*/  SEL R0, R0, 0x7c, P0 ;  /* 0x0000007c00007807 */ /* 0x000fd20000000000 */
.L_x_3999:
[----:B------:R-:W-:Y:S05]  /*15e70*/  BSYNC B0 ;  /* 0x0000000000007941 */ /* 0x000fea0003800000 */
.L_x_3997:
[----:B------:R-:W-:-:S04]  /*15e80*/  LOP3.LUT R2, R19, 0x80000000, RZ, 0xc0, !PT ;  /* 0x8000000013027812 */ /* 0x000fc800078ec0ff */
[----:B------:R-:W-:-:S04]  /*15e90*/  SHF.R.U32.HI R3, RZ, 0x18, R2 ;  /* 0x00000018ff037819 */ /* 0x000fc80000011602 */
[----:B------:R-:W-:-:S05]  /*15ea0*/  LOP3.LUT R3, R0, R3, RZ, 0xfc, !PT ;  /* 0x0000000300037212 */ /* 0x000fca00078efcff */
[----:B------:R-:W-:Y:S01]  /*15eb0*/  STG.E.U8 desc[UR36][R16.64], R3 ;  /* 0x0000000310007986 */ /* 0x000fe2000c101124 */
[----:B------:R-:W-:Y:S05]  /*15ec0*/  EXIT ;  /* 0x000000000000794d */ /* 0x000fea0003800000 */
.L_x_3993:
[----:B------:R-:W-:Y:S01]  /*15ed0*/  STG.E.U16 desc[UR36][R16.64], R19 ;  /* 0x0000001310007986 */ /* 0x000fe2000c101524 */
[----:B------:R-:W-:Y:S05]  /*15ee0*/  EXIT ;  /* 0x000000000000794d */ /* 0x000fea0003800000 */
.L_x_3990:
        /* <DEDUP_REMOVED lines=12> */
.L_x_4002:
        /* <DEDUP_REMOVED lines=17> */
.L_x_4005:
[----:B------:R-:W-:-:S04]  /*160c0*/  LOP3.LUT R2, R19, 0x80000000, RZ, 0xc0, !PT ;  /* 0x8000000013027812 */ /* 0x000fc800078ec0ff */
[----:B------:R-:W-:-:S04]  /*160d0*/  SHF.R.U32.HI R3, RZ, 0x18, R2 ;  /* 0x00000018ff037819 */ /* 0x000fc80000011602 */
[----:B------:R-:W-:-:S04]  /*160e0*/  LOP3.LUT R0, R0, R3, RZ, 0xfc, !PT ;  /* 0x0000000300007212 */ /* 0x000fc800078efcff */
[----:B------:R-:W-:-:S07]  /*160f0*/  PRMT R8, R0, 0x7610, R8 ;  /* 0x0000761000087816 */ /* 0x000fce0000000008 */
.L_x_4004:
[----:B------:R-:W-:Y:S05]  /*16100*/  BSYNC B0 ;  /* 0x0000000000007941 */ /* 0x000fea0003800000 */
.L_x_4003:
[----:B------:R-:W-:Y:S01]  /*16110*/  STG.E.U8 desc[UR36][R16.64], R8 ;  /* 0x0000000810007986 */ /* 0x000fe2000c101124 */
[----:B------:R-:W-:Y:S05]  /*16120*/  EXIT ;  /* 0x000000000000794d */ /* 0x000fea0003800000 */
.L_x_4001:
        /* <DEDUP_REMOVED lines=17> */
.L_x_4008:
[----:B------:R-:W-:-:S04]  /*16240*/  LOP3.LUT R2, R19, 0x80000000, RZ, 0xc0, !PT ;  /* 0x8000000013027812 */ /* 0x000fc800078ec0ff */
[----:B------:R-:W-:-:S04]  /*16250*/  SHF.R.U32.HI R3, RZ, 0x18, R2 ;  /* 0x00000018ff037819 */ /* 0x000fc80000011602 */
[----:B------:R-:W-:-:S04]  /*16260*/  LOP3.LUT R0, R0, R3, RZ, 0xfc, !PT ;  /* 0x0000000300007212 */ /* 0x000fc800078efcff */
[----:B------:R-:W-:-:S07]  /*16270*/  PRMT R8, R0, 0x7610, R8 ;  /* 0x0000761000087816 */ /* 0x000fce0000000008 */
.L_x_4007:
[----:B------:R-:W-:Y:S05]  /*16280*/  BSYNC B0 ;  /* 0x0000000000007941 */ /* 0x000fea0003800000 */
.L_x_4006:
[----:B------:R-:W-:Y:S01]  /*16290*/  STG.E.U8 desc[UR36][R16.64], R8 ;  /* 0x0000000810007986 */ /* 0x000fe2000c101124 */
[----:B------:R-:W-:Y:S05]  /*162a0*/  EXIT ;  /* 0x000000000000794d */ /* 0x000fea0003800000 */
.L_x_4000:
        /* <DEDUP_REMOVED lines=22> */
.L_x_3983:
        /* <DEDUP_REMOVED lines=16> */
.L_x_4011:
[----:B------:R-:W-:Y:S05]  /*16510*/  EXIT ;  /* 0x000000000000794d */ /* 0x000fea0003800000 */
.L_x_4010:
[----:B------:R-:W-:-:S06]  /*16520*/  IMAD.U32 R2, R19, 0x10000, RZ ;  /* 0x0001000013027824 */ /* 0x000fcc00078e00ff */
[----:B------:R-:W0:Y:S02]  /*16530*/  F2I.U64.TRUNC R2, R2 ;  /* 0x0000000200027311 */ /* 0x000e24000020d800 */
[----:B0-----:R-:W-:Y:S01]  /*16540*/  STG.E.64 desc[UR36][R16.64], R2 ;  /* 0x0000000210007986 */ /* 0x001fe2000c101b24 */
[----:B------:R-:W-:Y:S05]  /*16550*/  EXIT ;  /* 0x000000000000794d */ /* 0x000fea0003800000 */
.L_x_4009:
[----:B------:R-:W-:-:S06]  /*16560*/  IMAD.U32 R19, R19, 0x10000, RZ ;  /* 0x0001000013137824 */ /* 0x000fcc00078e00ff */
[----:B------:R-:W0:Y:S02]  /*16570*/  F2I.FTZ.U32.TRUNC.NTZ R19, R19 ;  /* 0x0000001300137305 */ /* 0x000e24000021f000 */
[----:B0-----:R-:W-:Y:S01]  /*16580*/  STG.E desc[UR36][R16.64], R19 ;  /* 0x0000001310007986 */ /* 0x001fe2000c101924 */
[----:B------:R-:W-:Y:S05]  /*16590*/  EXIT ;  /* 0x000000000000794d */ /* 0x000fea0003800000 */
.L_x_4012:
        /* <DEDUP_REMOVED lines=14> */
.L_x_7990:


//--------------------- .text._ZN2at6native27unrolled_elementwise_kernelIZZZNS0_44_GLOBAL__N__40a83637_7_Lerp_cu_7dd49032_312918lerp_tensor_kernelERNS_18TensorIteratorBaseEENKUlvE0_clEvENKUlvE2_clEvEUlN3c108BFloat16ES8_S8_E_St5arrayIPcLm4EELi4E23TrivialOffsetCalculatorILi3EjESD_ILi1EjENS0_6memory12LoadWithCastILi3EEENSG_13StoreWithCastILi1EEEEEviT_T0_T2_T3_T4_T5_ --------------------------
	.section	.text._ZN2at6native27unrolled_elementwise_kernelIZZZNS0_44_GLOBAL__N__40a83637_7_Lerp_cu_7dd49032_312918lerp_tensor_kernelERNS_18TensorIteratorBaseEENKUlvE0_clEvENKUlvE2_clEvEUlN3c108BFloat16ES8_S8_E_St5arrayIPcLm4EELi4E23TrivialOffsetCalculatorILi3EjESD_ILi1EjENS0_6memory12LoadWithCastILi3EEENSG_13StoreWithCastILi1EEEEEviT_T0_T2_T3_T4_T5_,"ax",@progbits
	.align	128
        .global         _ZN2at6native27unrolled_elementwise_kernelIZZZNS0_44_GLOBAL__N__40a83637_7_Lerp_cu_7dd49032_312918lerp_tensor_kernelERNS_18TensorIteratorBaseEENKUlvE0_clEvENKUlvE2_clEvEUlN3c108BFloat16ES8_S8_E_St5arrayIPcLm4EELi4E23TrivialOffsetCalculatorILi3EjESD_ILi1EjENS0_6memory12LoadWithCastILi3EEENSG_13StoreWithCastILi1EEEEEviT_T0_T2_T3_T4_T5_
        .type           _ZN2at6native27unrolled_elementwise_kernelIZZZNS0_44_GLOBAL__N__40a83637_7_Lerp_cu_7dd49032_312918lerp_tensor_kernelERNS_18TensorIteratorBaseEENKUlvE0_clEvENKUlvE2_clEvEUlN3c108BFloat16ES8_S8_E_St5arrayIPcLm4EELi4E23TrivialOffsetCalculatorILi3EjESD_ILi1EjENS0_6memory12LoadWithCastILi3EEENSG_13StoreWithCastILi1EEEEEviT_T0_T2_T3_T4_T5_,@function
        .size           _ZN2at6native27unrolled_elementwise_kernelIZZZNS0_44_GLOBAL__N__40a83637_7_Lerp_cu_7dd49032_312918lerp_tensor_kernelERNS_18TensorIteratorBaseEENKUlvE0_clEvENKUlvE2_clEvEUlN3c108BFloat16ES8_S8_E_St5arrayIPcLm4EELi4E23TrivialOffsetCalculatorILi3EjESD_ILi1EjENS0_6memory12LoadWithCastILi3EEENSG_13StoreWithCastILi1EEEEEviT_T0_T2_T3_T4_T5_,(.L_x_7991 - _ZN2at6native27unrolled_elementwise_kernelIZZZNS0_44_GLOBAL__N__40a83637_7_Lerp_cu_7dd49032_312918lerp_tensor_kernelERNS_18TensorIteratorBaseEENKUlvE0_clEvENKUlvE2_clEvEUlN3c108BFloat16ES8_S8_E_St5arrayIPcLm4EELi4E23TrivialOffsetCalculatorILi3EjESD_ILi1EjENS0_6memory12LoadWithCastILi3EEENSG_13StoreWithCastILi1EEEEEviT_T0_T2_T3_T4_T5_)
        .other          _ZN2at6native27unrolled_elementwise_kernelIZZZNS0_44_GLOBAL__N__40a83637_7_Lerp_cu_7dd49032_312918lerp_tensor_kernelERNS_18TensorIteratorBaseEENKUlvE0_clEvENKUlvE2_clEvEUlN3c108BFloat16ES8_S8_E_St5arrayIPcLm4EELi4E23TrivialOffsetCalculatorILi3EjESD_ILi1EjENS0_6memory12LoadWithCastILi3EEENSG_13StoreWithCastILi1EEEEEviT_T0_T2_T3_T4_T5_,@"STO_CUDA_ENTRY STV_DEFAULT"
_ZN2at6native27unrolled_elementwise_kernelIZZZNS0_44_GLOBAL__N__40a83637_7_Lerp_cu_7dd49032_312918lerp_tensor_kernelERNS_18TensorIteratorBaseEENKUlvE0_clEvENKUlvE2_clEvEUlN3c108BFloat16ES8_S8_E_St5arrayIPcLm4EELi4E23TrivialOffsetCalculatorILi3EjESD_ILi1EjENS0_6memory12LoadWithCastILi3EEENSG_13StoreWithCastILi1EEEEEviT_T0_T2_T3_T4_T5_:
.text._ZN2at6native27unrolled_elementwise_kernelIZZZNS0_44_GLOBAL__N__40a83637_7_Lerp_cu_7dd49032_312918lerp_tensor_kernelERNS_18TensorIteratorBaseEENKUlvE0_clEvENKUlvE2_clEvEUlN3c108BFloat16ES8_S8_E_St5arrayIPcLm4EELi4E23TrivialOffsetCalculatorILi3EjESD_ILi1EjENS0_6memory12LoadWithCastILi3EEENSG_13StoreWithCastILi1EEEEEviT_T0_T2_T3_T4_T5_:
        /* <DEDUP_REMOVED lines=9> */
[----:B------:R-:W-:Y:S02]  /*0090*/  PRMT R24, RZ, 0x7610, R24 ;  /* 0x00007610ff187816 */ /* 0x000fe40000000018 */
[----:B------:R-:W-:-:S05]  /*00a0*/  PRMT R23, RZ, 0x7610, R23 ;  /* 0x00007610ff177816 */ /* 0x000fca0000000017 */
[----:B------:R-:W4:Y:S08]  /*00b0*/  LDC.U8 R17, c[0x0][0x23d] ;  /* 0x00008f40ff117b82 */ /* 0x000f300000000000 */
[----:B------:R-:W0:Y:S01]  /*00c0*/  LDC.U8 R19, c[0x0][0x23e] ;  /* 0x00008f80ff137b82 */ /* 0x000e220000000000 */
[----:B-1----:R-:W-:-:S05]  /*00d0*/  IMAD R2, R25, -0x200, R0 ;  /* 0xfffffe0019027824 */ /* 0x002fca00078e0200 */
[----:B--2---:R-:W-:-:S13]  /*00e0*/  ISETP.GE.AND P0, PT, R26, R2, PT ;  /* 0x000000021a00720c */ /* 0x004fda0003f06270 */
[----:B---34-:R-:W-:Y:S05]  /*00f0*/  @P0 BRA `(.L_x_4014) ;  /* 0x0000003000980947 */ /* 0x018fea0003800000 */
[----:B------:R-:W1:Y:S01]  /*0100*/  LDC.64 R2, c[0x0][0x220] ;  /* 0x00008800ff027b82 */ /* 0x000e620000000a00 */
[----:B------:R-:W-:Y:S01]  /*0110*/  PRMT R0, R27, 0x9910, RZ ;  /* 0x000099101b007816 */ /* 0x000fe200000000ff */
        /* <DEDUP_REMOVED lines=16> */
[----:B--2---:R-:W1:Y:S02]  /*0220*/  I2F.S16 R0, R2 ;  /* 0x0000000200007306 */ /* 0x004e640000101400 */
[----:B-1----:R-:W-:-:S04]  /*0230*/  F2FP.BF16.F32.PACK_AB R0, RZ, R0 ;  /* 0x00000000ff00723e */ /* 0x002fc800000010ff */
[----:B------:R-:W-:Y:S01]  /*0240*/  PRMT R29, R0, 0x7610, R29 ;  /* 0x00007610001d7816 */ /* 0x000fe2000000001d */
[----:B------:R-:W-:Y:S06]  /*0250*/  BRA `(.L_x_4020) ;  /* 0x0000000c00dc7947 */ /* 0x000fec0003800000 */
.L_x_4018:
[----:B------:R-:W2:Y:S02]  /*0260*/  LDG.E.U8 R2, desc[UR36][R2.64] ;  /* 0x0000002402027981 */ /* 0x000ea4000c1e1100 */
[----:B--2---:R-:W-:-:S04]  /*0270*/  I2FP.F32.U32 R0, R2 ;  /* 0x0000000200007245 */ /* 0x004fc80000201000 */
[----:B------:R-:W-:-:S04]  /*0280*/  F2FP.BF16.F32.PACK_AB R0, RZ, R0 ;  /* 0x00000000ff00723e */ /* 0x000fc800000010ff */
[----:B------:R-:W-:Y:S01]  /*0290*/  PRMT R29, R0, 0x7610, R29 ;  /* 0x00007610001d7816 */ /* 0x000fe2000000001d */
[----:B------:R-:W-:Y:S06]  /*02a0*/  BRA `(.L_x_4020) ;  /* 0x0000000c00c87947 */ /* 0x000fec0003800000 */
.L_x_4017:
[----:B------:R-:W-:-:S13]  /*02b0*/  ISETP.NE.AND P0, PT, R0, 0x2, PT ;  /* 0x000000020000780c */ /* 0x000fda0003f05270 */
[----:B------:R-:W-:Y:S05]  /*02c0*/  @!P0 BRA `(.L_x_4021) ;  /* 0x0000000000388947 */ /* 0x000fea0003800000 */
[----:B------:R-:W-:-:S13]  /*02d0*/  ISETP.NE.AND P0, PT, R0, 0x3, PT ;  /* 0x000000030000780c */ /* 0x000fda0003f05270 */
[----:B------:R-:W-:Y:S05]  /*02e0*/  @!P0 BRA `(.L_x_4022) ;  /* 0x00000000001c8947 */ /* 0x000fea0003800000 */
[----:B------:R-:W-:-:S13]  /*02f0*/  ISETP.NE.AND P0, PT, R0, 0x4, PT ;  /* 0x000000040000780c */ /* 0x000fda0003f05270 */
[----:B------:R-:W-:Y:S05]  /*0300*/  @P0 BRA `(.L_x_4019) ;  /* 0x0000000c00440947 */ /* 0x000fea0003800000 */
[----:B------:R-:W2:Y:S02]  /*0310*/  LDG.E.64 R2, desc[UR36][R2.64] ;  /* 0x0000002402027981 */ /* 0x000ea4000c1e1b00 */
[----:B--2---:R-:W1:Y:S02]  /*0320*/  I2F.S64 R0, R2 ;  /* 0x0000000200007312 */ /* 0x004e640000301400 */
[----:B-1----:R-:W-:-:S04]  /*0330*/  F2FP.BF16.F32.PACK_AB R0, RZ, R0 ;  /* 0x00000000ff00723e */ /* 0x002fc800000010ff */
[----:B------:R-:W-:Y:S01]  /*0340*/  PRMT R29, R0, 0x7610, R29 ;  /* 0x00007610001d7816 */ /* 0x000fe2000000001d */
[----:B------:R-:W-:Y:S06]  /*0350*/  BRA `(.L_x_4020) ;  /* 0x0000000c009c7947 */ /* 0x000fec0003800000 */
.L_x_4022:
[----:B------:R-:W2:Y:S02]  /*0360*/  LDG.E R2, desc[UR36][R2.64] ;  /* 0x0000002402027981 */ /* 0x000ea4000c1e1900 */
[----:B--2---:R-:W-:-:S04]  /*0370*/  I2FP.F32.S32 R0, R2 ;  /* 0x0000000200007245 */ /* 0x004fc80000201400 */
[----:B------:R-:W-:-:S04]  /*0380*/  F2FP.BF16.F32.PACK_AB R0, RZ, R0 ;  /* 0x00000000ff00723e */ /* 0x000fc800000010ff */
[----:B------:R-:W-:Y:S01]  /*0390*/  PRMT R29, R0, 0x7610, R29 ;  /* 0x00007610001d7816 */ /* 0x000fe2000000001d */
[----:B------:R-:W-:Y:S06]  /*03a0*/  BRA `(.L_x_4020) ;  /* 0x0000000c00887947 */ /* 0x000fec0003800000 */
.L_x_4021:
[----:B------:R-:W2:Y:S02]  /*03b0*/  LDG.E.U16 R2, desc[UR36][R2.64] ;  /* 0x0000002402027981 */ /* 0x000ea4000c1e1500 */
[----:B--2---:R-:W1:Y:S02]  /*03c0*/  I2F.S16 R0, R2 ;  /* 0x0000000200007306 */ /* 0x004e640000101400 */
[----:B-1----:R-:W-:-:S04]  /*03d0*/  F2FP.BF16.F32.PACK_AB R0, RZ, R0 ;  /* 0x00000000ff00723e */ /* 0x002fc800000010ff */
[----:B------:R-:W-:Y:S01]  /*03e0*/  PRMT R29, R0, 0x7610, R29 ;  /* 0x00007610001d7816 */ /* 0x000fe2000000001d */
[----:B------:R-:W-:Y:S06]  /*03f0*/  BRA `(.L_x_4020) ;  /* 0x0000000c00747947 */ /* 0x000fec0003800000 */
.L_x_4016:
        /* <DEDUP_REMOVED lines=9> */
.L_x_4024:
[----:B------:R-:W2:Y:S02]  /*0490*/  LDG.E.U16 R0, desc[UR36][R2.64] ;  /* 0x0000002402007981 */ /* 0x000ea4000c1e1500 */
[----:B--2---:R-:W-:-:S05]  /*04a0*/  HADD2.F32 R0, -RZ, R0.H0_H0 ;  /* 0x20000000ff007230 */ /* 0x004fca0000004100 */
[----:B------:R-:W-:-:S04]  /*04b0*/  F2FP.BF16.F32.PACK_AB R0, RZ, R0 ;  /* 0x00000000ff00723e */ /* 0x000fc800000010ff */
[----:B------:R-:W-:Y:S01]  /*04c0*/  PRMT R29, R0, 0x7610, R29 ;  /* 0x00007610001d7816 */ /* 0x000fe2000000001d */
[----:B------:R-:W-:Y:S06]  /*04d0*/  BRA `(.L_x_4020) ;  /* 0x0000000c003c7947 */ /* 0x000fec0003800000 */
.L_x_4023:
        /* <DEDUP_REMOVED lines=9> */
.L_x_4026:
[----:B------:R-:W2:Y:S02]  /*0570*/  LDG.E.U16 R2, desc[UR36][R2.64] ;  /* 0x0000002402027981 */ /* 0x000ea4000c1e1500 */
[----:B--2---:R-:W-:-:S05]  /*0580*/  HADD2.F32 R0, -RZ, R2.H0_H0 ;  /* 0x20000002ff007230 */ /* 0x004fca0000004100 */
[----:B------:R-:W-:-:S04]  /*0590*/  F2FP.BF16.F32.PACK_AB R0, RZ, R0 ;  /* 0x00000000ff00723e */ /* 0x000fc800000010ff */
[----:B------:R-:W-:Y:S01]  /*05a0*/  PRMT R29, R0, 0x7610, R29 ;  /* 0x00007610001d7816 */ /* 0x000fe2000000001d */
[----:B------:R-:W-:Y:S06]  /*05b0*/  BRA `(.L_x_4020) ;  /* 0x0000000c00047947 */ /* 0x000fec0003800000 */
.L_x_4025:
[----:B------:R-:W2:Y:S01]  /*05c0*/  LDG.E.64 R2, desc[UR36][R2.64] ;  /* 0x0000002402027981 */ /* 0x000ea2000c1e1b00 */
[----:B------:R-:W-:Y:S01]  /*05d0*/  UMOV UR4, 0xf0000000 ;  /* 0xf000000000047882 */ /* 0x000fe20000000000 */
[----:B------:R-:W-:Y:S01]  /*05e0*/  UMOV UR5, 0x380fffff ;  /* 0x380fffff00057882 */ /* 0x000fe20000000000 */
[----:B--2---:R-:W1:Y:S01]  /*05f0*/  F2F.F32.F64 R0, R2 ;  /* 0x0000000200007310 */ /* 0x004e620000301000 */
[----:B------:R-:W-:-:S14]  /*0600*/  DSETP.GEU.AND P0, PT, |R2|, UR4, PT ;  /* 0x0000000402007e2a */ /* 0x000fdc000bf0e200 */
[----:B-1----:R-:W-:-:S05]  /*0610*/  @!P0 FMUL R0, R0, 1.175494350822287508e-38 ;  /* 0x0080000000008820 */ /* 0x002fca0000400000 */
[----:B------:R-:W-:-:S04]  /*0620*/  F2FP.BF16.F32.PACK_AB R0, RZ, R0 ;  /* 0x00000000ff00723e */ /* 0x000fc800000010ff */
[----:B------:R-:W-:Y:S01]  /*0630*/  PRMT R29, R0, 0x7610, R29 ;  /* 0x00007610001d7816 */ /* 0x000fe2000000001d */
[----:B------:R-:W-:Y:S06]  /*0640*/  BRA `(.L_x_4020) ;  /* 0x0000000800e07947 */ /* 0x000fec0003800000 */
.L_x_4015:
        /* <DEDUP_REMOVED lines=14> */
.L_x_4029:
        /* <DEDUP_REMOVED lines=9> */
.L_x_4028:
        /* <DEDUP_REMOVED lines=10> */
[----:B------:R-:W1:Y:S01]  /*0860*/  FLO.U32 R5, R4 ;  /* 0x0000000400057300 */ /* 0x000e6200000e0000 */
[C---:B------:R-:W-:Y:S02]  /*0870*/  VIADD R6, R4.reuse, 0x1000000 ;  /* 0x0100000004067836 */ /* 0x040fe40000000000 */
[----:B------:R-:W-:-:S03]  /*0880*/  VIADD R2, R4, 0xffffffff ;  /* 0xffffffff04027836 */ /* 0x000fc60000000000 */
[----:B------:R-:W-:Y:S02]  /*0890*/  SHF.R.S32.HI R6, RZ, 0x8, R6 ;  /* 0x00000008ff067819 */ /* 0x000fe40000011406 */
[----:B------:R-:W-:Y:S02]  /*08a0*/  SHF.R.S32.HI R2, RZ, 0x1f, R2 ;  /* 0x0000001fff027819 */ /* 0x000fe40000011402 */
[----:B-1----:R-:W-:-:S04]  /*08b0*/  IADD3 R5, -R5, 0x1f, RZ ;  /* 0x0000001f05057810 */ /* 0x002fc80007ffe1ff */
        /* <DEDUP_REMOVED lines=12> */
.L_x_4031:
        /* <DEDUP_REMOVED lines=15> */
.L_x_4030:
[----:B------:R1:W5:Y:S01]  /*0a70*/  LDG.E.U16 R29, desc[UR36][R2.64] ;  /* 0x00000024021d7981 */ /* 0x000362000c1e1500 */
[----:B------:R-:W-:Y:S05]  /*0a80*/  BRA `(.L_x_4020) ;  /* 0x0000000400d07947 */ /* 0x000fea0003800000 */
.L_x_4027:
        /* <DEDUP_REMOVED lines=13> */
.L_x_4034:
        /* <DEDUP_REMOVED lines=15> */
[----:B------:R-:W1:Y:S02]  /*0c50*/  FLO.U32 R3, R2 ;  /* 0x0000000200037300 */ /* 0x000e6400000e0000 */
[----:B-1----:R-:W-:-:S04]  /*0c60*/  IADD3 R3, -R3, 0x1f, RZ ;  /* 0x0000001f03037810 */ /* 0x002fc80007ffe1ff */
[----:B------:R-:W-:Y:S01]  /*0c70*/  IADD3 R0, R0, 0x1d, -R3 ;  /* 0x0000001d00007810 */ /* 0x000fe20007ffe803 */
[----:B------:R-:W-:-:S05]  /*0c80*/  VIADD R5, R3, 0xffffffe4 ;  /* 0xffffffe403057836 */ /* 0x000fca0000000000 */
[----:B------:R-:W-:-:S04]  /*0c90*/  SHF.L.U32 R5, R2, R5, RZ ;  /* 0x0000000502057219 */ /* 0x000fc800000006ff */
[----:B------:R-:W-:-:S07]  /*0ca0*/  LOP3.LUT R2, R5, 0x7, RZ, 0xc0, !PT ;  /* 0x0000000705027812 */ /* 0x000fce00078ec0ff */
.L_x_4038:
[----:B------:R-:W-:Y:S05]  /*0cb0*/  BSYNC B1 ;  /* 0x0000000000017941 */ /* 0x000fea0003800000 */
.L_x_4037:
[----:B------:R-:W-:Y:S01]  /*0cc0*/  LEA R3, R0, 0x3b800000, 0x17 ;  /* 0x3b80000000037811 */ /* 0x000fe200078eb8ff */
[----:B------:R-:W-:-:S05]  /*0cd0*/  IMAD.SHL.U32 R0, R2, 0x100000, RZ ;  /* 0x0010000002007824 */ /* 0x000fca00078e00ff */
[----:B------:R-:W-:-:S07]  /*0ce0*/  LOP3.LUT R0, R3, R0, R4, 0xfe, !PT ;  /* 0x0000000003007212 */ /* 0x000fce00078efe04 */
.L_x_4036:
[----:B------:R-:W-:Y:S05]  /*0cf0*/  BSYNC B0 ;  /* 0x0000000000007941 */ /* 0x000fea0003800000 */
.L_x_4035:
[----:B------:R-:W-:-:S04]  /*0d00*/  F2FP.BF16.F32.PACK_AB R0, RZ, R0 ;  /* 0x00000000ff00723e */ /* 0x000fc800000010ff */
[----:B------:R-:W-:Y:S01]  /*0d10*/  PRMT R29, R0, 0x7610, R29 ;  /* 0x00007610001d7816 */ /* 0x000fe2000000001d */
[----:B------:R-:W-:Y:S06]  /*0d20*/  BRA `(.L_x_4020) ;  /* 0x0000000400287947 */ /* 0x000fec0003800000 */
.L_x_4033:
        /* <DEDUP_REMOVED lines=21> */
.L_x_4042:
[----:B------:R-:W-:Y:S05]  /*0e80*/  BSYNC B1 ;  /* 0x0000000000017941 */ /* 0x000fea0003800000 */
.L_x_4041:
[----:B------:R-:W-:Y:S01]  /*0e90*/  LEA R3, R0, 0x37800000, 0x17 ;  /* 0x3780000000037811 */ /* 0x000fe200078eb8ff */
[----:B------:R-:W-:-:S05]  /*0ea0*/  IMAD.SHL.U32 R0, R2, 0x200000, RZ ;  /* 0x0020000002007824 */ /* 0x000fca00078e00ff */
[----:B------:R-:W-:-:S07]  /*0eb0*/  LOP3.LUT R0, R3, R0, R4, 0xfe, !PT ;  /* 0x0000000003007212 */ /* 0x000fce00078efe04 */
.L_x_4040:
[----:B------:R-:W-:Y:S05]  /*0ec0*/  BSYNC B0 ;  /* 0x0000000000007941 */ /* 0x000fea0003800000 */
.L_x_4039:
[----:B------:R-:W-:-:S04]  /*0ed0*/  F2FP.BF16.F32.PACK_AB R0, RZ, R0 ;  /* 0x00000000ff00723e */ /* 0x000fc800000010ff */
[----:B------:R-:W-:Y:S01]  /*0ee0*/  PRMT R29, R0, 0x7610, R29 ;  /* 0x00007610001d7816 */ /* 0x000fe2000000001d */
[----:B------:R-:W-:Y:S06]  /*0ef0*/  BRA `(.L_x_4020) ;  /* 0x0000000000b47947 */ /* 0x000fec0003800000 */
.L_x_4032:
        /* <DEDUP_REMOVED lines=14> */
.L_x_4046:
[----:B------:R-:W-:Y:S05]  /*0fe0*/  BSYNC B0 ;  /* 0x0000000000007941 */ /* 0x000fea0003800000 */
.L_x_4045:
[----:B------:R-:W-:-:S04]  /*0ff0*/  F2FP.BF16.F32.PACK_AB R0, RZ, R0 ;  /* 0x00000000ff00723e */ /* 0x000fc800000010ff */
[----:B------:R-:W-:Y:S01]  /*1000*/  PRMT R29, R0, 0x7610, R29 ;  /* 0x00007610001d7816 */ /* 0x000fe2000000001d */
[----:B------:R-:W-:Y:S06]  /*1010*/  BRA `(.L_x_4020) ;  /* 0x00000000006c7947 */ /* 0x000fec0003800000 */
.L_x_4019:
        /* <DEDUP_REMOVED lines=16> */
.L_x_4047:
[----:B------:R-:W-:Y:S01]  /*1120*/  PRMT R29, RZ, 0x7610, R29 ;  /* 0x00007610ff1d7816 */ /* 0x000fe2000000001d */
[----:B------:R-:W-:Y:S06]  /*1130*/  BRA `(.L_x_4020) ;  /* 0x0000000000247947 */ /* 0x000fec0003800000 */
.L_x_4044:
[----:B------:R-:W2:Y:S02]  /*1140*/  LDG.E.64 R2, desc[UR36][R2.64] ;  /* 0x0000002402027981 */ /* 0x000ea4000c1e1b00 */
[----:B--2---:R-:W1:Y:S02]  /*1150*/  I2F.U64 R0, R2 ;  /* 0x0000000200007312 */ /* 0x004e640000301000 */
[----:B-1----:R-:W-:-:S04]  /*1160*/  F2FP.BF16.F32.PACK_AB R0, RZ, R0 ;  /* 0x00000000ff00723e */ /* 0x002fc800000010ff */
[----:B------:R-:W-:Y:S01]  /*1170*/  PRMT R29, R0, 0x7610, R29 ;  /* 0x00007610001d7816 */ /* 0x000fe2000000001d */
[----:B------:R-:W-:Y:S06]  /*1180*/  BRA `(.L_x_4020) ;  /* 0x0000000000107947 */ /* 0x000fec0003800000 */
.L_x_4043:
[----:B------:R-:W2:Y:S02]  /*1190*/  LDG.E R2, desc[UR36][R2.64] ;  /* 0x0000002402027981 */ /* 0x000ea4000c1e1900 */
[----:B--2---:R-:W-:-:S04]  /*11a0*/  I2FP.F32.U32 R0, R2 ;  /* 0x0000000200007245 */ /* 0x004fc80000201000 */
[----:B------:R-:W-:-:S04]  /*11b0*/  F2FP.BF16.F32.PACK_AB R0, RZ, R0 ;  /* 0x00000000ff00723e */ /* 0x000fc800000010ff */
[----:B------:R-:W-:-:S07]  /*11c0*/  PRMT R29, R0, 0x7610, R29 ;  /* 0x00007610001d7816 */ /* 0x000fce000000001d */
.L_x_4020:
[----:B-1----:R-:W1:Y:S01]  /*11d0*/  LDC.64 R2, c[0x0][0x228] ;  /* 0x00008a00ff027b82 */ /* 0x002e620000000a00 */
[----:B------:R-:W-:Y:S01]  /*11e0*/  PRMT R0, R17, 0x9910, RZ ;  /* 0x0000991011007816 */ /* 0x000fe200000000ff */
[----:B------:R-:W-:Y:S02]  /*11f0*/  ULDC UR4, c[0x0][0x244] ;  /* 0x0000910000047ab9 */ /* 0x000fe40000000800 */
[----:B------:R-:W-:Y:S01]  /*1200*/  IMAD R5, R16, UR4, RZ ;  /* 0x0000000410057c24 */ /* 0x000fe2000f8e02ff */
[----:B------:R-:W-:-:S04]  /*1210*/  ISETP.GT.AND P0, PT, R0, 0x9, PT ;  /* 0x000000090000780c */ /* 0x000fc80003f04270 */
[----:B-1----:R-:W-:-:S05]  /*1220*/  IADD3 R2, P1, R5, R2, RZ ;  /* 0x0000000205027210 */ /* 0x002fca0007f3e0ff */
        /* <DEDUP_REMOVED lines=15> */
.L_x_4051:
[----:B------:R-:W2:Y:S02]  /*1320*/  LDG.E.U8 R2, desc[UR36][R2.64] ;  /* 0x0000002402027981 */ /* 0x000ea4000c1e1100 */
[----:B--2---:R-:W-:-:S04]  /*1330*/  I2FP.F32.U32 R0, R2 ;  /* 0x0000000200007245 */ /* 0x004fc80000201000 */
[----:B------:R-:W-:-:S04]  /*1340*/  F2FP.BF16.F32.PACK_AB R0, RZ, R0 ;  /* 0x00000000ff00723e */ /* 0x000fc800000010ff */
[----:B------:R-:W-:Y:S01]  /*1350*/  PRMT R24, R0, 0x7610, R24 ;  /* 0x0000761000187816 */ /* 0x000fe20000000018 */
[----:B------:R-:W-:Y:S06]  /*1360*/  BRA `(.L_x_4053) ;  /* 0x0000000c00c87947 */ /* 0x000fec0003800000 */
.L_x_4050:
        /* <DEDUP_REMOVED lines=11> */
.L_x_4055:
[----:B------:R-:W2:Y:S02]  /*1420*/  LDG.E R2, desc[UR36][R2.64] ;  /* 0x0000002402027981 */ /* 0x000ea4000c1e1900 */
[----:B--2---:R-:W-:-:S04]  /*1430*/  I2FP.F32.S32 R0, R2 ;  /* 0x0000000200007245 */ /* 0x004fc80000201400 */
[----:B------:R-:W-:-:S04]  /*1440*/  F2FP.BF16.F32.PACK_AB R0, RZ, R0 ;  /* 0x00000000ff00723e */ /* 0x000fc800000010ff */
[----:B------:R-:W-:Y:S01]  /*1450*/  PRMT R24, R0, 0x7610, R24 ;  /* 0x0000761000187816 */ /* 0x000fe20000000018 */
[----:B------:R-:W-:Y:S06]  /*1460*/  BRA `(.L_x_4053) ;  /* 0x0000000c00887947 */ /* 0x000fec0003800000 */
.L_x_4054:
[----:B------:R-:W2:Y:S02]  /*1470*/  LDG.E.U16 R2, desc[UR36][R2.64] ;  /* 0x0000002402027981 */ /* 0x000ea4000c1e1500 */
[----:B--2---:R-:W1:Y:S02]  /*1480*/  I2F.S16 R0, R2 ;  /* 0x0000000200007306 */ /* 0x004e640000101400 */
[----:B-1----:R-:W-:-:S04]  /*1490*/  F2FP.BF16.F32.PACK_AB R0, RZ, R0 ;  /* 0x00000000ff00723e */ /* 0x002fc800000010ff */
[----:B------:R-:W-:Y:S01]  /*14a0*/  PRMT R24, R0, 0x7610, R24 ;  /* 0x0000761000187816 */ /* 0x000fe20000000018 */
[----:B------:R-:W-:Y:S06]  /*14b0*/  BRA `(.L_x_4053) ;  /* 0x0000000c00747947 */ /* 0x000fec0003800000 */
.L_x_4049:
        /* <DEDUP_REMOVED lines=9> */
.L_x_4057:
[----:B------:R-:W2:Y:S02]  /*1550*/  LDG.E.U16 R0, desc[UR36][R2.64] ;  /* 0x0000002402007981 */ /* 0x000ea4000c1e1500 */
[----:B--2---:R-:W-:-:S05]  /*1560*/  HADD2.F32 R0, -RZ, R0.H0_H0 ;  /* 0x20000000ff007230 */ /* 0x004fca0000004100 */
[----:B------:R-:W-:-:S04]  /*1570*/  F2FP.BF16.F32.PACK_AB R0, RZ, R0 ;  /* 0x00000000ff00723e */ /* 0x000fc800000010ff */
[----:B------:R-:W-:Y:S01]  /*1580*/  PRMT R24, R0, 0x7610, R24 ;  /* 0x0000761000187816 */ /* 0x000fe20000000018 */
[----:B------:R-:W-:Y:S06]  /*1590*/  BRA `(.L_x_4053) ;  /* 0x0000000c003c7947 */ /* 0x000fec0003800000 */
.L_x_4056:
        /* <DEDUP_REMOVED lines=9> */
.L_x_4059:
[----:B------:R-:W2:Y:S02]  /*1630*/  LDG.E.U16 R2, desc[UR36][R2.64] ;  /* 0x0000002402027981 */ /* 0x000ea4000c1e1500 */
[----:B--2---:R-:W-:-:S05]  /*1640*/  HADD2.F32 R0, -RZ, R2.H0_H0 ;  /* 0x20000002ff007230 */ /* 0x004fca0000004100 */
[----:B------:R-:W-:-:S04]  /*1650*/  F2FP.BF16.F32.PACK_AB R0, RZ, R0 ;  /* 0x00000000ff00723e */ /* 0x000fc800000010ff */
[----:B------:R-:W-:Y:S01]  /*1660*/  PRMT R24, R0, 0x7610, R24 ;  /* 0x0000761000187816 */ /* 0x000fe20000000018 */
[----:B------:R-:W-:Y:S06]  /*1670*/  BRA `(.L_x_4053) ;  /* 0x0000000c00047947 */ /* 0x000fec0003800000 */
.L_x_4058:
        /* <DEDUP_REMOVED lines=9> */
.L_x_4048:
        /* <DEDUP_REMOVED lines=14> */
.L_x_4062:
        /* <DEDUP_REMOVED lines=9> */
.L_x_4061:
        /* <DEDUP_REMOVED lines=28> */
.L_x_4064:
        /* <DEDUP_REMOVED lines=15> */
.L_x_4063:
[----:B------:R1:W5:Y:S01]  /*1b30*/  LDG.E.U16 R24, desc[UR36][R2.64] ;  /* 0x0000002402187981 */ /* 0x000362000c1e1500 */
[----:B------:R-:W-:Y:S05]  /*1b40*/  BRA `(.L_x_4053) ;  /* 0x0000000400d07947 */ /* 0x000fea0003800000 */
.L_x_4060:
        /* <DEDUP_REMOVED lines=13> */
.L_x_4067:
        /* <DEDUP_REMOVED lines=21> */
.L_x_4071:
[----:B------:R-:W-:Y:S05]  /*1d70*/  BSYNC B1 ;  /* 0x0000000000017941 */ /* 0x000fea0003800000 */
.L_x_4070:
[----:B------:R-:W-:Y:S01]  /*1d80*/  LEA R3, R0, 0x3b800000, 0x17 ;  /* 0x3b80000000037811 */ /* 0x000fe200078eb8ff */
[----:B------:R-:W-:-:S05]  /*1d90*/  IMAD.SHL.U32 R0, R2, 0x100000, RZ ;  /* 0x0010000002007824 */ /* 0x000fca00078e00ff */
[----:B------:R-:W-:-:S07]  /*1da0*/  LOP3.LUT R0, R3, R0, R4, 0xfe, !PT ;  /* 0x0000000003007212 */ /* 0x000fce00078efe04 */
.L_x_4069:
[----:B------:R-:W-:Y:S05]  /*1db0*/  BSYNC B0 ;  /* 0x0000000000007941 */ /* 0x000fea0003800000 */
.L_x_4068:
[----:B------:R-:W-:-:S04]  /*1dc0*/  F2FP.BF16.F32.PACK_AB R0, RZ, R0 ;  /* 0x00000000ff00723e */ /* 0x000fc800000010ff */
[----:B------:R-:W-:Y:S01]  /*1dd0*/  PRMT R24, R0, 0x7610, R24 ;  /* 0x0000761000187816 */ /* 0x000fe20000000018 */
[----:B------:R-:W-:Y:S06]  /*1de0*/  BRA `(.L_x_4053) ;  /* 0x0000000400287947 */ /* 0x000fec0003800000 */
.L_x_4066:
        /* <DEDUP_REMOVED lines=21> */
.L_x_4075:
[----:B------:R-:W-:Y:S05]  /*1f40*/  BSYNC B1 ;  /* 0x0000000000017941 */ /* 0x000fea0003800000 */
.L_x_4074:
[----:B------:R-:W-:Y:S01]  /*1f50*/  LEA R3, R0, 0x37800000, 0x17 ;  /* 0x3780000000037811 */ /* 0x000fe200078eb8ff */
[----:B------:R-:W-:-:S05]  /*1f60*/  IMAD.SHL.U32 R0, R2, 0x200000, RZ ;  /* 0x0020000002007824 */ /* 0x000fca00078e00ff */
[----:B------:R-:W-:-:S07]  /*1f70*/  LOP3.LUT R0, R3, R0, R4, 0xfe, !PT ;  /* 0x0000000003007212 */ /* 0x000fce00078efe04 */
.L_x_4073:
[----:B------:R-:W-:Y:S05]  /*1f80*/  BSYNC B0 ;  /* 0x0000000000007941 */ /* 0x000fea0003800000 */
.L_x_4072:
[----:B------:R-:W-:-:S04]  /*1f90*/  F2FP.BF16.F32.PACK_AB R0, RZ, R0 ;  /* 0x00000000ff00723e */ /* 0x000fc800000010ff */
[----:B------:R-:W-:Y:S01]  /*1fa0*/  PRMT R24, R0, 0x7610, R24 ;  /* 0x0000761000187816 */ /* 0x000fe20000000018 */
[----:B------:R-:W-:Y:S06]  /*1fb0*/  BRA `(.L_x_4053) ;  /* 0x0000000000b47947 */ /* 0x000fec0003800000 */
.L_x_4065:
        /* <DEDUP_REMOVED lines=14> */
.L_x_4079:
[----:B------:R-:W-:Y:S05]  /*20a0*/  BSYNC B0 ;  /* 0x0000000000007941 */ /* 0x000fea0003800000 */
.L_x_4078:
[----:B------:R-:W-:-:S04]  /*20b0*/  F2FP.BF16.F32.PACK_AB R0, RZ, R0 ;  /* 0x00000000ff00723e */ /* 0x000fc800000010ff */
[----:B------:R-:W-:Y:S01]  /*20c0*/  PRMT R24, R0, 0x7610, R24 ;  /* 0x0000761000187816 */ /* 0x000fe20000000018 */
[----:B------:R-:W-:Y:S06]  /*20d0*/  BRA `(.L_x_4053) ;  /* 0x00000000006c7947 */ /* 0x000fec0003800000 */
.L_x_4052:
        /* <DEDUP_REMOVED lines=15> */
[----:B01---5:R-:W-:Y:S05]  /*21d0*/  CALL.ABS.NOINC R2 ;  /* 0x0000000002007343 */ /* 0x023fea0003c00000 */
.L_x_4080:
[----:B------:R-:W-:Y:S01]  /*21e0*/  PRMT R24, RZ, 0x7610, R24 ;  /* 0x00007610ff187816 */ /* 0x000fe20000000018 */
[----:B------:R-:W-:Y:S06]  /*21f0*/  BRA `(.L_x_4053) ;  /* 0x0000000000247947 */ /* 0x000fec0003800000 */
.L_x_4077:
[----:B------:R-:W2:Y:S02]  /*2200*/  LDG.E.64 R2, desc[UR36][R2.64] ;  /* 0x0000002402027981 */ /* 0x000ea4000c1e1b00 */
[----:B--2---:R-:W1:Y:S02]  /*2210*/  I2F.U64 R0, R2 ;  /* 0x0000000200007312 */ /* 0x004e640000301000 */
[----:B-1----:R-:W-:-:S04]  /*2220*/  F2FP.BF16.F32.PACK_AB R0, RZ, R0 ;  /* 0x00000000ff00723e */ /* 0x002fc800000010ff */
[----:B------:R-:W-:Y:S01]  /*2230*/  PRMT R24, R0, 0x7610, R24 ;  /* 0x0000761000187816 */ /* 0x000fe20000000018 */
[----:B------:R-:W-:Y:S06]  /*2240*/  BRA `(.L_x_4053) ;  /* 0x0000000000107947 */ /* 0x000fec0003800000 */
.L_x_4076:
[----:B------:R-:W2:Y:S02]  /*2250*/  LDG.E R2, desc[UR36][R2.64] ;  /* 0x0000002402027981 */ /* 0x000ea4000c1e1900 */
[----:B--2---:R-:W-:-:S04]  /*2260*/  I2FP.F32.U32 R0, R2 ;  /* 0x0000000200007245 */ /* 0x004fc80000201000 */
[----:B------:R-:W-:-:S04]  /*2270*/  F2FP.BF16.F32.PACK_AB R0, RZ, R0 ;  /* 0x00000000ff00723e */ /* 0x000fc800000010ff */
[----:B------:R-:W-:-:S07]  /*2280*/  PRMT R24, R0, 0x7610, R24 ;  /* 0x0000761000187816 */ /* 0x000fce0000000018 */
.L_x_4053:
[----:B-1----:R-:W1:Y:S01]  /*2290*/  LDC.64 R2, c[0x0][0x230] ;  /* 0x00008c00ff027b82 */ /* 0x002e620000000a00 */
[----:B0-----:R-:W-:Y:S01]  /*22a0*/  PRMT R0, R19, 0x9910, RZ ;  /* 0x0000991013007816 */ /* 0x001fe200000000ff */
        /* <DEDUP_REMOVED lines=19> */
.L_x_4084:
[----:B------:R-:W2:Y:S02]  /*23e0*/  LDG.E.U8 R2, desc[UR36][R2.64] ;  /* 0x0000002402027981 */ /* 0x000ea4000c1e1100 */
[----:B--2---:R-:W-:-:S04]  /*23f0*/  I2FP.F32.U32 R0, R2 ;  /* 0x0000000200007245 */ /* 0x004fc80000201000 */
[----:B------:R-:W-:-:S04]  /*2400*/  F2FP.BF16.F32.PACK_AB R0, RZ, R0 ;  /* 0x00000000ff00723e */ /* 0x000fc800000010ff */
[----:B------:R-:W-:Y:S01]  /*2410*/  PRMT R23, R0, 0x7610, R23 ;  /* 0x0000761000177816 */ /* 0x000fe20000000017 */
[----:B------:R-:W-:Y:S06]  /*2420*/  BRA `(.L_x_4086) ;  /* 0x0000000c00c87947 */ /* 0x000fec0003800000 */
.L_x_4083:
        /* <DEDUP_REMOVED lines=11> */
.L_x_4088:
[----:B------:R-:W2:Y:S02]  /*24e0*/  LDG.E R2, desc[UR36][R2.64] ;  /* 0x0000002402027981 */ /* 0x000ea4000c1e1900 */
[----:B--2---:R-:W-:-:S04]  /*24f0*/  I2FP.F32.S32 R0, R2 ;  /* 0x0000000200007245 */ /* 0x004fc80000201400 */
[----:B------:R-:W-:-:S04]  /*2500*/  F2FP.BF16.F32.PACK_AB R0, RZ, R0 ;  /* 0x00000000ff00723e */ /* 0x000fc800000010ff */
[----:B------:R-:W-:Y:S01]  /*2510*/  PRMT R23, R0, 0x7610, R23 ;  /* 0x0000761000177816 */ /* 0x000fe20000000017 */
[----:B------:R-:W-:Y:S06]  /*2520*/  BRA `(.L_x_4086) ;  /* 0x0000000c00887947 */ /* 0x000fec0003800000 */
.L_x_4087:
[----:B------:R-:W2:Y:S02]  /*2530*/  LDG.E.U16 R2, desc[UR36][R2.64] ;  /* 0x0000002402027981 */ /* 0x000ea4000c1e1500 */
[----:B--2---:R-:W0:Y:S02]  /*2540*/  I2F.S16 R0, R2 ;  /* 0x0000000200007306 */ /* 0x004e240000101400 */
[----:B0-----:R-:W-:-:S04]  /*2550*/  F2FP.BF16.F32.PACK_AB R0, RZ, R0 ;  /* 0x00000000ff00723e */ /* 0x001fc800000010ff */
[----:B------:R-:W-:Y:S01]  /*2560*/  PRMT R23, R0, 0x7610, R23 ;  /* 0x0000761000177816 */ /* 0x000fe20000000017 */
[----:B------:R-:W-:Y:S06]  /*2570*/  BRA `(.L_x_4086) ;  /* 0x0000000c00747947 */ /* 0x000fec0003800000 */
.L_x_4082:
        /* <DEDUP_REMOVED lines=9> */
.L_x_4090:
[----:B------:R-:W2:Y:S02]  /*2610*/  LDG.E.U16 R0, desc[UR36][R2.64] ;  /* 0x0000002402007981 */ /* 0x000ea4000c1e1500 */
[----:B--2---:R-:W-:-:S05]  /*2620*/  HADD2.F32 R0, -RZ, R0.H0_H0 ;  /* 0x20000000ff007230 */ /* 0x004fca0000004100 */
[----:B------:R-:W-:-:S04]  /*2630*/  F2FP.BF16.F32.PACK_AB R0, RZ, R0 ;  /* 0x00000000ff00723e */ /* 0x000fc800000010ff */
[----:B------:R-:W-:Y:S01]  /*2640*/  PRMT R23, R0, 0x7610, R23 ;  /* 0x0000761000177816 */ /* 0x000fe20000000017 */
[----:B------:R-:W-:Y:S06]  /*2650*/  BRA `(.L_x_4086) ;  /* 0x0000000c003c7947 */ /* 0x000fec0003800000 */
.L_x_4089:
        /* <DEDUP_REMOVED lines=9> */
.L_x_4092:
[----:B------:R-:W2:Y:S02]  /*26f0*/  LDG.E.U16 R2, desc[UR36][R2.64] ;  /* 0x0000002402027981 */ /* 0x000ea4000c1e1500 */
[----:B--2---:R-:W-:-:S05]  /*2700*/  HADD2.F32 R0, -RZ, R2.H0_H0 ;  /* 0x20000002ff007230 */ /* 0x004fca0000004100 */
[----:B------:R-:W-:-:S04]  /*2710*/  F2FP.BF16.F32.PACK_AB R0, RZ, R0 ;  /* 0x00000000ff00723e */ /* 0x000fc800000010ff */
[----:B------:R-:W-:Y:S01]  /*2720*/  PRMT R23, R0, 0x7610, R23 ;  /* 0x0000761000177816 */ /* 0x000fe20000000017 */
[----:B------:R-:W-:Y:S06]  /*2730*/  BRA `(.L_x_4086) ;  /* 0x0000000c00047947 */ /* 0x000fec0003800000 */
.L_x_4091:
        /* <DEDUP_REMOVED lines=9> */
.L_x_4081:
        /* <DEDUP_REMOVED lines=14> */
.L_x_4095:
        /* <DEDUP_REMOVED lines=9> */
.L_x_4094:
        /* <DEDUP_REMOVED lines=28> */
.L_x_4097:
        /* <DEDUP_REMOVED lines=15> */
.L_x_4096:
[----:B------:R0:W5:Y:S01]  /*2bf0*/  LDG.E.U16 R23, desc[UR36][R2.64] ;  /* 0x0000002402177981 */ /* 0x000162000c1e1500 */
[----:B------:R-:W-:Y:S05]  /*2c00*/  BRA `(.L_x_4086) ;  /* 0x0000000400d07947 */ /* 0x000fea0003800000 */
.L_x_4093:
        /* <DEDUP_REMOVED lines=13> */
.L_x_4100:
        /* <DEDUP_REMOVED lines=21> */
.L_x_4104:
[----:B------:R-:W-:Y:S05]  /*2e30*/  BSYNC B1 ;  /* 0x0000000000017941 */ /* 0x000fea0003800000 */
.L_x_4103:
[----:B------:R-:W-:Y:S01]  /*2e40*/  LEA R3, R0, 0x3b800000, 0x17 ;  /* 0x3b80000000037811 */ /* 0x000fe200078eb8ff */
[----:B------:R-:W-:-:S05]  /*2e50*/  IMAD.SHL.U32 R0, R2, 0x100000, RZ ;  /* 0x0010000002007824 */ /* 0x000fca00078e00ff */
[----:B------:R-:W-:-:S07]  /*2e60*/  LOP3.LUT R0, R3, R0, R4, 0xfe, !PT ;  /* 0x0000000003007212 */ /* 0x000fce00078efe04 */
.L_x_4102:
[----:B------:R-:W-:Y:S05]  /*2e70*/  BSYNC B0 ;  /* 0x0000000000007941 */ /* 0x000fea0003800000 */
.L_x_4101:
[----:B------:R-:W-:-:S04]  /*2e80*/  F2FP.BF16.F32.PACK_AB R0, RZ, R0 ;  /* 0x00000000ff00723e */ /* 0x000fc800000010ff */
[----:B------:R-:W-:Y:S01]  /*2e90*/  PRMT R23, R0, 0x7610, R23 ;  /* 0x0000761000177816 */ /* 0x000fe20000000017 */
[----:B------:R-:W-:Y:S06]  /*2ea0*/  BRA `(.L_x_4086) ;  /* 0x0000000400287947 */ /* 0x000fec0003800000 */
.L_x_4099:
        /* <DEDUP_REMOVED lines=21> */
.L_x_4108:
[----:B------:R-:W-:Y:S05]  /*3000*/  BSYNC B1 ;  /* 0x0000000000017941 */ /* 0x000fea0003800000 */
.L_x_4107:
[----:B------:R-:W-:Y:S01]  /*3010*/  LEA R3, R0, 0x37800000, 0x17 ;  /* 0x3780000000037811 */ /* 0x000fe200078eb8ff */
[----:B------:R-:W-:-:S05]  /*3020*/  IMAD.SHL.U32 R0, R2, 0x200000, RZ ;  /* 0x0020000002007824 */ /* 0x000fca00078e00ff */
[----:B------:R-:W-:-:S07]  /*3030*/  LOP3.LUT R0, R3, R0, R4, 0xfe, !PT ;  /* 0x0000000003007212 */ /* 0x000fce00078efe04 */
.L_x_4106:
[----:B------:R-:W-:Y:S05]  /*3040*/  BSYNC B0 ;  /* 0x0000000000007941 */ /* 0x000fea0003800000 */
.L_x_4105:
[----:B------:R-:W-:-:S04]  /*3050*/  F2FP.BF16.F32.PACK_AB R0, RZ, R0 ;  /* 0x00000000ff00723e */ /* 0x000fc800000010ff */
[----:B------:R-:W-:Y:S01]  /*3060*/  PRMT R23, R0, 0x7610, R23 ;  /* 0x0000761000177816 */ /* 0x000fe20000000017 */
[----:B------:R-:W-:Y:S06]  /*3070*/  BRA `(.L_x_4086) ;  /* 0x0000000000b47947 */ /* 0x000fec0003800000 */
.L_x_4098:
        /* <DEDUP_REMOVED lines=14> */
.L_x_4112:
[----:B------:R-:W-:Y:S05]  /*3160*/  BSYNC B0 ;  /* 0x0000000000007941 */ /* 0x000fea0003800000 */
.L_x_4111:
[----:B------:R-:W-:-:S04]  /*3170*/  F2FP.BF16.F32.PACK_AB R0, RZ, R0 ;  /* 0x00000000ff00723e */ /* 0x000fc800000010ff */
[----:B------:R-:W-:Y:S01]  /*3180*/  PRMT R23, R0, 0x7610, R23 ;  /* 0x0000761000177816 */ /* 0x000fe20000000017 */
[----:B------:R-:W-:Y:S06]  /*3190*/  BRA `(.L_x_4086) ;  /* 0x00000000006c7947 */ /* 0x000fec0003800000 */
.L_x_4085:
        /* <DEDUP_REMOVED lines=16> */
.L_x_4113:
[----:B------:R-:W-:Y:S01]  /*32a0*/  PRMT R23, RZ, 0x7610, R23 ;  /* 0x00007610ff177816 */ /* 0x000fe20000000017 */
[----:B------:R-:W-:Y:S06]  /*32b0*/  BRA `(.L_x_4086) ;  /* 0x0000000000247947 */ /* 0x000fec0003800000 */
.L_x_4110:
[----:B------:R-:W2:Y:S02]  /*32c0*/  LDG.E.64 R2, desc[UR36][R2.64] ;  /* 0x0000002402027981 */ /* 0x000ea4000c1e1b00 */
[----:B--2---:R-:W0:Y:S02]  /*32d0*/  I2F.U64 R0, R2 ;  /* 0x0000000200007312 */ /* 0x004e240000301000 */
[----:B0-----:R-:W-:-:S04]  /*32e0*/  F2FP.BF16.F32.PACK_AB R0, RZ, R0 ;  /* 0x00000000ff00723e */ /* 0x001fc800000010ff */
[----:B------:R-:W-:Y:S01]  /*32f0*/  PRMT R23, R0, 0x7610, R23 ;  /* 0x0000761000177816 */ /* 0x000fe20000000017 */
[----:B------:R-:W-:Y:S06]  /*3300*/  BRA `(.L_x_4086) ;  /* 0x0000000000107947 */ /* 0x000fec0003800000 */
.L_x_4109:
[----:B------:R-:W2:Y:S02]  /*3310*/  LDG.E R2, desc[UR36][R2.64] ;  /* 0x0000002402027981 */ /* 0x000ea4000c1e1900 */
[----:B--2---:R-:W-:-:S04]  /*3320*/  I2FP.F32.U32 R0, R2 ;  /* 0x0000000200007245 */ /* 0x004fc80000201000 */
[----:B------:R-:W-:-:S04]  /*3330*/  F2FP.BF16.F32.PACK_AB R0, RZ, R0 ;  /* 0x00000000ff00723e */ /* 0x000fc800000010ff */
[----:B------:R-:W-:-:S07]  /*3340*/  PRMT R23, R0, 0x7610, R23 ;  /* 0x0000761000177816 */ /* 0x000fce0000000017 */
.L_x_4086:
[----:B------:R-:W-:-:S07]  /*3350*/  VIADD R26, R26, 0x80 ;  /* 0x000000801a1a7836 */ /* 0x000fce0000000000 */
.L_x_4014:
[----:B------:R-:W-:Y:S05]  /*3360*/  BSYNC B6 ;  /* 0x0000000000067941 */ /* 0x000fea0003800000 */
.L_x_4013:
[----:B------:R-:W1:Y:S01]  /*3370*/  LDC R0, c[0x0][0x210] ;  /* 0x00008400ff007b82 */ /* 0x000e620000000800 */
[----:B------:R-:W-:Y:S01]  /*3380*/  BSSY B6, `(.L_x_4114) ;  /* 0x000032c000067945 */ /* 0x000fe20003800000 */
[----:B------:R-:W-:Y:S02]  /*3390*/  PRMT R22, RZ, 0x7610, R22 ;  /* 0x00007610ff167816 */ /* 0x000fe40000000016 */
[----:B------:R-:W-:Y:S01]  /*33a0*/  PRMT R18, RZ, 0x7610, R18 ;  /* 0x00007610ff127816 */ /* 0x000fe20000000012 */
[----:B-1----:R-:W-:-:S05]  /*33b0*/  IMAD R0, R25, -0x200, R0 ;  /* 0xfffffe0019007824 */ /* 0x002fca00078e0200 */
[----:B------:R-:W-:-:S13]  /*33c0*/  ISETP.GE.AND P0, PT, R26, R0, PT ;  /* 0x000000001a00720c */ /* 0x000fda0003f06270 */
        /* <DEDUP_REMOVED lines=23> */
.L_x_4119:
[----:B------:R-:W2:Y:S02]  /*3540*/  LDG.E.U8 R2, desc[UR36][R2.64] ;  /* 0x0000002402027981 */ /* 0x000ea4000c1e1100 */
[----:B--2---:R-:W-:-:S04]  /*3550*/  I2FP.F32.U32 R0, R2 ;  /* 0x0000000200007245 */ /* 0x004fc80000201000 */
[----:B------:R-:W-:-:S04]  /*3560*/  F2FP.BF16.F32.PACK_AB R0, RZ, R0 ;  /* 0x00000000ff00723e */ /* 0x000fc800000010ff */
[----:B------:R-:W-:Y:S01]  /*3570*/  PRMT R28, R0, 0x7610, R28 ;  /* 0x00007610001c7816 */ /* 0x000fe2000000001c */
[----:B------:R-:W-:Y:S06]  /*3580*/  BRA `(.L_x_4121) ;  /* 0x0000000c00c87947 */ /* 0x000fec0003800000 */
.L_x_4118:
        /* <DEDUP_REMOVED lines=11> */
.L_x_4123:
[----:B------:R-:W2:Y:S02]  /*3640*/  LDG.E R2, desc[UR36][R2.64] ;  /* 0x0000002402027981 */ /* 0x000ea4000c1e1900 */
[----:B--2---:R-:W-:-:S04]  /*3650*/  I2FP.F32.S32 R0, R2 ;  /* 0x0000000200007245 */ /* 0x004fc80000201400 */
[----:B------:R-:W-:-:S04]  /*3660*/  F2FP.BF16.F32.PACK_AB R0, RZ, R0 ;  /* 0x00000000ff00723e */ /* 0x000fc800000010ff */
[----:B------:R-:W-:Y:S01]  /*3670*/  PRMT R28, R0, 0x7610, R28 ;  /* 0x00007610001c7816 */ /* 0x000fe2000000001c */
[----:B------:R-:W-:Y:S06]  /*3680*/  BRA `(.L_x_4121) ;  /* 0x0000000c00887947 */ /* 0x000fec0003800000 */
.L_x_4122:
[----:B------:R-:W2:Y:S02]  /*3690*/  LDG.E.U16 R2, desc[UR36][R2.64] ;  /* 0x0000002402027981 */ /* 0x000ea4000c1e1500 */
[----:B--2---:R-:W0:Y:S02]  /*36a0*/  I2F.S16 R0, R2 ;  /* 0x0000000200007306 */ /* 0x004e240000101400 */
[----:B0-----:R-:W-:-:S04]  /*36b0*/  F2FP.BF16.F32.PACK_AB R0, RZ, R0 ;  /* 0x00000000ff00723e */ /* 0x001fc800000010ff */
[----:B------:R-:W-:Y:S01]  /*36c0*/  PRMT R28, R0, 0x7610, R28 ;  /* 0x00007610001c7816 */ /* 0x000fe2000000001c */
[----:B------:R-:W-:Y:S06]  /*36d0*/  BRA `(.L_x_4121) ;  /* 0x0000000c00747947 */ /* 0x000fec0003800000 */
.L_x_4117:
        /* <DEDUP_REMOVED lines=9> */
.L_x_4125:
[----:B------:R-:W2:Y:S02]  /*3770*/  LDG.E.U16 R0, desc[UR36][R2.64] ;  /* 0x0000002402007981 */ /* 0x000ea4000c1e1500 */
[----:B--2---:R-:W-:-:S05]  /*3780*/  HADD2.F32 R0, -RZ, R0.H0_H0 ;  /* 0x20000000ff007230 */ /* 0x004fca0000004100 */
[----:B------:R-:W-:-:S04]  /*3790*/  F2FP.BF16.F32.PACK_AB R0, RZ, R0 ;  /* 0x00000000ff00723e */ /* 0x000fc800000010ff */
[----:B------:R-:W-:Y:S01]  /*37a0*/  PRMT R28, R0, 0x7610, R28 ;  /* 0x00007610001c7816 */ /* 0x000fe2000000001c */
[----:B------:R-:W-:Y:S06]  /*37b0*/  BRA `(.L_x_4121) ;  /* 0x0000000c003c7947 */ /* 0x000fec0003800000 */
.L_x_4124:
        /* <DEDUP_REMOVED lines=9> */
.L_x_4127:
[----:B------:R-:W2:Y:S02]  /*3850*/  LDG.E.U16 R2, desc[UR36][R2.64] ;  /* 0x0000002402027981 */ /* 0x000ea4000c1e1500 */
[----:B--2---:R-:W-:-:S05]  /*3860*/  HADD2.F32 R0, -RZ, R2.H0_H0 ;  /* 0x20000002ff007230 */ /* 0x004fca0000004100 */
[----:B------:R-:W-:-:S04]  /*3870*/  F2FP.BF16.F32.PACK_AB R0, RZ, R0 ;  /* 0x00000000ff00723e */ /* 0x000fc800000010ff */
[----:B------:R-:W-:Y:S01]  /*3880*/  PRMT R28, R0, 0x7610, R28 ;  /* 0x00007610001c7816 */ /* 0x000fe2000000001c */
[----:B------:R-:W-:Y:S06]  /*3890*/  BRA `(.L_x_4121) ;  /* 0x0000000c00047947 */ /* 0x000fec0003800000 */
.L_x_4126:
        /* <DEDUP_REMOVED lines=9> */
.L_x_4116:
        /* <DEDUP_REMOVED lines=14> */
.L_x_4130:
        /* <DEDUP_REMOVED lines=9> */
.L_x_4129:
        /* <DEDUP_REMOVED lines=28> */
.L_x_4132:
        /* <DEDUP_REMOVED lines=15> */
.L_x_4131:
[----:B------:R0:W5:Y:S01]  /*3d50*/  LDG.E.U16 R28, desc[UR36][R2.64] ;  /* 0x00000024021c7981 */ /* 0x000162000c1e1500 */
[----:B------:R-:W-:Y:S05]  /*3d60*/  BRA `(.L_x_4121) ;  /* 0x0000000400d07947 */ /* 0x000fea0003800000 */
.L_x_4128:
        /* <DEDUP_REMOVED lines=13> */
.L_x_4135:
        /* <DEDUP_REMOVED lines=21> */
.L_x_4139:
[----:B------:R-:W-:Y:S05]  /*3f90*/  BSYNC B1 ;  /* 0x0000000000017941 */ /* 0x000fea0003800000 */
.L_x_4138:
[----:B------:R-:W-:Y:S01]  /*3fa0*/  LEA R3, R0, 0x3b800000, 0x17 ;  /* 0x3b80000000037811 */ /* 0x000fe200078eb8ff */
[----:B------:R-:W-:-:S05]  /*3fb0*/  IMAD.SHL.U32 R0, R2, 0x100000, RZ ;  /* 0x0010000002007824 */ /* 0x000fca00078e00ff */
[----:B------:R-:W-:-:S07]  /*3fc0*/  LOP3.LUT R0, R3, R0, R4, 0xfe, !PT ;  /* 0x0000000003007212 */ /* 0x000fce00078efe04 */
.L_x_4137:
[----:B------:R-:W-:Y:S05]  /*3fd0*/  BSYNC B0 ;  /* 0x0000000000007941 */ /* 0x000fea0003800000 */
.L_x_4136:
[----:B------:R-:W-:-:S04]  /*3fe0*/  F2FP.BF16.F32.PACK_AB R0, RZ, R0 ;  /* 0x00000000ff00723e */ /* 0x000fc800000010ff */
[----:B------:R-:W-:Y:S01]  /*3ff0*/  PRMT R28, R0, 0x7610, R28 ;  /* 0x00007610001c7816 */ /* 0x000fe2000000001c */
[----:B------:R-:W-:Y:S06]  /*4000*/  BRA `(.L_x_4121) ;  /* 0x0000000400287947 */ /* 0x000fec0003800000 */
.L_x_4134:
        /* <DEDUP_REMOVED lines=21> */
.L_x_4143:
[----:B------:R-:W-:Y:S05]  /*4160*/  BSYNC B1 ;  /* 0x0000000000017941 */ /* 0x000fea0003800000 */
.L_x_4142:
[----:B------:R-:W-:Y:S01]  /*4170*/  LEA R3, R0, 0x37800000, 0x17 ;  /* 0x3780000000037811 */ /* 0x000fe200078eb8ff */
[----:B------:R-:W-:-:S05]  /*4180*/  IMAD.SHL.U32 R0, R2, 0x200000, RZ ;  /* 0x0020000002007824 */ /* 0x000fca00078e00ff */
[----:B------:R-:W-:-:S07]  /*4190*/  LOP3.LUT R0, R3, R0, R4, 0xfe, !PT ;  /* 0x0000000003007212 */ /* 0x000fce00078efe04 */
.L_x_4141:
[----:B------:R-:W-:Y:S05]  /*41a0*/  BSYNC B0 ;  /* 0x0000000000007941 */ /* 0x000fea0003800000 */
.L_x_4140:
[----:B------:R-:W-:-:S04]  /*41b0*/  F2FP.BF16.F32.PACK_AB R0, RZ, R0 ;  /* 0x00000000ff00723e */ /* 0x000fc800000010ff */
[----:B------:R-:W-:Y:S01]  /*41c0*/  PRMT R28, R0, 0x7610, R28 ;  /* 0x00007610001c7816 */ /* 0x000fe2000000001c */
[----:B------:R-:W-:Y:S06]  /*41d0*/  BRA `(.L_x_4121) ;  /* 0x0000000000b47947 */ /* 0x000fec0003800000 */
.L_x_4133:
        /* <DEDUP_REMOVED lines=14> */
.L_x_4147:
[----:B------:R-:W-:Y:S05]  /*42c0*/  BSYNC B0 ;  /* 0x0000000000007941 */ /* 0x000fea0003800000 */
.L_x_4146:
[----:B------:R-:W-:-:S04]  /*42d0*/  F2FP.BF16.F32.PACK_AB R0, RZ, R0 ;  /* 0x00000000ff00723e */ /* 0x000fc800000010ff */
[----:B------:R-:W-:Y:S01]  /*42e0*/  PRMT R28, R0, 0x7610, R28 ;  /* 0x00007610001c7816 */ /* 0x000fe2000000001c */
[----:B------:R-:W-:Y:S06]  /*42f0*/  BRA `(.L_x_4121) ;  /* 0x00000000006c7947 */ /* 0x000fec0003800000 */
.L_x_4120:
        /* <DEDUP_REMOVED lines=16> */
.L_x_4148:
[----:B------:R-:W-:Y:S01]  /*4400*/  PRMT R28, RZ, 0x7610, R28 ;  /* 0x00007610ff1c7816 */ /* 0x000fe2000000001c */
[----:B------:R-:W-:Y:S06]  /*4410*/  BRA `(.L_x_4121) ;  /* 0x0000000000247947 */ /* 0x000fec0003800000 */
.L_x_4145:
[----:B------:R-:W2:Y:S02]  /*4420*/  LDG.E.64 R2, desc[UR36][R2.64] ;  /* 0x0000002402027981 */ /* 0x000ea4000c1e1b00 */
[----:B--2---:R-:W0:Y:S02]  /*4430*/  I2F.U64 R0, R2 ;  /* 0x0000000200007312 */ /* 0x004e240000301000 */
[----:B0-----:R-:W-:-:S04]  /*4440*/  F2FP.BF16.F32.PACK_AB R0, RZ, R0 ;  /* 0x00000000ff00723e */ /* 0x001fc800000010ff */
[----:B------:R-:W-:Y:S01]  /*4450*/  PRMT R28, R0, 0x7610, R28 ;  /* 0x00007610001c7816 */ /* 0x000fe2000000001c */
[----:B------:R-:W-:Y:S06]  /*4460*/  BRA `(.L_x_4121) ;  /* 0x0000000000107947 */ /* 0x000fec0003800000 */
.L_x_4144:
[----:B------:R-:W2:Y:S02]  /*4470*/  LDG.E R2, desc[UR36][R2.64] ;  /* 0x0000002402027981 */ /* 0x000ea4000c1e1900 */
[----:B--2---:R-:W-:-:S04]  /*4480*/  I2FP.F32.U32 R0, R2 ;  /* 0x0000000200007245 */ /* 0x004fc80000201000 */
[----:B------:R-:W-:-:S04]  /*4490*/  F2FP.BF16.F32.PACK_AB R0, RZ, R0 ;  /* 0x00000000ff00723e */ /* 0x000fc800000010ff */
[----:B------:R-:W-:-:S07]  /*44a0*/  PRMT R28, R0, 0x7610, R28 ;  /* 0x00007610001c7816 */ /* 0x000fce000000001c */
.L_x_4121:
        /* <DEDUP_REMOVED lines=21> */
.L_x_4152:
[----:B------:R-:W2:Y:S02]  /*4600*/  LDG.E.U8 R2, desc[UR36][R2.64] ;  /* 0x0000002402027981 */ /* 0x000ea4000c1e1100 */
[----:B--2---:R-:W-:-:S04]  /*4610*/  I2FP.F32.U32 R0, R2 ;  /* 0x0000000200007245 */ /* 0x004fc80000201000 */
[----:B------:R-:W-:-:S04]  /*4620*/  F2FP.BF16.F32.PACK_AB R0, RZ, R0 ;  /* 0x00000000ff00723e */ /* 0x000fc800000010ff */
[----:B------:R-:W-:Y:S01]  /*4630*/  PRMT R22, R0, 0x7610, R22 ;  /* 0x0000761000167816 */ /* 0x000fe20000000016 */
[----:B------:R-:W-:Y:S06]  /*4640*/  BRA `(.L_x_4154) ;  /* 0x0000000c00c87947 */ /* 0x000fec0003800000 */
.L_x_4151:
        /* <DEDUP_REMOVED lines=11> */
.L_x_4156:
[----:B------:R-:W2:Y:S02]  /*4700*/  LDG.E R2, desc[UR36][R2.64] ;  /* 0x0000002402027981 */ /* 0x000ea4000c1e1900 */
[----:B--2---:R-:W-:-:S04]  /*4710*/  I2FP.F32.S32 R0, R2 ;  /* 0x0000000200007245 */ /* 0x004fc80000201400 */
[----:B------:R-:W-:-:S04]  /*4720*/  F2FP.BF16.F32.PACK_AB R0, RZ, R0 ;  /* 0x00000000ff00723e */ /* 0x000fc800000010ff */
[----:B------:R-:W-:Y:S01]  /*4730*/  PRMT R22, R0, 0x7610, R22 ;  /* 0x0000761000167816 */ /* 0x000fe20000000016 */
[----:B------:R-:W-:Y:S06]  /*4740*/  BRA `(.L_x_4154) ;  /* 0x0000000c00887947 */ /* 0x000fec0003800000 */
.L_x_4155:
[----:B------:R-:W2:Y:S02]  /*4750*/  LDG.E.U16 R2, desc[UR36][R2.64] ;  /* 0x0000002402027981 */ /* 0x000ea4000c1e1500 */
[----:B--2---:R-:W0:Y:S02]  /*4760*/  I2F.S16 R0, R2 ;  /* 0x0000000200007306 */ /* 0x004e240000101400 */
[----:B0-----:R-:W-:-:S04]  /*4770*/  F2FP.BF16.F32.PACK_AB R0, RZ, R0 ;  /* 0x00000000ff00723e */ /* 0x001fc800000010ff */
[----:B------:R-:W-:Y:S01]  /*4780*/  PRMT R22, R0, 0x7610, R22 ;  /* 0x0000761000167816 */ /* 0x000fe20000000016 */
[----:B------:R-:W-:Y:S06]  /*4790*/  BRA `(.L_x_4154) ;  /* 0x0000000c00747947 */ /* 0x000fec0003800000 */
.L_x_4150:
        /* <DEDUP_REMOVED lines=9> */
.L_x_4158:
[----:B------:R-:W2:Y:S02]  /*4830*/  LDG.E.U16 R0, desc[UR36][R2.64] ;  /* 0x0000002402007981 */ /* 0x000ea4000c1e1500 */
[----:B--2---:R-:W-:-:S05]  /*4840*/  HADD2.F32 R0, -RZ, R0.H0_H0 ;  /* 0x20000000ff007230 */ /* 0x004fca0000004100 */
[----:B------:R-:W-:-:S04]  /*4850*/  F2FP.BF16.F32.PACK_AB R0, RZ, R0 ;  /* 0x00000000ff00723e */ /* 0x000fc800000010ff */
[----:B------:R-:W-:Y:S01]  /*4860*/  PRMT R22, R0, 0x7610, R22 ;  /* 0x0000761000167816 */ /* 0x000fe20000000016 */
[----:B------:R-:W-:Y:S06]  /*4870*/  BRA `(.L_x_4154) ;  /* 0x0000000c003c7947 */ /* 0x000fec0003800000 */
.L_x_4157:
        /* <DEDUP_REMOVED lines=9> */
.L_x_4160:
[----:B------:R-:W2:Y:S02]  /*4910*/  LDG.E.U16 R2, desc[UR36][R2.64] ;  /* 0x0000002402027981 */ /* 0x000ea4000c1e1500 */
[----:B--2---:R-:W-:-:S05]  /*4920*/  HADD2.F32 R0, -RZ, R2.H0_H0 ;  /* 0x20000002ff007230 */ /* 0x004fca0000004100 */
[----:B------:R-:W-:-:S04]  /*4930*/  F2FP.BF16.F32.PACK_AB R0, RZ, R0 ;  /* 0x00000000ff00723e */ /* 0x000fc800000010ff */
[----:B------:R-:W-:Y:S01]  /*4940*/  PRMT R22, R0, 0x7610, R22 ;  /* 0x0000761000167816 */ /* 0x000fe20000000016 */
[----:B------:R-:W-:Y:S06]  /*4950*/  BRA `(.L_x_4154) ;  /* 0x0000000c00047947 */ /* 0x000fec0003800000 */
.L_x_4159:
        /* <DEDUP_REMOVED lines=9> */
.L_x_4149:
        /* <DEDUP_REMOVED lines=14> */
.L_x_4163:
        /* <DEDUP_REMOVED lines=9> */
.L_x_4162:
        /* <DEDUP_REMOVED lines=28> */
.L_x_4165:
        /* <DEDUP_REMOVED lines=15> */
.L_x_4164:
[----:B------:R0:W5:Y:S01]  /*4e10*/  LDG.E.U16 R22, desc[UR36][R2.64] ;  /* 0x0000002402167981 */ /* 0x000162000c1e1500 */
[----:B------:R-:W-:Y:S05]  /*4e20*/  BRA `(.L_x_4154) ;  /* 0x0000000400d07947 */ /* 0x000fea0003800000 */
.L_x_4161:
        /* <DEDUP_REMOVED lines=13> */
.L_x_4168:
        /* <DEDUP_REMOVED lines=21> */
.L_x_4172:
[----:B------:R-:W-:Y:S05]  /*5050*/  BSYNC B1 ;  /* 0x0000000000017941 */ /* 0x000fea0003800000 */
.L_x_4171:
[----:B------:R-:W-:Y:S01]  /*5060*/  LEA R3, R0, 0x3b800000, 0x17 ;  /* 0x3b80000000037811 */ /* 0x000fe200078eb8ff */
[----:B------:R-:W-:-:S05]  /*5070*/  IMAD.SHL.U32 R0, R2, 0x100000, RZ ;  /* 0x0010000002007824 */ /* 0x000fca00078e00ff */
[----:B------:R-:W-:-:S07]  /*5080*/  LOP3.LUT R0, R3, R0, R4, 0xfe, !PT ;  /* 0x0000000003007212 */ /* 0x000fce00078efe04 */
.L_x_4170:
[----:B------:R-:W-:Y:S05]  /*5090*/  BSYNC B0 ;  /* 0x0000000000007941 */ /* 0x000fea0003800000 */
.L_x_4169:
[----:B------:R-:W-:-:S04]  /*50a0*/  F2FP.BF16.F32.PACK_AB R0, RZ, R0 ;  /* 0x00000000ff00723e */ /* 0x000fc800000010ff */
[----:B------:R-:W-:Y:S01]  /*50b0*/  PRMT R22, R0, 0x7610, R22 ;  /* 0x0000761000167816 */ /* 0x000fe20000000016 */
[----:B------:R-:W-:Y:S06]  /*50c0*/  BRA `(.L_x_4154) ;  /* 0x0000000400287947 */ /* 0x000fec0003800000 */
.L_x_4167:
        /* <DEDUP_REMOVED lines=21> */
.L_x_4176:
[----:B------:R-:W-:Y:S05]  /*5220*/  BSYNC B1 ;  /* 0x0000000000017941 */ /* 0x000fea0003800000 */
.L_x_4175:
[----:B------:R-:W-:Y:S01]  /*5230*/  LEA R3, R0, 0x37800000, 0x17 ;  /* 0x3780000000037811 */ /* 0x000fe200078eb8ff */
[----:B------:R-:W-:-:S05]  /*5240*/  IMAD.SHL.U32 R0, R2, 0x200000, RZ ;  /* 0x0020000002007824 */ /* 0x000fca00078e00ff */
[----:B------:R-:W-:-:S07]  /*5250*/  LOP3.LUT R0, R3, R0, R4, 0xfe, !PT ;  /* 0x0000000003007212 */ /* 0x000fce00078efe04 */
.L_x_4174:
[----:B------:R-:W-:Y:S05]  /*5260*/  BSYNC B0 ;  /* 0x0000000000007941 */ /* 0x000fea0003800000 */
.L_x_4173:
[----:B------:R-:W-:-:S04]  /*5270*/  F2FP.BF16.F32.PACK_AB R0, RZ, R0 ;  /* 0x00000000ff00723e */ /* 0x000fc800000010ff */
[----:B------:R-:W-:Y:S01]  /*5280*/  PRMT R22, R0, 0x7610, R22 ;  /* 0x0000761000167816 */ /* 0x000fe20000000016 */
[----:B------:R-:W-:Y:S06]  /*5290*/  BRA `(.L_x_4154) ;  /* 0x0000000000b47947 */ /* 0x000fec0003800000 */
.L_x_4166:
        /* <DEDUP_REMOVED lines=14> */
.L_x_4180:
[----:B------:R-:W-:Y:S05]  /*5380*/  BSYNC B0 ;  /* 0x0000000000007941 */ /* 0x000fea0003800000 */
.L_x_4179:
[----:B------:R-:W-:-:S04]  /*5390*/  F2FP.BF16.F32.PACK_AB R0, RZ, R0 ;  /* 0x00000000ff00723e */ /* 0x000fc800000010ff */
[----:B------:R-:W-:Y:S01]  /*53a0*/  PRMT R22, R0, 0x7610, R22 ;  /* 0x0000761000167816 */ /* 0x000fe20000000016 */
[----:B------:R-:W-:Y:S06]  /*53b0*/  BRA `(.L_x_4154) ;  /* 0x00000000006c7947 */ /* 0x000fec0003800000 */
.L_x_4153:
        /* <DEDUP_REMOVED lines=16> */
.L_x_4181:
[----:B------:R-:W-:Y:S01]  /*54c0*/  PRMT R22, RZ, 0x7610, R22 ;  /* 0x00007610ff167816 */ /* 0x000fe20000000016 */
[----:B------:R-:W-:Y:S06]  /*54d0*/  BRA `(.L_x_4154) ;  /* 0x0000000000247947 */ /* 0x000fec0003800000 */
.L_x_4178:
[----:B------:R-:W2:Y:S02]  /*54e0*/  LDG.E.64 R2, desc[UR36][R2.64] ;  /* 0x0000002402027981 */ /* 0x000ea4000c1e1b00 */
[----:B--2---:R-:W0:Y:S02]  /*54f0*/  I2F.U64 R0, R2 ;  /* 0x0000000200007312 */ /* 0x004e240000301000 */
[----:B0-----:R-:W-:-:S04]  /*5500*/  F2FP.BF16.F32.PACK_AB R0, RZ, R0 ;  /* 0x00000000ff00723e */ /* 0x001fc800000010ff */
[----:B------:R-:W-:Y:S01]  /*5510*/  PRMT R22, R0, 0x7610, R22 ;  /* 0x0000761000167816 */ /* 0x000fe20000000016 */
[----:B------:R-:W-:Y:S06]  /*5520*/  BRA `(.L_x_4154) ;  /* 0x0000000000107947 */ /* 0x000fec0003800000 */
.L_x_4177:
[----:B------:R-:W2:Y:S02]  /*5530*/  LDG.E R2, desc[UR36][R2.64] ;  /* 0x0000002402027981 */ /* 0x000ea4000c1e1900 */
[----:B--2---:R-:W-:-:S04]  /*5540*/  I2FP.F32.U32 R0, R2 ;  /* 0x0000000200007245 */ /* 0x004fc80000201000 */
[----:B------:R-:W-:-:S04]  /*5550*/  F2FP.BF16.F32.PACK_AB R0, RZ, R0 ;  /* 0x00000000ff00723e */ /* 0x000fc800000010ff */
[----:B------:R-:W-:-:S07]  /*5560*/  PRMT R22, R0, 0x7610, R22 ;  /* 0x0000761000167816 */ /* 0x000fce0000000016 */
.L_x_4154:
        /* <DEDUP_REMOVED lines=21> */
.L_x_4185:
[----:B------:R-:W2:Y:S02]  /*56c0*/  LDG.E.U8 R2, desc[UR36][R2.64] ;  /* 0x0000002402027981 */ /* 0x000ea4000c1e1100 */
[----:B--2---:R-:W-:-:S04]  /*56d0*/  I2FP.F32.U32 R0, R2 ;  /* 0x0000000200007245 */ /* 0x004fc80000201000 */
[----:B------:R-:W-:-:S04]  /*56e0*/  F2FP.BF16.F32.PACK_AB R0, RZ, R0 ;  /* 0x00000000ff00723e */ /* 0x000fc800000010ff */
[----:B------:R-:W-:Y:S01]  /*56f0*/  PRMT R18, R0, 0x7610, R18 ;  /* 0x0000761000127816 */ /* 0x000fe20000000012 */
[----:B------:R-:W-:Y:S06]  /*5700*/  BRA `(.L_x_4187) ;  /* 0x0000000c00c87947 */ /* 0x000fec0003800000 */
.L_x_4184:
        /* <DEDUP_REMOVED lines=11> */
.L_x_4189:
[----:B------:R-:W2:Y:S02]  /*57c0*/  LDG.E R2, desc[UR36][R2.64] ;  /* 0x0000002402027981 */ /* 0x000ea4000c1e1900 */
[----:B--2---:R-:W-:-:S04]  /*57d0*/  I2FP.F32.S32 R0, R2 ;  /* 0x0000000200007245 */ /* 0x004fc80000201400 */
[----:B------:R-:W-:-:S04]  /*57e0*/  F2FP.BF16.F32.PACK_AB R0, RZ, R0 ;  /* 0x00000000ff00723e */ /* 0x000fc800000010ff */
[----:B------:R-:W-:Y:S01]  /*57f0*/  PRMT R18, R0, 0x7610, R18 ;  /* 0x0000761000127816 */ /* 0x000fe20000000012 */
[----:B------:R-:W-:Y:S06]  /*5800*/  BRA `(.L_x_4187) ;  /* 0x0000000c00887947 */ /* 0x000fec0003800000 */
.L_x_4188:
[----:B------:R-:W2:Y:S02]  /*5810*/  LDG.E.U16 R2, desc[UR36][R2.64] ;  /* 0x0000002402027981 */ /* 0x000ea4000c1e1500 */
[----:B--2---:R-:W0:Y:S02]  /*5820*/  I2F.S16 R0, R2 ;  /* 0x0000000200007306 */ /* 0x004e240000101400 */
[----:B0-----:R-:W-:-:S04]  /*5830*/  F2FP.BF16.F32.PACK_AB R0, RZ, R0 ;  /* 0x00000000ff00723e */ /* 0x001fc800000010ff */
[----:B------:R-:W-:Y:S01]  /*5840*/  PRMT R18, R0, 0x7610, R18 ;  /* 0x0000761000127816 */ /* 0x000fe20000000012 */
[----:B------:R-:W-:Y:S06]  /*5850*/  BRA `(.L_x_4187) ;  /* 0x0000000c00747947 */ /* 0x000fec0003800000 */
.L_x_4183:
        /* <DEDUP_REMOVED lines=9> */
.L_x_4191:
[----:B------:R-:W2:Y:S02]  /*58f0*/  LDG.E.U16 R0, desc[UR36][R2.64] ;  /* 0x0000002402007981 */ /* 0x000ea4000c1e1500 */
[----:B--2---:R-:W-:-:S05]  /*5900*/  HADD2.F32 R0, -RZ, R0.H0_H0 ;  /* 0x20000000ff007230 */ /* 0x004fca0000004100 */
[----:B------:R-:W-:-:S04]  /*5910*/  F2FP.BF16.F32.PACK_AB R0, RZ, R0 ;  /* 0x00000000ff00723e */ /* 0x000fc800000010ff */
[----:B------:R-:W-:Y:S01]  /*5920*/  PRMT R18, R0, 0x7610, R18 ;  /* 0x0000761000127816 */ /* 0x000fe20000000012 */
[----:B------:R-:W-:Y:S06]  /*5930*/  BRA `(.L_x_4187) ;  /* 0x0000000c003c7947 */ /* 0x000fec0003800000 */
.L_x_4190:
        /* <DEDUP_REMOVED lines=9> */
.L_x_4193:
[----:B------:R-:W2:Y:S02]  /*59d0*/  LDG.E.U16 R2, desc[UR36][R2.64] ;  /* 0x0000002402027981 */ /* 0x000ea4000c1e1500 */
[----:B--2---:R-:W-:-:S05]  /*59e0*/  HADD2.F32 R0, -RZ, R2.H0_H0 ;  /* 0x20000002ff007230 */ /* 0x004fca0000004100 */
[----:B------:R-:W-:-:S04]  /*59f0*/  F2FP.BF16.F32.PACK_AB R0, RZ, R0 ;  /* 0x00000000ff00723e */ /* 0x000fc800000010ff */
[----:B------:R-:W-:Y:S01]  /*5a00*/  PRMT R18, R0, 0x7610, R18 ;  /* 0x0000761000127816 */ /* 0x000fe20000000012 */
[----:B------:R-:W-:Y:S06]  /*5a10*/  BRA `(.L_x_4187) ;  /* 0x0000000c00047947 */ /* 0x000fec0003800000 */
.L_x_4192:
        /* <DEDUP_REMOVED lines=9> */
.L_x_4182:
        /* <DEDUP_REMOVED lines=14> */
.L_x_4196:
        /* <DEDUP_REMOVED lines=9> */
.L_x_4195:
        /* <DEDUP_REMOVED lines=28> */
.L_x_4198:
        /* <DEDUP_REMOVED lines=15> */
.L_x_4197:
[----:B------:R0:W5:Y:S01]  /*5ed0*/  LDG.E.U16 R18, desc[UR36][R2.64] ;  /* 0x0000002402127981 */ /* 0x000162000c1e1500 */
[----:B------:R-:W-:Y:S05]  /*5ee0*/  BRA `(.L_x_4187) ;  /* 0x0000000400d07947 */ /* 0x000fea0003800000 */
.L_x_4194:
        /* <DEDUP_REMOVED lines=13> */
.L_x_4201:
        /* <DEDUP_REMOVED lines=21> */
.L_x_4205:
[----:B------:R-:W-:Y:S05]  /*6110*/  BSYNC B1 ;  /* 0x0000000000017941 */ /* 0x000fea0003800000 */
.L_x_4204:
[----:B------:R-:W-:Y:S01]  /*6120*/  LEA R3, R0, 0x3b800000, 0x17 ;  /* 0x3b80000000037811 */ /* 0x000fe200078eb8ff */
[----:B------:R-:W-:-:S05]  /*6130*/  IMAD.SHL.U32 R0, R2, 0x100000, RZ ;  /* 0x0010000002007824 */ /* 0x000fca00078e00ff */
[----:B------:R-:W-:-:S07]  /*6140*/  LOP3.LUT R0, R3, R0, R4, 0xfe, !PT ;  /* 0x0000000003007212 */ /* 0x000fce00078efe04 */
.L_x_4203:
[----:B------:R-:W-:Y:S05]  /*6150*/  BSYNC B0 ;  /* 0x0000000000007941 */ /* 0x000fea0003800000 */
.L_x_4202:
[----:B------:R-:W-:-:S04]  /*6160*/  F2FP.BF16.F32.PACK_AB R0, RZ, R0 ;  /* 0x00000000ff00723e */ /* 0x000fc800000010ff */
[----:B------:R-:W-:Y:S01]  /*6170*/  PRMT R18, R0, 0x7610, R18 ;  /* 0x0000761000127816 */ /* 0x000fe20000000012 */
[----:B------:R-:W-:Y:S06]  /*6180*/  BRA `(.L_x_4187) ;  /* 0x0000000400287947 */ /* 0x000fec0003800000 */
.L_x_4200:
        /* <DEDUP_REMOVED lines=21> */
.L_x_4209:
[----:B------:R-:W-:Y:S05]  /*62e0*/  BSYNC B1 ;  /* 0x0000000000017941 */ /* 0x000fea0003800000 */
.L_x_4208:
[----:B------:R-:W-:Y:S01]  /*62f0*/  LEA R3, R0, 0x37800000, 0x17 ;  /* 0x3780000000037811 */ /* 0x000fe200078eb8ff */
[----:B------:R-:W-:-:S05]  /*6300*/  IMAD.SHL.U32 R0, R2, 0x200000, RZ ;  /* 0x0020000002007824 */ /* 0x000fca00078e00ff */
[----:B------:R-:W-:-:S07]  /*6310*/  LOP3.LUT R0, R3, R0, R4, 0xfe, !PT ;  /* 0x0000000003007212 */ /* 0x000fce00078efe04 */
.L_x_4207:
[----:B------:R-:W-:Y:S05]  /*6320*/  BSYNC B0 ;  /* 0x0000000000007941 */ /* 0x000fea0003800000 */
.L_x_4206:
[----:B------:R-:W-:-:S04]  /*6330*/  F2FP.BF16.F32.PACK_AB R0, RZ, R0 ;  /* 0x00000000ff00723e */ /* 0x000fc800000010ff */
[----:B------:R-:W-:Y:S01]  /*6340*/  PRMT R18, R0, 0x7610, R18 ;  /* 0x0000761000127816 */ /* 0x000fe20000000012 */
[----:B------:R-:W-:Y:S06]  /*6350*/  BRA `(.L_x_4187) ;  /* 0x0000000000b47947 */ /* 0x000fec0003800000 */
.L_x_4199:
        /* <DEDUP_REMOVED lines=14> */
.L_x_4213:
[----:B------:R-:W-:Y:S05]  /*6440*/  BSYNC B0 ;  /* 0x0000000000007941 */ /* 0x000fea0003800000 */
.L_x_4212:
[----:B------:R-:W-:-:S04]  /*6450*/  F2FP.BF16.F32.PACK_AB R0, RZ, R0 ;  /* 0x00000000ff00723e */ /* 0x000fc800000010ff */
[----:B------:R-:W-:Y:S01]  /*6460*/  PRMT R18, R0, 0x7610, R18 ;  /* 0x0000761000127816 */ /* 0x000fe20000000012 */
[----:B------:R-:W-:Y:S06]  /*6470*/  BRA `(.L_x_4187) ;  /* 0x00000000006c7947 */ /* 0x000fec0003800000 */
.L_x_4186:
        /* <DEDUP_REMOVED lines=16> */
.L_x_4214:
[----:B------:R-:W-:Y:S01]  /*6580*/  PRMT R18, RZ, 0x7610, R18 ;  /* 0x00007610ff127816 */ /* 0x000fe20000000012 */
[----:B------:R-:W-:Y:S06]  /*6590*/  BRA `(.L_x_4187) ;  /* 0x0000000000247947 */ /* 0x000fec0003800000 */
.L_x_4211:
[----:B------:R-:W2:Y:S02]  /*65a0*/  LDG.E.64 R2, desc[UR36][R2.64] ;  /* 0x0000002402027981 */ /* 0x000ea4000c1e1b00 */
[----:B--2---:R-:W0:Y:S02]  /*65b0*/  I2F.U64 R0, R2 ;  /* 0x0000000200007312 */ /* 0x004e240000301000 */
[----:B0-----:R-:W-:-:S04]  /*65c0*/  F2FP.BF16.F32.PACK_AB R0, RZ, R0 ;  /* 0x00000000ff00723e */ /* 0x001fc800000010ff */
[----:B------:R-:W-:Y:S01]  /*65d0*/  PRMT R18, R0, 0x7610, R18 ;  /* 0x0000761000127816 */ /* 0x000fe20000000012 */
[----:B------:R-:W-:Y:S06]  /*65e0*/  BRA `(.L_x_4187) ;  /* 0x0000000000107947 */ /* 0x000fec0003800000 */
.L_x_4210:
[----:B------:R-:W2:Y:S02]  /*65f0*/  LDG.E R2, desc[UR36][R2.64] ;  /* 0x0000002402027981 */ /* 0x000ea4000c1e1900 */
[----:B--2---:R-:W-:-:S04]  /*6600*/  I2FP.F32.U32 R0, R2 ;  /* 0x0000000200007245 */ /* 0x004fc80000201000 */
[----:B------:R-:W-:-:S04]  /*6610*/  F2FP.BF16.F32.PACK_AB R0, RZ, R0 ;  /* 0x00000000ff00723e */ /* 0x000fc800000010ff */
[----:B------:R-:W-:-:S07]  /*6620*/  PRMT R18, R0, 0x7610, R18 ;  /* 0x0000761000127816 */ /* 0x000fce0000000012 */
.L_x_4187:
[----:B------:R-:W-:-:S07]  /*6630*/  VIADD R26, R26, 0x80 ;  /* 0x000000801a1a7836 */ /* 0x000fce0000000000 */
.L_x_4115:
[----:B------:R-:W-:Y:S05]  /*6640*/  BSYNC B6 ;  /* 0x0000000000067941 */ /* 0x000fea0003800000 */
.L_x_4114:
[----:B------:R-:W1:Y:S01]  /*6650*/  LDC R0, c[0x0][0x210] ;  /* 0x00008400ff007b82 */ /* 0x000e620000000800 */
[----:B------:R-:W-:Y:S01]  /*6660*/  BSSY B6, `(.L_x_4215) ;  /* 0x000032f000067945 */ /* 0x000fe20003800000 */
[----:B------:R-:W-:Y:S02]  /*6670*/  PRMT R16, RZ, 0x7610, R16 ;  /* 0x00007610ff107816 */ /* 0x000fe40000000010 */
[----:B0-----:R-:W-:Y:S02]  /*6680*/  PRMT R2, RZ, 0x7610, R2 ;  /* 0x00007610ff027816 */ /* 0x001fe40000000002 */
[----:B------:R-:W-:Y:S02]  /*6690*/  PRMT R17, RZ, 0x7610, R17 ;  /* 0x00007610ff117816 */ /* 0x000fe40000000011 */
[----:B------:R-:W-:Y:S01]  /*66a0*/  PRMT R19, RZ, 0x7610, R19 ;  /* 0x00007610ff137816 */ /* 0x000fe20000000013 */
[----:B-1----:R-:W-:-:S05]  /*66b0*/  IMAD R0, R25, -0x200, R0 ;  /* 0xfffffe0019007824 */ /* 0x002fca00078e0200 */
[----:B------:R-:W-:-:S13]  /*66c0*/  ISETP.GE.AND P0, PT, R26, R0, PT ;  /* 0x000000001a00720c */ /* 0x000fda0003f06270 */
        /* <DEDUP_REMOVED lines=23> */
.L_x_4220:
[----:B------:R-:W2:Y:S02]  /*6840*/  LDG.E.U8 R4, desc[UR36][R4.64] ;  /* 0x0000002404047981 */ /* 0x000ea4000c1e1100 */
[----:B--2---:R-:W-:-:S04]  /*6850*/  I2FP.F32.U32 R0, R4 ;  /* 0x0000000400007245 */ /* 0x004fc80000201000 */
[----:B------:R-:W-:-:S04]  /*6860*/  F2FP.BF16.F32.PACK_AB R0, RZ, R0 ;  /* 0x00000000ff00723e */ /* 0x000fc800000010ff */
[----:B------:R-:W-:Y:S01]  /*6870*/  PRMT R2, R0, 0x7610, R2 ;  /* 0x0000761000027816 */ /* 0x000fe20000000002 */
[----:B------:R-:W-:Y:S06]  /*6880*/  BRA `(.L_x_4222) ;  /* 0x0000000c00c47947 */ /* 0x000fec0003800000 */
.L_x_4219:
        /* <DEDUP_REMOVED lines=11> */
.L_x_4224:
[----:B------:R-:W2:Y:S02]  /*6940*/  LDG.E R4, desc[UR36][R4.64] ;  /* 0x0000002404047981 */ /* 0x000ea4000c1e1900 */
[----:B--2---:R-:W-:-:S04]  /*6950*/  I2FP.F32.S32 R0, R4 ;  /* 0x0000000400007245 */ /* 0x004fc80000201400 */
[----:B------:R-:W-:-:S04]  /*6960*/  F2FP.BF16.F32.PACK_AB R0, RZ, R0 ;  /* 0x00000000ff00723e */ /* 0x000fc800000010ff */
[----:B------:R-:W-:Y:S01]  /*6970*/  PRMT R2, R0, 0x7610, R2 ;  /* 0x0000761000027816 */ /* 0x000fe20000000002 */
[----:B------:R-:W-:Y:S06]  /*6980*/  BRA `(.L_x_4222) ;  /* 0x0000000c00847947 */ /* 0x000fec0003800000 */
.L_x_4223:
[----:B------:R-:W2:Y:S02]  /*6990*/  LDG.E.U16 R4, desc[UR36][R4.64] ;  /* 0x0000002404047981 */ /* 0x000ea4000c1e1500 */
[----:B--2---:R-:W0:Y:S02]  /*69a0*/  I2F.S16 R0, R4 ;  /* 0x0000000400007306 */ /* 0x004e240000101400 */
[----:B0-----:R-:W-:-:S04]  /*69b0*/  F2FP.BF16.F32.PACK_AB R0, RZ, R0 ;  /* 0x00000000ff00723e */ /* 0x001fc800000010ff */
[----:B------:R-:W-:Y:S01]  /*69c0*/  PRMT R2, R0, 0x7610, R2 ;  /* 0x0000761000027816 */ /* 0x000fe20000000002 */
[----:B------:R-:W-:Y:S06]  /*69d0*/  BRA `(.L_x_4222) ;  /* 0x0000000c00707947 */ /* 0x000fec0003800000 */
.L_x_4218:
        /* <DEDUP_REMOVED lines=9> */
.L_x_4226:
[----:B------:R-:W2:Y:S02]  /*6a70*/  LDG.E.U16 R0, desc[UR36][R4.64] ;  /* 0x0000002404007981 */ /* 0x000ea4000c1e1500 */
[----:B--2---:R-:W-:-:S05]  /*6a80*/  HADD2.F32 R0, -RZ, R0.H0_H0 ;  /* 0x20000000ff007230 */ /* 0x004fca0000004100 */
[----:B------:R-:W-:-:S04]  /*6a90*/  F2FP.BF16.F32.PACK_AB R0, RZ, R0 ;  /* 0x00000000ff00723e */ /* 0x000fc800000010ff */
[----:B------:R-:W-:Y:S01]  /*6aa0*/  PRMT R2, R0, 0x7610, R2 ;  /* 0x0000761000027816 */ /* 0x000fe20000000002 */
[----:B------:R-:W-:Y:S06]  /*6ab0*/  BRA `(.L_x_4222) ;  /* 0x0000000c00387947 */ /* 0x000fec0003800000 */
.L_x_4225:
        /* <DEDUP_REMOVED lines=9> */
.L_x_4228:
[----:B------:R-:W2:Y:S02]  /*6b50*/  LDG.E.U16 R4, desc[UR36][R4.64] ;  /* 0x0000002404047981 */ /* 0x000ea4000c1e1500 */
[----:B--2---:R-:W-:-:S05]  /*6b60*/  HADD2.F32 R0, -RZ, R4.H0_H0 ;  /* 0x20000004ff007230 */ /* 0x004fca0000004100 */
[----:B------:R-:W-:-:S04]  /*6b70*/  F2FP.BF16.F32.PACK_AB R0, RZ, R0 ;  /* 0x00000000ff00723e */ /* 0x000fc800000010ff */
[----:B------:R-:W-:Y:S01]  /*6b80*/  PRMT R2, R0, 0x7610, R2 ;  /* 0x0000761000027816 */ /* 0x000fe20000000002 */
[----:B------:R-:W-:Y:S06]  /*6b90*/  BRA `(.L_x_4222) ;  /* 0x0000000c00007947 */ /* 0x000fec0003800000 */
.L_x_4227:
        /* <DEDUP_REMOVED lines=9> */
.L_x_4217:
        /* <DEDUP_REMOVED lines=14> */
.L_x_4231:
        /* <DEDUP_REMOVED lines=9> */
.L_x_4230:
        /* <DEDUP_REMOVED lines=28> */
.L_x_4233:
        /* <DEDUP_REMOVED lines=12> */
[----:B------:R-:W-:Y:S01]  /*7020*/  F2FP.BF16.F32.PACK_AB R2, RZ, R2 ;  /* 0x00000002ff02723e */ /* 0x000fe200000010ff */
[----:B------:R-:W-:Y:S06]  /*7030*/  BRA `(.L_x_4222) ;  /* 0x0000000400d87947 */ /* 0x000fec0003800000 */
.L_x_4232:
[----:B------:R0:W5:Y:S01]  /*7040*/  LDG.E.U16 R2, desc[UR36][R4.64] ;  /* 0x0000002404027981 */ /* 0x000162000c1e1500 */
[----:B------:R-:W-:Y:S05]  /*7050*/  BRA `(.L_x_4222) ;  /* 0x0000000400d07947 */ /* 0x000fea0003800000 */
.L_x_4229:
        /* <DEDUP_REMOVED lines=13> */
.L_x_4236:
        /* <DEDUP_REMOVED lines=21> */
.L_x_4240:
[----:B------:R-:W-:Y:S05]  /*7280*/  BSYNC B1 ;  /* 0x0000000000017941 */ /* 0x000fea0003800000 */
.L_x_4239:
[----:B------:R-:W-:Y:S01]  /*7290*/  LEA R3, R0, 0x3b800000, 0x17 ;  /* 0x3b80000000037811 */ /* 0x000fe200078eb8ff */
[----:B------:R-:W-:-:S05]  /*72a0*/  IMAD.SHL.U32 R0, R2, 0x100000, RZ ;  /* 0x0010000002007824 */ /* 0x000fca00078e00ff */
[----:B------:R-:W-:-:S07]  /*72b0*/  LOP3.LUT R0, R3, R0, R4, 0xfe, !PT ;  /* 0x0000000003007212 */ /* 0x000fce00078efe04 */
.L_x_4238:
[----:B------:R-:W-:Y:S05]  /*72c0*/  BSYNC B0 ;  /* 0x0000000000007941 */ /* 0x000fea0003800000 */
.L_x_4237:
[----:B------:R-:W-:-:S04]  /*72d0*/  F2FP.BF16.F32.PACK_AB R0, RZ, R0 ;  /* 0x00000000ff00723e */ /* 0x000fc800000010ff */
[----:B------:R-:W-:Y:S01]  /*72e0*/  PRMT R2, R0, 0x7610, R2 ;  /* 0x0000761000027816 */ /* 0x000fe20000000002 */
[----:B------:R-:W-:Y:S06]  /*72f0*/  BRA `(.L_x_4222) ;  /* 0x0000000400287947 */ /* 0x000fec0003800000 */
.L_x_4235:
        /* <DEDUP_REMOVED lines=21> */
.L_x_4244:
[----:B------:R-:W-:Y:S05]  /*7450*/  BSYNC B1 ;  /* 0x0000000000017941 */ /* 0x000fea0003800000 */
.L_x_4243:
[----:B------:R-:W-:Y:S01]  /*7460*/  LEA R3, R0, 0x37800000, 0x17 ;  /* 0x3780000000037811 */ /* 0x000fe200078eb8ff */
[----:B------:R-:W-:-:S05]  /*7470*/  IMAD.SHL.U32 R0, R2, 0x200000, RZ ;  /* 0x0020000002007824 */ /* 0x000fca00078e00ff */
[----:B------:R-:W-:-:S07]  /*7480*/  LOP3.LUT R0, R3, R0, R4, 0xfe, !PT ;  /* 0x0000000003007212 */ /* 0x000fce00078efe04 */
.L_x_4242:
[----:B------:R-:W-:Y:S05]  /*7490*/  BSYNC B0 ;  /* 0x0000000000007941 */ /* 0x000fea0003800000 */
.L_x_4241:
[----:B------:R-:W-:-:S04]  /*74a0*/  F2FP.BF16.F32.PACK_AB R0, RZ, R0 ;  /* 0x00000000ff00723e */ /* 0x000fc800000010ff */
[----:B------:R-:W-:Y:S01]  /*74b0*/  PRMT R2, R0, 0x7610, R2 ;  /* 0x0000761000027816 */ /* 0x000fe20000000002 */
[----:B------:R-:W-:Y:S06]  /*74c0*/  BRA `(.L_x_4222) ;  /* 0x0000000000b47947 */ /* 0x000fec0003800000 */
.L_x_4234:
        /* <DEDUP_REMOVED lines=14> */
.L_x_4248:
[----:B------:R-:W-:Y:S05]  /*75b0*/  BSYNC B0 ;  /* 0x0000000000007941 */ /* 0x000fea0003800000 */
.L_x_4247:
[----:B------:R-:W-:-:S04]  /*75c0*/  F2FP.BF16.F32.PACK_AB R0, RZ, R0 ;  /* 0x00000000ff00723e */ /* 0x000fc800000010ff */
[----:B------:R-:W-:Y:S01]  /*75d0*/  PRMT R2, R0, 0x7610, R2 ;  /* 0x0000761000027816 */ /* 0x000fe20000000002 */
[----:B------:R-:W-:Y:S06]  /*75e0*/  BRA `(.L_x_4222) ;  /* 0x00000000006c7947 */ /* 0x000fec0003800000 */
.L_x_4221:
        /* <DEDUP_REMOVED lines=16> */
.L_x_4249:
[----:B------:R-:W-:Y:S01]  /*76f0*/  PRMT R2, RZ, 0x7610, R2 ;  /* 0x00007610ff027816 */ /* 0x000fe20000000002 */
[----:B------:R-:W-:Y:S06]  /*7700*/  BRA `(.L_x_4222) ;  /* 0x0000000000247947 */ /* 0x000fec0003800000 */
.L_x_4246:
[----:B------:R-:W2:Y:S02]  /*7710*/  LDG.E.64 R4, desc[UR36][R4.64] ;  /* 0x0000002404047981 */ /* 0x000ea4000c1e1b00 */
[----:B--2---:R-:W0:Y:S02]  /*7720*/  I2F.U64 R0, R4 ;  /* 0x0000000400007312 */ /* 0x004e240000301000 */
[----:B0-----:R-:W-:-:S04]  /*7730*/  F2FP.BF16.F32.PACK_AB R0, RZ, R0 ;  /* 0x00000000ff00723e */ /* 0x001fc800000010ff */
[----:B------:R-:W-:Y:S01]  /*7740*/  PRMT R2, R0, 0x7610, R2 ;  /* 0x0000761000027816 */ /* 0x000fe20000000002 */
[----:B------:R-:W-:Y:S06]  /*7750*/  BRA `(.L_x_4222) ;  /* 0x0000000000107947 */ /* 0x000fec0003800000 */
.L_x_4245:
[----:B------:R-:W2:Y:S02]  /*7760*/  LDG.E R4, desc[UR36][R4.64] ;  /* 0x0000002404047981 */ /* 0x000ea4000c1e1900 */
[----:B--2---:R-:W-:-:S04]  /*7770*/  I2FP.F32.U32 R0, R4 ;  /* 0x0000000400007245 */ /* 0x004fc80000201000 */
[----:B------:R-:W-:-:S04]  /*7780*/  F2FP.BF16.F32.PACK_AB R0, RZ, R0 ;  /* 0x00000000ff00723e */ /* 0x000fc800000010ff */
[----:B------:R-:W-:-:S07]  /*7790*/  PRMT R2, R0, 0x7610, R2 ;  /* 0x0000761000027816 */ /* 0x000fce0000000002 */
.L_x_4222:
        /* <DEDUP_REMOVED lines=22> */
.L_x_4253:
[----:B------:R-:W2:Y:S02]  /*7900*/  LDG.E.U8 R4, desc[UR36][R4.64] ;  /* 0x0000002404047981 */ /* 0x000ea4000c1e1100 */
[----:B--2---:R-:W-:-:S04]  /*7910*/  I2FP.F32.U32 R0, R4 ;  /* 0x0000000400007245 */ /* 0x004fc80000201000 */
[----:B------:R-:W-:-:S04]  /*7920*/  F2FP.BF16.F32.PACK_AB R0, RZ, R0 ;  /* 0x00000000ff00723e */ /* 0x000fc800000010ff */
[----:B------:R-:W-:Y:S01]  /*7930*/  PRMT R17, R0, 0x7610, R17 ;  /* 0x0000761000117816 */ /* 0x000fe20000000011 */
[----:B------:R-:W-:Y:S06]  /*7940*/  BRA `(.L_x_4255) ;  /* 0x0000000c00c87947 */ /* 0x000fec0003800000 */
.L_x_4252:
        /* <DEDUP_REMOVED lines=11> */
.L_x_4257:
[----:B------:R-:W2:Y:S02]  /*7a00*/  LDG.E R4, desc[UR36][R4.64] ;  /* 0x0000002404047981 */ /* 0x000ea4000c1e1900 */
[----:B--2---:R-:W-:-:S04]  /*7a10*/  I2FP.F32.S32 R0, R4 ;  /* 0x0000000400007245 */ /* 0x004fc80000201400 */
[----:B------:R-:W-:-:S04]  /*7a20*/  F2FP.BF16.F32.PACK_AB R0, RZ, R0 ;  /* 0x00000000ff00723e */ /* 0x000fc800000010ff */
[----:B------:R-:W-:Y:S01]  /*7a30*/  PRMT R17, R0, 0x7610, R17 ;  /* 0x0000761000117816 */ /* 0x000fe20000000011 */
[----:B------:R-:W-:Y:S06]  /*7a40*/  BRA `(.L_x_4255) ;  /* 0x0000000c00887947 */ /* 0x000fec0003800000 */
.L_x_4256:
[----:B------:R-:W2:Y:S02]  /*7a50*/  LDG.E.U16 R4, desc[UR36][R4.64] ;  /* 0x0000002404047981 */ /* 0x000ea4000c1e1500 */
[----:B--2---:R-:W0:Y:S02]  /*7a60*/  I2F.S16 R0, R4 ;  /* 0x0000000400007306 */ /* 0x004e240000101400 */
[----:B0-----:R-:W-:-:S04]  /*7a70*/  F2FP.BF16.F32.PACK_AB R0, RZ, R0 ;  /* 0x00000000ff00723e */ /* 0x001fc800000010ff */
[----:B------:R-:W-:Y:S01]  /*7a80*/  PRMT R17, R0, 0x7610, R17 ;  /* 0x0000761000117816 */ /* 0x000fe20000000011 */
[----:B------:R-:W-:Y:S06]  /*7a90*/  BRA `(.L_x_4255) ;  /* 0x0000000c00747947 */ /* 0x000fec0003800000 */
.L_x_4251:
        /* <DEDUP_REMOVED lines=9> */
.L_x_4259:
[----:B------:R-:W2:Y:S02]  /*7b30*/  LDG.E.U16 R0, desc[UR36][R4.64] ;  /* 0x0000002404007981 */ /* 0x000ea4000c1e1500 */
[----:B--2---:R-:W-:-:S05]  /*7b40*/  HADD2.F32 R0, -RZ, R0.H0_H0 ;  /* 0x20000000ff007230 */ /* 0x004fca0000004100 */
[----:B------:R-:W-:-:S04]  /*7b50*/  F2FP.BF16.F32.PACK_AB R0, RZ, R0 ;  /* 0x00000000ff00723e */ /* 0x000fc800000010ff */
[----:B------:R-:W-:Y:S01]  /*7b60*/  PRMT R17, R0, 0x7610, R17 ;  /* 0x0000761000117816 */ /* 0x000fe20000000011 */
[----:B------:R-:W-:Y:S06]  /*7b70*/  BRA `(.L_x_4255) ;  /* 0x0000000c003c7947 */ /* 0x000fec0003800000 */
.L_x_4258:
        /* <DEDUP_REMOVED lines=9> */
.L_x_4261:
[----:B------:R-:W2:Y:S02]  /*7c10*/  LDG.E.U16 R4, desc[UR36][R4.64] ;  /* 0x0000002404047981 */ /* 0x000ea4000c1e1500 */
[----:B--2---:R-:W-:-:S05]  /*7c20*/  HADD2.F32 R0, -RZ, R4.H0_H0 ;  /* 0x20000004ff007230 */ /* 0x004fca0000004100 */
[----:B------:R-:W-:-:S04]  /*7c30*/  F2FP.BF16.F32.PACK_AB R0, RZ, R0 ;  /* 0x00000000ff00723e */ /* 0x000fc800000010ff */
[----:B------:R-:W-:Y:S01]  /*7c40*/  PRMT R17, R0, 0x7610, R17 ;  /* 0x0000761000117816 */ /* 0x000fe20000000011 */
[----:B------:R-:W-:Y:S06]  /*7c50*/  BRA `(.L_x_4255) ;  /* 0x0000000c00047947 */ /* 0x000fec0003800000 */
.L_x_4260:
        /* <DEDUP_REMOVED lines=9> */
.L_x_4250:
        /* <DEDUP_REMOVED lines=14> */
.L_x_4264:
        /* <DEDUP_REMOVED lines=9> */
.L_x_4263:
        /* <DEDUP_REMOVED lines=28> */
.L_x_4266:
        /* <DEDUP_REMOVED lines=15> */
.L_x_4265:
[----:B------:R0:W5:Y:S01]  /*8110*/  LDG.E.U16 R17, desc[UR36][R4.64] ;  /* 0x0000002404117981 */ /* 0x000162000c1e1500 */
[----:B------:R-:W-:Y:S05]  /*8120*/  BRA `(.L_x_4255) ;  /* 0x0000000400d07947 */ /* 0x000fea0003800000 */
.L_x_4262:
        /* <DEDUP_REMOVED lines=13> */
.L_x_4269:
        /* <DEDUP_REMOVED lines=21> */
.L_x_4273:
[----:B------:R-:W-:Y:S05]  /*8350*/  BSYNC B1 ;  /* 0x0000000000017941 */ /* 0x000fea0003800000 */
.L_x_4272:
[----:B------:R-:W-:Y:S01]  /*8360*/  LEA R5, R0, 0x3b800000, 0x17 ;  /* 0x3b80000000057811 */ /* 0x000fe200078eb8ff */
[----:B------:R-:W-:-:S05]  /*8370*/  IMAD.SHL.U32 R0, R3, 0x100000, RZ ;  /* 0x0010000003007824 */ /* 0x000fca00078e00ff */
[----:B------:R-:W-:-:S07]  /*8380*/  LOP3.LUT R0, R5, R0, R6, 0xfe, !PT ;  /* 0x0000000005007212 */ /* 0x000fce00078efe06 */
.L_x_4271:
[----:B------:R-:W-:Y:S05]  /*8390*/  BSYNC B0 ;  /* 0x0000000000007941 */ /* 0x000fea0003800000 */
.L_x_4270:
[----:B------:R-:W-:-:S04]  /*83a0*/  F2FP.BF16.F32.PACK_AB R0, RZ, R0 ;  /* 0x00000000ff00723e */ /* 0x000fc800000010ff */
[----:B------:R-:W-:Y:S01]  /*83b0*/  PRMT R17, R0, 0x7610, R17 ;  /* 0x0000761000117816 */ /* 0x000fe20000000011 */
[----:B------:R-:W-:Y:S06]  /*83c0*/  BRA `(.L_x_4255) ;  /* 0x0000000400287947 */ /* 0x000fec0003800000 */
.L_x_4268:
        /* <DEDUP_REMOVED lines=21> */
.L_x_4277:
[----:B------:R-:W-:Y:S05]  /*8520*/  BSYNC B1 ;  /* 0x0000000000017941 */ /* 0x000fea0003800000 */
.L_x_4276:
[----:B------:R-:W-:Y:S01]  /*8530*/  LEA R5, R0, 0x37800000, 0x17 ;  /* 0x3780000000057811 */ /* 0x000fe200078eb8ff */
[----:B------:R-:W-:-:S05]  /*8540*/  IMAD.SHL.U32 R0, R3, 0x200000, RZ ;  /* 0x0020000003007824 */ /* 0x000fca00078e00ff */
[----:B------:R-:W-:-:S07]  /*8550*/  LOP3.LUT R0, R5, R0, R6, 0xfe, !PT ;  /* 0x0000000005007212 */ /* 0x000fce00078efe06 */
.L_x_4275:
[----:B------:R-:W-:Y:S05]  /*8560*/  BSYNC B0 ;  /* 0x0000000000007941 */ /* 0x000fea0003800000 */
.L_x_4274:
[----:B------:R-:W-:-:S04]  /*8570*/  F2FP.BF16.F32.PACK_AB R0, RZ, R0 ;  /* 0x00000000ff00723e */ /* 0x000fc800000010ff */
[----:B------:R-:W-:Y:S01]  /*8580*/  PRMT R17, R0, 0x7610, R17 ;  /* 0x0000761000117816 */ /* 0x000fe20000000011 */
[----:B------:R-:W-:Y:S06]  /*8590*/  BRA `(.L_x_4255) ;  /* 0x0000000000b47947 */ /* 0x000fec0003800000 */
.L_x_4267:
        /* <DEDUP_REMOVED lines=14> */
.L_x_4281:
[----:B------:R-:W-:Y:S05]  /*8680*/  BSYNC B0 ;  /* 0x0000000000007941 */ /* 0x000fea0003800000 */
.L_x_4280:
[----:B------:R-:W-:-:S04]  /*8690*/  F2FP.BF16.F32.PACK_AB R0, RZ, R0 ;  /* 0x00000000ff00723e */ /* 0x000fc800000010ff */
[----:B------:R-:W-:Y:S01]  /*86a0*/  PRMT R17, R0, 0x7610, R17 ;  /* 0x0000761000117816 */ /* 0x000fe20000000011 */
[----:B------:R-:W-:Y:S06]  /*86b0*/  BRA `(.L_x_4255) ;  /* 0x00000000006c7947 */ /* 0x000fec0003800000 */
.L_x_4254:
        /* <DEDUP_REMOVED lines=16> */
.L_x_4282:
[----:B------:R-:W-:Y:S01]  /*87c0*/  PRMT R17, RZ, 0x7610, R17 ;  /* 0x00007610ff117816 */ /* 0x000fe20000000011 */
[----:B------:R-:W-:Y:S06]  /*87d0*/  BRA `(.L_x_4255) ;  /* 0x0000000000247947 */ /* 0x000fec0003800000 */
.L_x_4279:
[----:B------:R-:W2:Y:S02]  /*87e0*/  LDG.E.64 R4, desc[UR36][R4.64] ;  /* 0x0000002404047981 */ /* 0x000ea4000c1e1b00 */
[----:B--2---:R-:W0:Y:S02]  /*87f0*/  I2F.U64 R0, R4 ;  /* 0x0000000400007312 */ /* 0x004e240000301000 */
[----:B0-----:R-:W-:-:S04]  /*8800*/  F2FP.BF16.F32.PACK_AB R0, RZ, R0 ;  /* 0x00000000ff00723e */ /* 0x001fc800000010ff */
[----:B------:R-:W-:Y:S01]  /*8810*/  PRMT R17, R0, 0x7610, R17 ;  /* 0x0000761000117816 */ /* 0x000fe20000000011 */
[----:B------:R-:W-:Y:S06]  /*8820*/  BRA `(.L_x_4255) ;  /* 0x0000000000107947 */ /* 0x000fec0003800000 */
.L_x_4278:
[----:B------:R-:W2:Y:S02]  /*8830*/  LDG.E R4, desc[UR36][R4.64] ;  /* 0x0000002404047981 */ /* 0x000ea4000c1e1900 */
[----:B--2---:R-:W-:-:S04]  /*8840*/  I2FP.F32.U32 R0, R4 ;  /* 0x0000000400007245 */ /* 0x004fc80000201000 */
[----:B------:R-:W-:-:S04]  /*8850*/  F2FP.BF16.F32.PACK_AB R0, RZ, R0 ;  /* 0x00000000ff00723e */ /* 0x000fc800000010ff */
[----:B------:R-:W-:-:S07]  /*8860*/  PRMT R17, R0, 0x7610, R17 ;  /* 0x0000761000117816 */ /* 0x000fce0000000011 */
.L_x_4255:
        /* <DEDUP_REMOVED lines=22> */
.L_x_4286:
[----:B------:R-:W2:Y:S02]  /*89d0*/  LDG.E.U8 R4, desc[UR36][R4.64] ;  /* 0x0000002404047981 */ /* 0x000ea4000c1e1100 */
[----:B--2---:R-:W-:-:S04]  /*89e0*/  I2FP.F32.U32 R0, R4 ;  /* 0x0000000400007245 */ /* 0x004fc80000201000 */
[----:B------:R-:W-:-:S04]  /*89f0*/  F2FP.BF16.F32.PACK_AB R0, RZ, R0 ;  /* 0x00000000ff00723e */ /* 0x000fc800000010ff */
[----:B------:R-:W-:Y:S01]  /*8a00*/  PRMT R19, R0, 0x7610, R19 ;  /* 0x0000761000137816 */ /* 0x000fe20000000013 */
[----:B------:R-:W-:Y:S06]  /*8a10*/  BRA `(.L_x_4288) ;  /* 0x0000000c00c87947 */ /* 0x000fec0003800000 */
.L_x_4285:
        /* <DEDUP_REMOVED lines=11> */
.L_x_4290:
[----:B------:R-:W2:Y:S02]  /*8ad0*/  LDG.E R4, desc[UR36][R4.64] ;  /* 0x0000002404047981 */ /* 0x000ea4000c1e1900 */
[----:B--2---:R-:W-:-:S04]  /*8ae0*/  I2FP.F32.S32 R0, R4 ;  /* 0x0000000400007245 */ /* 0x004fc80000201400 */
[----:B------:R-:W-:-:S04]  /*8af0*/  F2FP.BF16.F32.PACK_AB R0, RZ, R0 ;  /* 0x00000000ff00723e */ /* 0x000fc800000010ff */
[----:B------:R-:W-:Y:S01]  /*8b00*/  PRMT R19, R0, 0x7610, R19 ;  /* 0x0000761000137816 */ /* 0x000fe20000000013 */
[----:B------:R-:W-:Y:S06]  /*8b10*/  BRA `(.L_x_4288) ;  /* 0x0000000c00887947 */ /* 0x000fec0003800000 */
.L_x_4289:
[----:B------:R-:W2:Y:S02]  /*8b20*/  LDG.E.U16 R4, desc[UR36][R4.64] ;  /* 0x0000002404047981 */ /* 0x000ea4000c1e1500 */
[----:B--2---:R-:W0:Y:S02]  /*8b30*/  I2F.S16 R0, R4 ;  /* 0x0000000400007306 */ /* 0x004e240000101400 */
[----:B0-----:R-:W-:-:S04]  /*8b40*/  F2FP.BF16.F32.PACK_AB R0, RZ, R0 ;  /* 0x00000000ff00723e */ /* 0x001fc800000010ff */
[----:B------:R-:W-:Y:S01]  /*8b50*/  PRMT R19, R0, 0x7610, R19 ;  /* 0x0000761000137816 */ /* 0x000fe20000000013 */
[----:B------:R-:W-:Y:S06]  /*8b60*/  BRA `(.L_x_4288) ;  /* 0x0000000c00747947 */ /* 0x000fec0003800000 */
.L_x_4284:
        /* <DEDUP_REMOVED lines=9> */
.L_x_4292:
[----:B------:R-:W2:Y:S02]  /*8c00*/  LDG.E.U16 R0, desc[UR36][R4.64] ;  /* 0x0000002404007981 */ /* 0x000ea4000c1e1500 */
[----:B--2---:R-:W-:-:S05]  /*8c10*/  HADD2.F32 R0, -RZ, R0.H0_H0 ;  /* 0x20000000ff007230 */ /* 0x004fca0000004100 */
[----:B------:R-:W-:-:S04]  /*8c20*/  F2FP.BF16.F32.PACK_AB R0, RZ, R0 ;  /* 0x00000000ff00723e */ /* 0x000fc800000010ff */
[----:B------:R-:W-:Y:S01]  /*8c30*/  PRMT R19, R0, 0x7610, R19 ;  /* 0x0000761000137816 */ /* 0x000fe20000000013 */
[----:B------:R-:W-:Y:S06]  /*8c40*/  BRA `(.L_x_4288) ;  /* 0x0000000c003c7947 */ /* 0x000fec0003800000 */
.L_x_4291:
        /* <DEDUP_REMOVED lines=9> */
.L_x_4294:
[----:B------:R-:W2:Y:S02]  /*8ce0*/  LDG.E.U16 R4, desc[UR36][R4.64] ;  /* 0x0000002404047981 */ /* 0x000ea4000c1e1500 */
[----:B--2---:R-:W-:-:S05]  /*8cf0*/  HADD2.F32 R0, -RZ, R4.H0_H0 ;  /* 0x20000004ff007230 */ /* 0x004fca0000004100 */
[----:B------:R-:W-:-:S04]  /*8d00*/  F2FP.BF16.F32.PACK_AB R0, RZ, R0 ;  /* 0x00000000ff00723e */ /* 0x000fc800000010ff */
[----:B------:R-:W-:Y:S01]  /*8d10*/  PRMT R19, R0, 0x7610, R19 ;  /* 0x0000761000137816 */ /* 0x000fe20000000013 */
[----:B------:R-:W-:Y:S06]  /*8d20*/  BRA `(.L_x_4288) ;  /* 0x0000000c00047947 */ /* 0x000fec0003800000 */
.L_x_4293:
        /* <DEDUP_REMOVED lines=9> */
.L_x_4283:
        /* <DEDUP_REMOVED lines=14> */
.L_x_4297:
        /* <DEDUP_REMOVED lines=9> */
.L_x_4296:
        /* <DEDUP_REMOVED lines=28> */
.L_x_4299:
        /* <DEDUP_REMOVED lines=15> */
.L_x_4298:
[----:B------:R0:W5:Y:S01]  /*91e0*/  LDG.E.U16 R19, desc[UR36][R4.64] ;  /* 0x0000002404137981 */ /* 0x000162000c1e1500 */
[----:B------:R-:W-:Y:S05]  /*91f0*/  BRA `(.L_x_4288) ;  /* 0x0000000400d07947 */ /* 0x000fea0003800000 */
.L_x_4295:
        /* <DEDUP_REMOVED lines=13> */
.L_x_4302:
        /* <DEDUP_REMOVED lines=21> */
.L_x_4306:
[----:B------:R-:W-:Y:S05]  /*9420*/  BSYNC B1 ;  /* 0x0000000000017941 */ /* 0x000fea0003800000 */
.L_x_4305:
[----:B------:R-:W-:Y:S01]  /*9430*/  LEA R5, R0, 0x3b800000, 0x17 ;  /* 0x3b80000000057811 */ /* 0x000fe200078eb8ff */
[----:B------:R-:W-:-:S05]  /*9440*/  IMAD.SHL.U32 R0, R3, 0x100000, RZ ;  /* 0x0010000003007824 */ /* 0x000fca00078e00ff */
[----:B------:R-:W-:-:S07]  /*9450*/  LOP3.LUT R0, R5, R0, R6, 0xfe, !PT ;  /* 0x0000000005007212 */ /* 0x000fce00078efe06 */
.L_x_4304:
[----:B------:R-:W-:Y:S05]  /*9460*/  BSYNC B0 ;  /* 0x0000000000007941 */ /* 0x000fea0003800000 */
.L_x_4303:
[----:B------:R-:W-:-:S04]  /*9470*/  F2FP.BF16.F32.PACK_AB R0, RZ, R0 ;  /* 0x00000000ff00723e */ /* 0x000fc800000010ff */
[----:B------:R-:W-:Y:S01]  /*9480*/  PRMT R19, R0, 0x7610, R19 ;  /* 0x0000761000137816 */ /* 0x000fe20000000013 */
[----:B------:R-:W-:Y:S06]  /*9490*/  BRA `(.L_x_4288) ;  /* 0x0000000400287947 */ /* 0x000fec0003800000 */
.L_x_4301:
        /* <DEDUP_REMOVED lines=21> */
.L_x_4310:
[----:B------:R-:W-:Y:S05]  /*95f0*/  BSYNC B1 ;  /* 0x0000000000017941 */ /* 0x000fea0003800000 */
.L_x_4309:
[----:B------:R-:W-:Y:S01]  /*9600*/  LEA R5, R0, 0x37800000, 0x17 ;  /* 0x3780000000057811 */ /* 0x000fe200078eb8ff */
[----:B------:R-:W-:-:S05]  /*9610*/  IMAD.SHL.U32 R0, R3, 0x200000, RZ ;  /* 0x0020000003007824 */ /* 0x000fca00078e00ff */
[----:B------:R-:W-:-:S07]  /*9620*/  LOP3.LUT R0, R5, R0, R6, 0xfe, !PT ;  /* 0x0000000005007212 */ /* 0x000fce00078efe06 */
.L_x_4308:
[----:B------:R-:W-:Y:S05]  /*9630*/  BSYNC B0 ;  /* 0x0000000000007941 */ /* 0x000fea0003800000 */
.L_x_4307:
[----:B------:R-:W-:-:S04]  /*9640*/  F2FP.BF16.F32.PACK_AB R0, RZ, R0 ;  /* 0x00000000ff00723e */ /* 0x000fc800000010ff */
[----:B------:R-:W-:Y:S01]  /*9650*/  PRMT R19, R0, 0x7610, R19 ;  /* 0x0000761000137816 */ /* 0x000fe20000000013 */
[----:B------:R-:W-:Y:S06]  /*9660*/  BRA `(.L_x_4288) ;  /* 0x0000000000b47947 */ /* 0x000fec0003800000 */
.L_x_4300:
        /* <DEDUP_REMOVED lines=14> */
.L_x_4314:
[----:B------:R-:W-:Y:S05]  /*9750*/  BSYNC B0 ;  /* 0x0000000000007941 */ /* 0x000fea0003800000 */
.L_x_4313:
[----:B------:R-:W-:-:S04]  /*9760*/  F2FP.BF16.F32.PACK_AB R0, RZ, R0 ;  /* 0x00000000ff00723e */ /* 0x000fc800000010ff */
[----:B------:R-:W-:Y:S01]  /*9770*/  PRMT R19, R0, 0x7610, R19 ;  /* 0x0000761000137816 */ /* 0x000fe20000000013 */
[----:B------:R-:W-:Y:S06]  /*9780*/  BRA `(.L_x_4288) ;  /* 0x00000000006c7947 */ /* 0x000fec0003800000 */
.L_x_4287:
        /* <DEDUP_REMOVED lines=16> */
.L_x_4315:
[----:B------:R-:W-:Y:S01]  /*9890*/  PRMT R19, RZ, 0x7610, R19 ;  /* 0x00007610ff137816 */ /* 0x000fe20000000013 */
[----:B------:R-:W-:Y:S06]  /*98a0*/  BRA `(.L_x_4288) ;  /* 0x0000000000247947 */ /* 0x000fec0003800000 */
.L_x_4312:
[----:B------:R-:W2:Y:S02]  /*98b0*/  LDG.E.64 R4, desc[UR36][R4.64] ;  /* 0x0000002404047981 */ /* 0x000ea4000c1e1b00 */
[----:B--2---:R-:W0:Y:S02]  /*98c0*/  I2F.U64 R0, R4 ;  /* 0x0000000400007312 */ /* 0x004e240000301000 */
[----:B0-----:R-:W-:-:S04]  /*98d0*/  F2FP.BF16.F32.PACK_AB R0, RZ, R0 ;  /* 0x00000000ff00723e */ /* 0x001fc800000010ff */
[----:B------:R-:W-:Y:S01]  /*98e0*/  PRMT R19, R0, 0x7610, R19 ;  /* 0x0000761000137816 */ /* 0x000fe20000000013 */
[----:B------:R-:W-:Y:S06]  /*98f0*/  BRA `(.L_x_4288) ;  /* 0x0000000000107947 */ /* 0x000fec0003800000 */
.L_x_4311:
[----:B------:R-:W2:Y:S02]  /*9900*/  LDG.E R4, desc[UR36][R4.64] ;  /* 0x0000002404047981 */ /* 0x000ea4000c1e1900 */
[----:B--2---:R-:W-:-:S04]  /*9910*/  I2FP.F32.U32 R0, R4 ;  /* 0x0000000400007245 */ /* 0x004fc80000201000 */
[----:B------:R-:W-:-:S04]  /*9920*/  F2FP.BF16.F32.PACK_AB R0, RZ, R0 ;  /* 0x00000000ff00723e */ /* 0x000fc800000010ff */
[----:B------:R-:W-:-:S07]  /*9930*/  PRMT R19, R0, 0x7610, R19 ;  /* 0x0000761000137816 */ /* 0x000fce0000000013 */
.L_x_4288:
[----:B------:R-:W-:-:S07]  /*9940*/  VIADD R26, R26, 0x80 ;  /* 0x000000801a1a7836 */ /* 0x000fce0000000000 */
.L_x_4216:
[----:B------:R-:W-:Y:S05]  /*9950*/  BSYNC B6 ;  /* 0x0000000000067941 */ /* 0x000fea0003800000 */
.L_x_4215:
[----:B0-----:R-:W0:Y:S01]  /*9960*/  S2R R4, SR_CTAID.X ;  /* 0x0000000000047919 */ /* 0x001e220000002500 */
[----:B------:R-:W0:Y:S01]  /*9970*/  LDC R3, c[0x0][0x210] ;  /* 0x00008400ff037b82 */ /* 0x000e220000000800 */
[----:B------:R-:W-:Y:S01]  /*9980*/  BSSY B6, `(.L_x_4316) ;  /* 0x000031d000067945 */ /* 0x000fe20003800000 */
[----:B------:R-:W-:Y:S02]  /*9990*/  PRMT R25, RZ, 0x7610, R25 ;  /* 0x00007610ff197816 */ /* 0x000fe40000000019 */
[----:B------:R-:W-:Y:S01]  /*99a0*/  PRMT R0, RZ, 0x7610, R0 ;  /* 0x00007610ff007816 */ /* 0x000fe20000000000 */
[----:B0-----:R-:W-:-:S05]  /*99b0*/  IMAD R3, R4, -0x200, R3 ;  /* 0xfffffe0004037824 */ /* 0x001fca00078e0203 */
[----:B------:R-:W-:-:S13]  /*99c0*/  ISETP.GE.AND P0, PT, R26, R3, PT ;  /* 0x000000031a00720c */ /* 0x000fda0003f06270 */
[----:B------:R-:W-:Y:S05]  /*99d0*/  @P0 BRA `(.L_x_4317) ;  /* 0x00000030005c0947 */ /* 0x000fea0003800000 */
[----:B------:R-:W0:Y:S01]  /*99e0*/  S2R R3, SR_CTAID.X ;  /* 0x0000000000037919 */ /* 0x000e220000002500 */
[----:B------:R-:W1:Y:S01]  /*99f0*/  LDC.64 R4, c[0x0][0x220] ;  /* 0x00008800ff047b82 */ /* 0x000e620000000a00 */
[----:B------:R-:W-:Y:S01]  /*9a00*/  PRMT R0, R27, 0x9910, RZ ;  /* 0x000099101b007816 */ /* 0x000fe200000000ff */
[----:B------:R-:W-:-:S03]  /*9a10*/  ULDC UR4, c[0x0][0x240] ;  /* 0x0000900000047ab9 */ /* 0x000fc60000000800 */
[----:B------:R-:W-:Y:S01]  /*9a20*/  ISETP.GT.AND P1, PT, R0, 0x9, PT ;  /* 0x000000090000780c */ /* 0x000fe20003f24270 */
[----:B0-----:R-:W-:-:S04]  /*9a30*/  IMAD R26, R3, 0x200, R26 ;  /* 0x00000200031a7824 */ /* 0x001fc800078e021a */
[----:B------:R-:W-:-:S05]  /*9a40*/  IMAD R3, R26, UR4, RZ ;  /* 0x000000041a037c24 */ /* 0x000fca000f8e02ff */
[----:B-1----:R-:W-:-:S05]  /*9a50*/  IADD3 R4, P0, R3, R4, RZ ;  /* 0x0000000403047210 */ /* 0x002fca0007f1e0ff */
[----:B------:R-:W-:Y:S01]  /*9a60*/  IMAD.X R5, RZ, RZ, R5, P0 ;  /* 0x000000ffff057224 */ /* 0x000fe200000e0605 */
[----:B------:R-:W-:Y:S07]  /*9a70*/  @P1 BRA `(.L_x_4318) ;  /* 0x0000000400301947 */ /* 0x000fee0003800000 */
        /* <DEDUP_REMOVED lines=13> */
.L_x_4321:
[----:B------:R-:W2:Y:S02]  /*9b50*/  LDG.E.U8 R4, desc[UR36][R4.64] ;  /* 0x0000002404047981 */ /* 0x000ea4000c1e1100 */
[----:B--2---:R-:W-:-:S04]  /*9b60*/  I2FP.F32.U32 R0, R4 ;  /* 0x0000000400007245 */ /* 0x004fc80000201000 */
[----:B------:R-:W-:-:S04]  /*9b70*/  F2FP.BF16.F32.PACK_AB R0, RZ, R0 ;  /* 0x00000000ff00723e */ /* 0x000fc800000010ff */
[----:B------:R-:W-:Y:S01]  /*9b80*/  PRMT R16, R0, 0x7610, R16 ;  /* 0x0000761000107816 */ /* 0x000fe20000000010 */
[----:B------:R-:W-:Y:S06]  /*9b90*/  BRA `(.L_x_4323) ;  /* 0x0000000c00c87947 */ /* 0x000fec0003800000 */
.L_x_4320:
        /* <DEDUP_REMOVED lines=11> */
.L_x_4325:
[----:B------:R-:W2:Y:S02]  /*9c50*/  LDG.E R4, desc[UR36][R4.64] ;  /* 0x0000002404047981 */ /* 0x000ea4000c1e1900 */
[----:B--2---:R-:W-:-:S04]  /*9c60*/  I2FP.F32.S32 R0, R4 ;  /* 0x0000000400007245 */ /* 0x004fc80000201400 */
[----:B------:R-:W-:-:S04]  /*9c70*/  F2FP.BF16.F32.PACK_AB R0, RZ, R0 ;  /* 0x00000000ff00723e */ /* 0x000fc800000010ff */
[----:B------:R-:W-:Y:S01]  /*9c80*/  PRMT R16, R0, 0x7610, R16 ;  /* 0x0000761000107816 */ /* 0x000fe20000000010 */
[----:B------:R-:W-:Y:S06]  /*9c90*/  BRA `(.L_x_4323) ;  /* 0x0000000c00887947 */ /* 0x000fec0003800000 */
.L_x_4324:
[----:B------:R-:W2:Y:S02]  /*9ca0*/  LDG.E.U16 R4, desc[UR36][R4.64] ;  /* 0x0000002404047981 */ /* 0x000ea4000c1e1500 */
[----:B--2---:R-:W0:Y:S02]  /*9cb0*/  I2F.S16 R0, R4 ;  /* 0x0000000400007306 */ /* 0x004e240000101400 */
[----:B0-----:R-:W-:-:S04]  /*9cc0*/  F2FP.BF16.F32.PACK_AB R0, RZ, R0 ;  /* 0x00000000ff00723e */ /* 0x001fc800000010ff */
[----:B------:R-:W-:Y:S01]  /*9cd0*/  PRMT R16, R0, 0x7610, R16 ;  /* 0x0000761000107816 */ /* 0x000fe20000000010 */
[----:B------:R-:W-:Y:S06]  /*9ce0*/  BRA `(.L_x_4323) ;  /* 0x0000000c00747947 */ /* 0x000fec0003800000 */
.L_x_4319:
        /* <DEDUP_REMOVED lines=9> */
.L_x_4327:
[----:B------:R-:W2:Y:S02]  /*9d80*/  LDG.E.U16 R0, desc[UR36][R4.64] ;  /* 0x0000002404007981 */ /* 0x000ea4000c1e1500 */
[----:B--2---:R-:W-:-:S05]  /*9d90*/  HADD2.F32 R0, -RZ, R0.H0_H0 ;  /* 0x20000000ff007230 */ /* 0x004fca0000004100 */
[----:B------:R-:W-:-:S04]  /*9da0*/  F2FP.BF16.F32.PACK_AB R0, RZ, R0 ;  /* 0x00000000ff00723e */ /* 0x000fc800000010ff */
[----:B------:R-:W-:Y:S01]  /*9db0*/  PRMT R16, R0, 0x7610, R16 ;  /* 0x0000761000107816 */ /* 0x000fe20000000010 */
[----:B------:R-:W-:Y:S06]  /*9dc0*/  BRA `(.L_x_4323) ;  /* 0x0000000c003c7947 */ /* 0x000fec0003800000 */
.L_x_4326:
        /* <DEDUP_REMOVED lines=9> */
.L_x_4329:
[----:B------:R-:W2:Y:S02]  /*9e60*/  LDG.E.U16 R4, desc[UR36][R4.64] ;  /* 0x0000002404047981 */ /* 0x000ea4000c1e1500 */
[----:B--2---:R-:W-:-:S05]  /*9e70*/  HADD2.F32 R0, -RZ, R4.H0_H0 ;  /* 0x20000004ff007230 */ /* 0x004fca0000004100 */
[----:B------:R-:W-:-:S04]  /*9e80*/  F2FP.BF16.F32.PACK_AB R0, RZ, R0 ;  /* 0x00000000ff00723e */ /* 0x000fc800000010ff */
[----:B------:R-:W-:Y:S01]  /*9e90*/  PRMT R16, R0, 0x7610, R16 ;  /* 0x0000761000107816 */ /* 0x000fe20000000010 */
[----:B------:R-:W-:Y:S06]  /*9ea0*/  BRA `(.L_x_4323) ;  /* 0x0000000c00047947 */ /* 0x000fec0003800000 */
.L_x_4328:
        /* <DEDUP_REMOVED lines=9> */
.L_x_4318:
        /* <DEDUP_REMOVED lines=14> */
.L_x_4332:
        /* <DEDUP_REMOVED lines=9> */
.L_x_4331:
        /* <DEDUP_REMOVED lines=28> */
.L_x_4334:
        /* <DEDUP_REMOVED lines=15> */
.L_x_4333:
[----:B------:R0:W5:Y:S01]  /*a360*/  LDG.E.U16 R16, desc[UR36][R4.64] ;  /* 0x0000002404107981 */ /* 0x000162000c1e1500 */
[----:B------:R-:W-:Y:S05]  /*a370*/  BRA `(.L_x_4323) ;  /* 0x0000000400d07947 */ /* 0x000fea0003800000 */
.L_x_4330:
        /* <DEDUP_REMOVED lines=13> */
.L_x_4337:
        /* <DEDUP_REMOVED lines=21> */
.L_x_4341:
[----:B------:R-:W-:Y:S05]  /*a5a0*/  BSYNC B1 ;  /* 0x0000000000017941 */ /* 0x000fea0003800000 */
.L_x_4340:
[----:B------:R-:W-:Y:S01]  /*a5b0*/  LEA R5, R0, 0x3b800000, 0x17 ;  /* 0x3b80000000057811 */ /* 0x000fe200078eb8ff */
[----:B------:R-:W-:-:S05]  /*a5c0*/  IMAD.SHL.U32 R0, R3, 0x100000, RZ ;  /* 0x0010000003007824 */ /* 0x000fca00078e00ff */
[----:B------:R-:W-:-:S07]  /*a5d0*/  LOP3.LUT R0, R5, R0, R6, 0xfe, !PT ;  /* 0x0000000005007212 */ /* 0x000fce00078efe06 */
.L_x_4339:
[----:B------:R-:W-:Y:S05]  /*a5e0*/  BSYNC B0 ;  /* 0x0000000000007941 */ /* 0x000fea0003800000 */
.L_x_4338:
[----:B------:R-:W-:-:S04]  /*a5f0*/  F2FP.BF16.F32.PACK_AB R0, RZ, R0 ;  /* 0x00000000ff00723e */ /* 0x000fc800000010ff */
[----:B------:R-:W-:Y:S01]  /*a600*/  PRMT R16, R0, 0x7610, R16 ;  /* 0x0000761000107816 */ /* 0x000fe20000000010 */
[----:B------:R-:W-:Y:S06]  /*a610*/  BRA `(.L_x_4323) ;  /* 0x0000000400287947 */ /* 0x000fec0003800000 */
.L_x_4336:
        /* <DEDUP_REMOVED lines=21> */
.L_x_4345:
[----:B------:R-:W-:Y:S05]  /*a770*/  BSYNC B1 ;  /* 0x0000000000017941 */ /* 0x000fea0003800000 */
.L_x_4344:
[----:B------:R-:W-:Y:S01]  /*a780*/  LEA R5, R0, 0x37800000, 0x17 ;  /* 0x3780000000057811 */ /* 0x000fe200078eb8ff */
[----:B------:R-:W-:-:S05]  /*a790*/  IMAD.SHL.U32 R0, R3, 0x200000, RZ ;  /* 0x0020000003007824 */ /* 0x000fca00078e00ff */
[----:B------:R-:W-:-:S07]  /*a7a0*/  LOP3.LUT R0, R5, R0, R6, 0xfe, !PT ;  /* 0x0000000005007212 */ /* 0x000fce00078efe06 */
.L_x_4343:
[----:B------:R-:W-:Y:S05]  /*a7b0*/  BSYNC B0 ;  /* 0x0000000000007941 */ /* 0x000fea0003800000 */
.L_x_4342:
[----:B------:R-:W-:-:S04]  /*a7c0*/  F2FP.BF16.F32.PACK_AB R0, RZ, R0 ;  /* 0x00000000ff00723e */ /* 0x000fc800000010ff */
[----:B------:R-:W-:Y:S01]  /*a7d0*/  PRMT R16, R0, 0x7610, R16 ;  /* 0x0000761000107816 */ /* 0x000fe20000000010 */
[----:B------:R-:W-:Y:S06]  /*a7e0*/  BRA `(.L_x_4323) ;  /* 0x0000000000b47947 */ /* 0x000fec0003800000 */
.L_x_4335:
        /* <DEDUP_REMOVED lines=14> */
.L_x_4349:
[----:B------:R-:W-:Y:S05]  /*a8d0*/  BSYNC B0 ;  /* 0x0000000000007941 */ /* 0x000fea0003800000 */
.L_x_4348:
[----:B------:R-:W-:-:S04]  /*a8e0*/  F2FP.BF16.F32.PACK_AB R0, RZ, R0 ;  /* 0x00000000ff00723e */ /* 0x000fc800000010ff */
[----:B------:R-:W-:Y:S01]  /*a8f0*/  PRMT R16, R0, 0x7610, R16 ;  /* 0x0000761000107816 */ /* 0x000fe20000000010 */
[----:B------:R-:W-:Y:S06]  /*a900*/  BRA `(.L_x_4323) ;  /* 0x00000000006c7947 */ /* 0x000fec0003800000 */
.L_x_4322:
        /* <DEDUP_REMOVED lines=16> */
.L_x_4350:
[----:B------:R-:W-:Y:S01]  /*aa10*/  PRMT R16, RZ, 0x7610, R16 ;  /* 0x00007610ff107816 */ /* 0x000fe20000000010 */
[----:B------:R-:W-:Y:S06]  /*aa20*/  BRA `(.L_x_4323) ;  /* 0x0000000000247947 */ /* 0x000fec0003800000 */
.L_x_4347:
[----:B------:R-:W2:Y:S02]  /*aa30*/  LDG.E.64 R4, desc[UR36][R4.64] ;  /* 0x0000002404047981 */ /* 0x000ea4000c1e1b00 */
[----:B--2---:R-:W0:Y:S02]  /*aa40*/  I2F.U64 R0, R4 ;  /* 0x0000000400007312 */ /* 0x004e240000301000 */
[----:B0-----:R-:W-:-:S04]  /*aa50*/  F2FP.BF16.F32.PACK_AB R0, RZ, R0 ;  /* 0x00000000ff00723e */ /* 0x001fc800000010ff */
[----:B------:R-:W-:Y:S01]  /*aa60*/  PRMT R16, R0, 0x7610, R16 ;  /* 0x0000761000107816 */ /* 0x000fe20000000010 */
[----:B------:R-:W-:Y:S06]  /*aa70*/  BRA `(.L_x_4323) ;  /* 0x0000000000107947 */ /* 0x000fec0003800000 */
.L_x_4346:
[----:B------:R-:W2:Y:S02]  /*aa80*/  LDG.E R4, desc[UR36][R4.64] ;  /* 0x0000002404047981 */ /* 0x000ea4000c1e1900 */
[----:B--2---:R-:W-:-:S04]  /*aa90*/  I2FP.F32.U32 R0, R4 ;  /* 0x0000000400007245 */ /* 0x004fc80000201000 */
[----:B------:R-:W-:-:S04]  /*aaa0*/  F2FP.BF16.F32.PACK_AB R0, RZ, R0 ;  /* 0x00000000ff00723e */ /* 0x000fc800000010ff */
[----:B------:R-:W-:-:S07]  /*aab0*/  PRMT R16, R0, 0x7610, R16 ;  /* 0x0000761000107816 */ /* 0x000fce0000000010 */
.L_x_4323:
        /* <DEDUP_REMOVED lines=22> */
.L_x_4354:
[----:B------:R-:W2:Y:S02]  /*ac20*/  LDG.E.U8 R4, desc[UR36][R4.64] ;  /* 0x0000002404047981 */ /* 0x000ea4000c1e1100 */
[----:B--2---:R-:W-:-:S04]  /*ac30*/  I2FP.F32.U32 R0, R4 ;  /* 0x0000000400007245 */ /* 0x004fc80000201000 */
[----:B------:R-:W-:-:S04]  /*ac40*/  F2FP.BF16.F32.PACK_AB R0, RZ, R0 ;  /* 0x00000000ff00723e */ /* 0x000fc800000010ff */
[----:B------:R-:W-:Y:S01]  /*ac50*/  PRMT R25, R0, 0x7610, R25 ;  /* 0x0000761000197816 */ /* 0x000fe20000000019 */
[----:B------:R-:W-:Y:S06]  /*ac60*/  BRA `(.L_x_4356) ;  /* 0x0000000c00c87947 */ /* 0x000fec0003800000 */
.L_x_4353:
        /* <DEDUP_REMOVED lines=11> */
.L_x_4358:
[----:B------:R-:W2:Y:S02]  /*ad20*/  LDG.E R4, desc[UR36][R4.64] ;  /* 0x0000002404047981 */ /* 0x000ea4000c1e1900 */
[----:B--2---:R-:W-:-:S04]  /*ad30*/  I2FP.F32.S32 R0, R4 ;  /* 0x0000000400007245 */ /* 0x004fc80000201400 */
[----:B------:R-:W-:-:S04]  /*ad40*/  F2FP.BF16.F32.PACK_AB R0, RZ, R0 ;  /* 0x00000000ff00723e */ /* 0x000fc800000010ff */
[----:B------:R-:W-:Y:S01]  /*ad50*/  PRMT R25, R0, 0x7610, R25 ;  /* 0x0000761000197816 */ /* 0x000fe20000000019 */
[----:B------:R-:W-:Y:S06]  /*ad60*/  BRA `(.L_x_4356) ;  /* 0x0000000c00887947 */ /* 0x000fec0003800000 */
.L_x_4357:
[----:B------:R-:W2:Y:S02]  /*ad70*/  LDG.E.U16 R4, desc[UR36][R4.64] ;  /* 0x0000002404047981 */ /* 0x000ea4000c1e1500 */
[----:B--2---:R-:W0:Y:S02]  /*ad80*/  I2F.S16 R0, R4 ;  /* 0x0000000400007306 */ /* 0x004e240000101400 */
[----:B0-----:R-:W-:-:S04]  /*ad90*/  F2FP.BF16.F32.PACK_AB R0, RZ, R0 ;  /* 0x00000000ff00723e */ /* 0x001fc800000010ff */
[----:B------:R-:W-:Y:S01]  /*ada0*/  PRMT R25, R0, 0x7610, R25 ;  /* 0x0000761000197816 */ /* 0x000fe20000000019 */
[----:B------:R-:W-:Y:S06]  /*adb0*/  BRA `(.L_x_4356) ;  /* 0x0000000c00747947 */ /* 0x000fec0003800000 */
.L_x_4352:
        /* <DEDUP_REMOVED lines=9> */
.L_x_4360:
[----:B------:R-:W2:Y:S02]  /*ae50*/  LDG.E.U16 R0, desc[UR36][R4.64] ;  /* 0x0000002404007981 */ /* 0x000ea4000c1e1500 */
[----:B--2---:R-:W-:-:S05]  /*ae60*/  HADD2.F32 R0, -RZ, R0.H0_H0 ;  /* 0x20000000ff007230 */ /* 0x004fca0000004100 */
[----:B------:R-:W-:-:S04]  /*ae70*/  F2FP.BF16.F32.PACK_AB R0, RZ, R0 ;  /* 0x00000000ff00723e */ /* 0x000fc800000010ff */
[----:B------:R-:W-:Y:S01]  /*ae80*/  PRMT R25, R0, 0x7610, R25 ;  /* 0x0000761000197816 */ /* 0x000fe20000000019 */
[----:B------:R-:W-:Y:S06]  /*ae90*/  BRA `(.L_x_4356) ;  /* 0x0000000c003c7947 */ /* 0x000fec0003800000 */
.L_x_4359:
        /* <DEDUP_REMOVED lines=9> */
.L_x_4362:
[----:B------:R-:W2:Y:S02]  /*af30*/  LDG.E.U16 R4, desc[UR36][R4.64] ;  /* 0x0000002404047981 */ /* 0x000ea4000c1e1500 */
[----:B--2---:R-:W-:-:S05]  /*af40*/  HADD2.F32 R0, -RZ, R4.H0_H0 ;  /* 0x20000004ff007230 */ /* 0x004fca0000004100 */
[----:B------:R-:W-:-:S04]  /*af50*/  F2FP.BF16.F32.PACK_AB R0, RZ, R0 ;  /* 0x00000000ff00723e */ /* 0x000fc800000010ff */
[----:B------:R-:W-:Y:S01]  /*af60*/  PRMT R25, R0, 0x7610, R25 ;  /* 0x0000761000197816 */ /* 0x000fe20000000019 */
[----:B------:R-:W-:Y:S06]  /*af70*/  BRA `(.L_x_4356) ;  /* 0x0000000c00047947 */ /* 0x000fec0003800000 */
.L_x_4361:
        /* <DEDUP_REMOVED lines=9> */
.L_x_4351:
        /* <DEDUP_REMOVED lines=14> */
.L_x_4365:
        /* <DEDUP_REMOVED lines=9> */
.L_x_4364:
        /* <DEDUP_REMOVED lines=28> */
.L_x_4367:
        /* <DEDUP_REMOVED lines=15> */
.L_x_4366:
[----:B------:R0:W5:Y:S01]  /*b430*/  LDG.E.U16 R25, desc[UR36][R4.64] ;  /* 0x0000002404197981 */ /* 0x000162000c1e1500 */
[----:B------:R-:W-:Y:S05]  /*b440*/  BRA `(.L_x_4356) ;  /* 0x0000000400d07947 */ /* 0x000fea0003800000 */
.L_x_4363:
        /* <DEDUP_REMOVED lines=13> */
.L_x_4370:
        /* <DEDUP_REMOVED lines=21> */
.L_x_4374:
[----:B------:R-:W-:Y:S05]  /*b670*/  BSYNC B1 ;  /* 0x0000000000017941 */ /* 0x000fea0003800000 */
.L_x_4373:
[----:B------:R-:W-:Y:S01]  /*b680*/  LEA R5, R0, 0x3b800000, 0x17 ;  /* 0x3b80000000057811 */ /* 0x000fe200078eb8ff */
[----:B------:R-:W-:-:S05]  /*b690*/  IMAD.SHL.U32 R0, R3, 0x100000, RZ ;  /* 0x0010000003007824 */ /* 0x000fca00078e00ff */
[----:B------:R-:W-:-:S07]  /*b6a0*/  LOP3.LUT R0, R5, R0, R6, 0xfe, !PT ;  /* 0x0000000005007212 */ /* 0x000fce00078efe06 */
.L_x_4372:
[----:B------:R-:W-:Y:S05]  /*b6b0*/  BSYNC B0 ;  /* 0x0000000000007941 */ /* 0x000fea0003800000 */
.L_x_4371:
[----:B------:R-:W-:-:S04]  /*b6c0*/  F2FP.BF16.F32.PACK_AB R0, RZ, R0 ;  /* 0x00000000ff00723e */ /* 0x000fc800000010ff */
[----:B------:R-:W-:Y:S01]  /*b6d0*/  PRMT R25, R0, 0x7610, R25 ;  /* 0x0000761000197816 */ /* 0x000fe20000000019 */
[----:B------:R-:W-:Y:S06]  /*b6e0*/  BRA `(.L_x_4356) ;  /* 0x0000000400287947 */ /* 0x000fec0003800000 */
.L_x_4369:
        /* <DEDUP_REMOVED lines=21> */
.L_x_4378:
[----:B------:R-:W-:Y:S05]  /*b840*/  BSYNC B1 ;  /* 0x0000000000017941 */ /* 0x000fea0003800000 */
.L_x_4377:
[----:B------:R-:W-:Y:S01]  /*b850*/  LEA R5, R0, 0x37800000, 0x17 ;  /* 0x3780000000057811 */ /* 0x000fe200078eb8ff */
[----:B------:R-:W-:-:S05]  /*b860*/  IMAD.SHL.U32 R0, R3, 0x200000, RZ ;  /* 0x0020000003007824 */ /* 0x000fca00078e00ff */
[----:B------:R-:W-:-:S07]  /*b870*/  LOP3.LUT R0, R5, R0, R6, 0xfe, !PT ;  /* 0x0000000005007212 */ /* 0x000fce00078efe06 */
.L_x_4376:
[----:B------:R-:W-:Y:S05]  /*b880*/  BSYNC B0 ;  /* 0x0000000000007941 */ /* 0x000fea0003800000 */
.L_x_4375:
[----:B------:R-:W-:-:S04]  /*b890*/  F2FP.BF16.F32.PACK_AB R0, RZ, R0 ;  /* 0x00000000ff00723e */ /* 0x000fc800000010ff */
[----:B------:R-:W-:Y:S01]  /*b8a0*/  PRMT R25, R0, 0x7610, R25 ;  /* 0x0000761000197816 */ /* 0x000fe20000000019 */
[----:B------:R-:W-:Y:S06]  /*b8b0*/  BRA `(.L_x_4356) ;  /* 0x0000000000b47947 */ /* 0x000fec0003800000 */
.L_x_4368:
        /* <DEDUP_REMOVED lines=14> */
.L_x_4382:
[----:B------:R-:W-:Y:S05]  /*b9a0*/  BSYNC B0 ;  /* 0x0000000000007941 */ /* 0x000fea0003800000 */
.L_x_4381:
[----:B------:R-:W-:-:S04]  /*b9b0*/  F2FP.BF16.F32.PACK_AB R0, RZ, R0 ;  /* 0x00000000ff00723e */ /* 0x000fc800000010ff */
[----:B------:R-:W-:Y:S01]  /*b9c0*/  PRMT R25, R0, 0x7610, R25 ;  /* 0x0000761000197816 */ /* 0x000fe20000000019 */
[----:B------:R-:W-:Y:S06]  /*b9d0*/  BRA `(.L_x_4356) ;  /* 0x00000000006c7947 */ /* 0x000fec0003800000 */
.L_x_4355:
        /* <DEDUP_REMOVED lines=16> */
.L_x_4383:
[----:B------:R-:W-:Y:S01]  /*bae0*/  PRMT R25, RZ, 0x7610, R25 ;  /* 0x00007610ff197816 */ /* 0x000fe20000000019 */
[----:B------:R-:W-:Y:S06]  /*baf0*/  BRA `(.L_x_4356) ;  /* 0x0000000000247947 */ /* 0x000fec0003800000 */
.L_x_4380:
[----:B------:R-:W2:Y:S02]  /*bb00*/  LDG.E.64 R4, desc[UR36][R4.64] ;  /* 0x0000002404047981 */ /* 0x000ea4000c1e1b00 */
[----:B--2---:R-:W0:Y:S02]  /*bb10*/  I2F.U64 R0, R4 ;  /* 0x0000000400007312 */ /* 0x004e240000301000 */
[----:B0-----:R-:W-:-:S04]  /*bb20*/  F2FP.BF16.F32.PACK_AB R0, RZ, R0 ;  /* 0x00000000ff00723e */ /* 0x001fc800000010ff */
[----:B------:R-:W-:Y:S01]  /*bb30*/  PRMT R25, R0, 0x7610, R25 ;  /* 0x0000761000197816 */ /* 0x000fe20000000019 */
[----:B------:R-:W-:Y:S06]  /*bb40*/  BRA `(.L_x_4356) ;  /* 0x0000000000107947 */ /* 0x000fec0003800000 */
.L_x_4379:
[----:B------:R-:W2:Y:S02]  /*bb50*/  LDG.E R4, desc[UR36][R4.64] ;  /* 0x0000002404047981 */ /* 0x000ea4000c1e1900 */
[----:B--2---:R-:W-:-:S04]  /*bb60*/  I2FP.F32.U32 R0, R4 ;  /* 0x0000000400007245 */ /* 0x004fc80000201000 */
[----:B------:R-:W-:-:S04]  /*bb70*/  F2FP.BF16.F32.PACK_AB R0, RZ, R0 ;  /* 0x00000000ff00723e */ /* 0x000fc800000010ff */
[----:B------:R-:W-:-:S07]  /*bb80*/  PRMT R25, R0, 0x7610, R25 ;  /* 0x0000761000197816 */ /* 0x000fce0000000019 */
.L_x_4356:
        /* <DEDUP_REMOVED lines=21> */
.L_x_4387:
[----:B------:R-:W2:Y:S02]  /*bce0*/  LDG.E.U8 R4, desc[UR36][R4.64] ;  /* 0x0000002404047981 */ /* 0x000ea4000c1e1100 */
[----:B--2---:R-:W-:-:S04]  /*bcf0*/  I2FP.F32.U32 R0, R4 ;  /* 0x0000000400007245 */ /* 0x004fc80000201000 */
[----:B------:R-:W-:Y:S01]  /*bd00*/  F2FP.BF16.F32.PACK_AB R0, RZ, R0 ;  /* 0x00000000ff00723e */ /* 0x000fe200000010ff */
[----:B------:R-:W-:Y:S06]  /*bd10*/  BRA `(.L_x_4317) ;  /* 0x0000000c008c7947 */ /* 0x000fec0003800000 */
.L_x_4386:
        /* <DEDUP_REMOVED lines=10> */
.L_x_4390:
[----:B------:R-:W2:Y:S02]  /*bdc0*/  LDG.E R4, desc[UR36][R4.64] ;  /* 0x0000002404047981 */ /* 0x000ea4000c1e1900 */
[----:B--2---:R-:W-:-:S04]  /*bdd0*/  I2FP.F32.S32 R0, R4 ;  /* 0x0000000400007245 */ /* 0x004fc80000201400 */
[----:B------:R-:W-:Y:S01]  /*bde0*/  F2FP.BF16.F32.PACK_AB R0, RZ, R0 ;  /* 0x00000000ff00723e */ /* 0x000fe200000010ff */
[----:B------:R-:W-:Y:S06]  /*bdf0*/  BRA `(.L_x_4317) ;  /* 0x0000000c00547947 */ /* 0x000fec0003800000 */
.L_x_4389:
[----:B------:R-:W2:Y:S02]  /*be00*/  LDG.E.U16 R4, desc[UR36][R4.64] ;  /* 0x0000002404047981 */ /* 0x000ea4000c1e1500 */
[----:B--2---:R-:W0:Y:S02]  /*be10*/  I2F.S16 R0, R4 ;  /* 0x0000000400007306 */ /* 0x004e240000101400 */
[----:B0-----:R-:W-:Y:S01]  /*be20*/  F2FP.BF16.F32.PACK_AB R0, RZ, R0 ;  /* 0x00000000ff00723e */ /* 0x001fe200000010ff */
[----:B------:R-:W-:Y:S06]  /*be30*/  BRA `(.L_x_4317) ;  /* 0x0000000c00447947 */ /* 0x000fec0003800000 */
.L_x_4385:
        /* <DEDUP_REMOVED lines=9> */
.L_x_4392:
[----:B------:R-:W2:Y:S02]  /*bed0*/  LDG.E.U16 R0, desc[UR36][R4.64] ;  /* 0x0000002404007981 */ /* 0x000ea4000c1e1500 */
[----:B--2---:R-:W-:-:S05]  /*bee0*/  HADD2.F32 R0, -RZ, R0.H0_H0 ;  /* 0x20000000ff007230 */ /* 0x004fca0000004100 */
[----:B------:R-:W-:Y:S01]  /*bef0*/  F2FP.BF16.F32.PACK_AB R0, RZ, R0 ;  /* 0x00000000ff00723e */ /* 0x000fe200000010ff */
[----:B------:R-:W-:Y:S06]  /*bf00*/  BRA `(.L_x_4317) ;  /* 0x0000000c00107947 */ /* 0x000fec0003800000 */
.L_x_4391:
        /* <DEDUP_REMOVED lines=9> */
.L_x_4394:
[----:B------:R-:W2:Y:S02]  /*bfa0*/  LDG.E.U16 R4, desc[UR36][R4.64] ;  /* 0x0000002404047981 */ /* 0x000ea4000c1e1500 */
[----:B--2---:R-:W-:-:S05]  /*bfb0*/  HADD2.F32 R0, -RZ, R4.H0_H0 ;  /* 0x20000004ff007230 */ /* 0x004fca0000004100 */
[----:B------:R-:W-:Y:S01]  /*bfc0*/  F2FP.BF16.F32.PACK_AB R0, RZ, R0 ;  /* 0x00000000ff00723e */ /* 0x000fe200000010ff */
[----:B------:R-:W-:Y:S06]  /*bfd0*/  BRA `(.L_x_4317) ;  /* 0x0000000800dc7947 */ /* 0x000fec0003800000 */
.L_x_4393:
        /* <DEDUP_REMOVED lines=8> */
.L_x_4384:
        /* <DEDUP_REMOVED lines=13> */
.L_x_4397:
        /* <DEDUP_REMOVED lines=8> */
.L_x_4396:
        /* <DEDUP_REMOVED lines=28> */
.L_x_4399:
        /* <DEDUP_REMOVED lines=12> */
[----:B------:R-:W-:Y:S01]  /*c430*/  F2FP.BF16.F32.PACK_AB R0, RZ, R0 ;  /* 0x00000000ff00723e */ /* 0x000fe200000010ff */
[----:B------:R-:W-:Y:S06]  /*c440*/  BRA `(.L_x_4317) ;  /* 0x0000000400c07947 */ /* 0x000fec0003800000 */
.L_x_4398:
[----:B------:R0:W5:Y:S01]  /*c450*/  LDG.E.U16 R0, desc[UR36][R4.64] ;  /* 0x0000002404007981 */ /* 0x000162000c1e1500 */
[----:B------:R-:W-:Y:S05]  /*c460*/  BRA `(.L_x_4317) ;  /* 0x0000000400b87947 */ /* 0x000fea0003800000 */
.L_x_4395:
        /* <DEDUP_REMOVED lines=12> */
.L_x_4402:
        /* <DEDUP_REMOVED lines=21> */
.L_x_4406:
[----:B------:R-:W-:Y:S05]  /*c680*/  BSYNC B1 ;  /* 0x0000000000017941 */ /* 0x000fea0003800000 */
.L_x_4405:
[----:B------:R-:W-:Y:S01]  /*c690*/  LEA R5, R0, 0x3b800000, 0x17 ;  /* 0x3b80000000057811 */ /* 0x000fe200078eb8ff */
[----:B------:R-:W-:-:S05]  /*c6a0*/  IMAD.SHL.U32 R0, R3, 0x100000, RZ ;  /* 0x0010000003007824 */ /* 0x000fca00078e00ff */
[----:B------:R-:W-:-:S07]  /*c6b0*/  LOP3.LUT R0, R5, R0, R6, 0xfe, !PT ;  /* 0x0000000005007212 */ /* 0x000fce00078efe06 */
.L_x_4404:
[----:B------:R-:W-:Y:S05]  /*c6c0*/  BSYNC B0 ;  /* 0x0000000000007941 */ /* 0x000fea0003800000 */
.L_x_4403:
[----:B------:R-:W-:Y:S01]  /*c6d0*/  F2FP.BF16.F32.PACK_AB R0, RZ, R0 ;  /* 0x00000000ff00723e */ /* 0x000fe200000010ff */
[----:B------:R-:W-:Y:S06]  /*c6e0*/  BRA `(.L_x_4317) ;  /* 0x0000000400187947 */ /* 0x000fec0003800000 */
.L_x_4401:
        /* <DEDUP_REMOVED lines=21> */
.L_x_4410:
[----:B------:R-:W-:Y:S05]  /*c840*/  BSYNC B1 ;  /* 0x0000000000017941 */ /* 0x000fea0003800000 */
.L_x_4409:
[----:B------:R-:W-:Y:S01]  /*c850*/  LEA R5, R0, 0x37800000, 0x17 ;  /* 0x3780000000057811 */ /* 0x000fe200078eb8ff */
[----:B------:R-:W-:-:S05]  /*c860*/  IMAD.SHL.U32 R0, R3, 0x200000, RZ ;  /* 0x0020000003007824 */ /* 0x000fca00078e00ff */
[----:B------:R-:W-:-:S07]  /*c870*/  LOP3.LUT R0, R5, R0, R6, 0xfe, !PT ;  /* 0x0000000005007212 */ /* 0x000fce00078efe06 */
.L_x_4408:
[----:B------:R-:W-:Y:S05]  /*c880*/  BSYNC B0 ;  /* 0x0000000000007941 */ /* 0x000fea0003800000 */
.L_x_4407:
[----:B------:R-:W-:Y:S01]  /*c890*/  F2FP.BF16.F32.PACK_AB R0, RZ, R0 ;  /* 0x00000000ff00723e */ /* 0x000fe200000010ff */
[----:B------:R-:W-:Y:S06]  /*c8a0*/  BRA `(.L_x_4317) ;  /* 0x0000000000a87947 */ /* 0x000fec0003800000 */
.L_x_4400:
        /* <DEDUP_REMOVED lines=14> */
.L_x_4414:
[----:B------:R-:W-:Y:S05]  /*c990*/  BSYNC B0 ;  /* 0x0000000000007941 */ /* 0x000fea0003800000 */
.L_x_4413:
[----:B------:R-:W-:Y:S01]  /*c9a0*/  F2FP.BF16.F32.PACK_AB R0, RZ, R0 ;  /* 0x00000000ff00723e */ /* 0x000fe200000010ff */
[----:B------:R-:W-:Y:S06]  /*c9b0*/  BRA `(.L_x_4317) ;  /* 0x0000000000647947 */ /* 0x000fec0003800000 */
.L_x_4388:
        /* <DEDUP_REMOVED lines=16> */
.L_x_4415:
[----:B------:R-:W-:Y:S01]  /*cac0*/  PRMT R0, RZ, 0x7610, R0 ;  /* 0x00007610ff007816 */ /* 0x000fe20000000000 */
[----:B------:R-:W-:Y:S06]  /*cad0*/  BRA `(.L_x_4317) ;  /* 0x00000000001c7947 */ /* 0x000fec0003800000 */
.L_x_4412:
[----:B------:R-:W2:Y:S02]  /*cae0*/  LDG.E.64 R4, desc[UR36][R4.64] ;  /* 0x0000002404047981 */ /* 0x000ea4000c1e1b00 */
[----:B--2---:R-:W0:Y:S02]  /*caf0*/  I2F.U64 R0, R4 ;  /* 0x0000000400007312 */ /* 0x004e240000301000 */
[----:B0-----:R-:W-:Y:S01]  /*cb00*/  F2FP.BF16.F32.PACK_AB R0, RZ, R0 ;  /* 0x00000000ff00723e */ /* 0x001fe200000010ff */
[----:B------:R-:W-:Y:S06]  /*cb10*/  BRA `(.L_x_4317) ;  /* 0x00000000000c7947 */ /* 0x000fec0003800000 */
.L_x_4411:
[----:B------:R-:W2:Y:S02]  /*cb20*/  LDG.E R4, desc[UR36][R4.64] ;  /* 0x0000002404047981 */ /* 0x000ea4000c1e1900 */
[----:B--2---:R-:W-:-:S04]  /*cb30*/  I2FP.F32.U32 R0, R4 ;  /* 0x0000000400007245 */ /* 0x004fc80000201000 */
[----:B------:R-:W-:-:S07]  /*cb40*/  F2FP.BF16.F32.PACK_AB R0, RZ, R0 ;  /* 0x00000000ff00723e */ /* 0x000fce00000010ff */
.L_x_4317:
[----:B------:R-:W-:Y:S05]  /*cb50*/  BSYNC B6 ;  /* 0x0000000000067941 */ /* 0x000fea0003800000 */
.L_x_4316:
[----:B------:R-:W1:Y:S01]  /*cb60*/  S2R R3, SR_CTAID.X ;  /* 0x0000000000037919 */ /* 0x000e620000002500 */
[----:B0-----:R-:W1:Y:S01]  /*cb70*/  LDC R5, c[0x0][0x210] ;  /* 0x00008400ff057b82 */ /* 0x001e620000000800 */
[----:B------:R-:W-:Y:S01]  /*cb80*/  BSSY B0, `(.L_x_4416) ;  /* 0x0000015000007945 */ /* 0x000fe20003800000 */
[----:B------:R-:W0:Y:S06]  /*cb90*/  S2R R26, SR_TID.X ;  /* 0x00000000001a7919 */ /* 0x000e2c0000002100 */
[----:B------:R-:W2:Y:S01]  /*cba0*/  LDC.U8 R8, c[0x0][0x24c] ;  /* 0x00009300ff087b82 */ /* 0x000ea20000000000 */
[----:B-1----:R-:W-:-:S02]  /*cbb0*/  IMAD R5, R3, -0x200, R5 ;  /* 0xfffffe0003057824 */ /* 0x002fc400078e0205 */
[----:B0-----:R-:W-:-:S03]  /*cbc0*/  VIADD R3, R26, 0x100 ;  /* 0x000001001a037836 */ /* 0x001fc60000000000 */
[CC--:B------:R-:W-:Y:S01]  /*cbd0*/  ISETP.GE.AND P1, PT, R26.reuse, R5.reuse, PT ;  /* 0x000000051a00720c */ /* 0x0c0fe20003f26270 */
[C---:B------:R-:W-:Y:S02]  /*cbe0*/  VIADD R4, R26.reuse, 0x180 ;  /* 0x000001801a047836 */ /* 0x040fe40000000000 */
[----:B------:R-:W-:Y:S01]  /*cbf0*/  VIADD R27, R26, 0x80 ;  /* 0x000000801a1b7836 */ /* 0x000fe20000000000 */
[-C--:B------:R-:W-:Y:S02]  /*cc00*/  ISETP.GE.AND P2, PT, R3, R5.reuse, PT ;  /* 0x000000050300720c */ /* 0x080fe40003f46270 */
[-C--:B------:R-:W-:Y:S02]  /*cc10*/  ISETP.GE.AND P0, PT, R4, R5.reuse, PT ;  /* 0x000000050400720c */ /* 0x080fe40003f06270 */
[----:B------:R-:W-:-:S05]  /*cc20*/  ISETP.GE.AND P4, PT, R27, R5, PT ;  /* 0x000000051b00720c */ /* 0x000fca0003f86270 */
[----:B--2---:R-:W-:Y:S08]  /*cc30*/  @P1 BRA `(.L_x_4417) ;  /* 0x0000000000241947 */ /* 0x004ff00003800000 */
[----:B-----5:R-:W-:Y:S02]  /*cc40*/  IMAD.U32 R4, R23, 0x10000, RZ ;  /* 0x0001000017047824 */ /* 0x020fe400078e00ff */
[----:B------:R-:W-:Y:S02]  /*cc50*/  IMAD.U32 R29, R29, 0x10000, RZ ;  /* 0x000100001d1d7824 */ /* 0x000fe400078e00ff */
[----:B------:R-:W-:Y:S01]  /*cc60*/  IMAD.U32 R24, R24, 0x10000, RZ ;  /* 0x0001000018187824 */ /* 0x000fe200078e00ff */
[C---:B------:R-:W-:Y:S01]  /*cc70*/  FSETP.GEU.FTZ.AND P3, PT, |R4|.reuse, 0.5, PT ;  /* 0x3f0000000400780b */ /* 0x040fe20003f7e200 */
[----:B------:R-:W-:Y:S02]  /*cc80*/  FADD.FTZ R5, -R4, 1 ;  /* 0x3f80000004057421 */ /* 0x000fe40000010100 */
[----:B------:R-:W-:-:S04]  /*cc90*/  FADD.FTZ R3, -R29, R24 ;  /* 0x000000181d037221 */ /* 0x000fc80000010100 */
[----:B------:R-:W-:-:S06]  /*cca0*/  FFMA.FTZ R4, R4, R3, R29 ;  /* 0x0000000304047223 */ /* 0x000fcc000001001d */
[----:B------:R-:W-:-:S04]  /*ccb0*/  @P3 FFMA.FTZ R4, -R3, R5, R24 ;  /* 0x0000000503043223 */ /* 0x000fc80000010118 */
[----:B------:R0:W1:Y:S03]  /*ccc0*/  F2F.BF16.F32 R5, R4 ;  /* 0x0000000400057304 */ /* 0x0000660000202000 */
.L_x_4417:
[----:B------:R-:W-:Y:S05]  /*ccd0*/  BSYNC B0 ;  /* 0x0000000000007941 */ /* 0x000fea0003800000 */
.L_x_4416:
[----:B------:R-:W-:Y:S04]  /*cce0*/  BSSY B0, `(.L_x_4418) ;  /* 0x000000b000007945 */ /* 0x000fe80003800000 */
[----:B------:R-:W-:Y:S05]  /*ccf0*/  @P4 BRA `(.L_x_4419) ;  /* 0x0000000000244947 */ /* 0x000fea0003800000 */
[----:B-----5:R-:W-:Y:S02]  /*cd00*/  IMAD.U32 R7, R18, 0x10000, RZ ;  /* 0x0001000012077824 */ /* 0x020fe400078e00ff */
[----:B------:R-:W-:Y:S02]  /*cd10*/  IMAD.U32 R28, R28, 0x10000, RZ ;  /* 0x000100001c1c7824 */ /* 0x000fe400078e00ff */
[----:B------:R-:W-:Y:S01]  /*cd20*/  IMAD.U32 R3, R22, 0x10000, RZ ;  /* 0x0001000016037824 */ /* 0x000fe200078e00ff */
[C---:B------:R-:W-:Y:S01]  /*cd30*/  FSETP.GEU.FTZ.AND P3, PT, |R7|.reuse, 0.5, PT ;  /* 0x3f0000000700780b */ /* 0x040fe20003f7e200 */
[----:B------:R-:W-:Y:S02]  /*cd40*/  FADD.FTZ R6, -R7, 1 ;  /* 0x3f80000007067421 */ /* 0x000fe40000010100 */
[----:B0-----:R-:W-:-:S04]  /*cd50*/  FADD.FTZ R4, -R28, R3 ;  /* 0x000000031c047221 */ /* 0x001fc80000010100 */
[----:B------:R-:W-:-:S06]  /*cd60*/  FFMA.FTZ R18, R7, R4, R28 ;  /* 0x0000000407127223 */ /* 0x000fcc000001001c */
[----:B------:R-:W-:-:S06]  /*cd70*/  @P3 FFMA.FTZ R18, -R4, R6, R3 ;  /* 0x0000000604123223 */ /* 0x000fcc0000010103 */
[----:B------:R-:W2:Y:S02]  /*cd80*/  F2F.BF16.F32 R18, R18 ;  /* 0x0000001200127304 */ /* 0x000ea40000202000 */
.L_x_4419:
[----:B------:R-:W-:Y:S05]  /*cd90*/  BSYNC B0 ;  /* 0x0000000000007941 */ /* 0x000fea0003800000 */
.L_x_4418:
        /* <DEDUP_REMOVED lines=9> */
[----:B------:R-:W-:-:S04]  /*ce30*/  @P2 FFMA.FTZ R2, -R4, R3, R17 ;  /* 0x0000000304022223 */ /* 0x000fc80000010111 */
[----:B------:R3:W4:Y:S03]  /*ce40*/  F2F.BF16.F32 R17, R2 ;  /* 0x0000000200117304 */ /* 0x0007260000202000 */
.L_x_4421:
[----:B------:R-:W-:Y:S05]  /*ce50*/  BSYNC B0 ;  /* 0x0000000000007941 */ /* 0x000fea0003800000 */
.L_x_4420:
[----:B------:R-:W-:Y:S04]  /*ce60*/  BSSY B0, `(.L_x_4422) ;  /* 0x000000b000007945 */ /* 0x000fe80003800000 */
[----:B------:R-:W-:Y:S05]  /*ce70*/  @P0 BRA `(.L_x_4423) ;  /* 0x0000000000240947 */ /* 0x000fea0003800000 */
[----:B-----5:R-:W-:Y:S02]  /*ce80*/  IMAD.U32 R3, R0, 0x10000, RZ ;  /* 0x0001000000037824 */ /* 0x020fe400078e00ff */
[----:B------:R-:W-:Y:S02]  /*ce90*/  IMAD.U32 R16, R16, 0x10000, RZ ;  /* 0x0001000010107824 */ /* 0x000fe400078e00ff */
[----:B------:R-:W-:Y:S01]  /*cea0*/  IMAD.U32 R25, R25, 0x10000, RZ ;  /* 0x0001000019197824 */ /* 0x000fe200078e00ff */
[C---:B------:R-:W-:Y:S01]  /*ceb0*/  FSETP.GEU.FTZ.AND P0, PT, |R3|.reuse, 0.5, PT ;  /* 0x3f0000000300780b */ /* 0x040fe20003f1e200 */
[----:B---3--:R-:W-:Y:S02]  /*cec0*/  FADD.FTZ R2, -R3, 1 ;  /* 0x3f80000003027421 */ /* 0x008fe40000010100 */
[----:B------:R-:W-:-:S04]  /*ced0*/  FADD.FTZ R0, -R16, R25 ;  /* 0x0000001910007221 */ /* 0x000fc80000010100 */
[----:B------:R-:W-:-:S06]  /*cee0*/  FFMA.FTZ R16, R3, R0, R16 ;  /* 0x0000000003107223 */ /* 0x000fcc0000010010 */
[----:B------:R-:W-:-:S06]  /*cef0*/  @P0 FFMA.FTZ R16, -R0, R2, R25 ;  /* 0x0000000200100223 */ /* 0x000fcc0000010119 */
[----:B------:R-:W3:Y:S02]  /*cf00*/  F2F.BF16.F32 R16, R16 ;  /* 0x0000001000107304 */ /* 0x000ee40000202000 */
.L_x_4423:
[----:B------:R-:W-:Y:S05]  /*cf10*/  BSYNC B0 ;  /* 0x0000000000007941 */ /* 0x000fea0003800000 */
.L_x_4422:
[----:B------:R-:W-:Y:S04]  /*cf20*/  BSSY B6, `(.L_x_4424) ;  /* 0x0000113000067945 */ /* 0x000fe80003800000 */
[----:B------:R-:W-:Y:S05]  /*cf30*/  @P1 BRA `(.L_x_4425) ;  /* 0x0000001000441947 */ /* 0x000fea0003800000 */
[----:B-----5:R-:W0:Y:S01]  /*cf40*/  S2R R0, SR_CTAID.X ;  /* 0x0000000000007919 */ /* 0x020e220000002500 */
[----:B---3--:R-:W3:Y:S01]  /*cf50*/  LDC.64 R2, c[0x0][0x218] ;  /* 0x00008600ff027b82 */ /* 0x008ee20000000a00 */
[----:B------:R-:W-:Y:S01]  /*cf60*/  ULDC UR4, c[0x0][0x250] ;  /* 0x0000940000047ab9 */ /* 0x000fe20000000800 */
[----:B0-----:R-:W-:Y:S01]  /*cf70*/  IMAD R26, R0, 0x200, R26 ;  /* 0x00000200001a7824 */ /* 0x001fe200078e021a */
[----:B------:R-:W-:-:S03]  /*cf80*/  PRMT R0, R8, 0x9910, RZ ;  /* 0x0000991008007816 */ /* 0x000fc600000000ff */
[----:B------:R-:W-:Y:S01]  /*cf90*/  IMAD R7, R26, UR4, RZ ;  /* 0x000000041a077c24 */ /* 0x000fe2000f8e02ff */
[----:B------:R-:W-:-:S04]  /*cfa0*/  ISETP.GT.AND P0, PT, R0, 0x9, PT ;  /* 0x000000090000780c */ /* 0x000fc80003f04270 */
[----:B---3--:R-:W-:-:S05]  /*cfb0*/  IADD3 R2, P1, R7, R2, RZ ;  /* 0x0000000207027210 */ /* 0x008fca0007f3e0ff */
        /* <DEDUP_REMOVED lines=10> */
[----:B-1----:R-:W-:Y:S02]  /*d060*/  IMAD.U32 R5, R5, 0x10000, RZ ;  /* 0x0001000005057824 */ /* 0x002fe400078e00ff */
[----:B------:R-:W-:-:S04]  /*d070*/  IMAD.MOV.U32 R26, RZ, RZ, R27 ;  /* 0x000000ffff1a7224 */ /* 0x000fc800078e001b */
[----:B------:R-:W0:Y:S02]  /*d080*/  F2I.FTZ.TRUNC.NTZ R5, R5 ;  /* 0x0000000500057305 */ /* 0x000e24000021f100 */
[----:B0-----:R0:W-:Y:S01]  /*d090*/  STG.E.U8 desc[UR36][R2.64], R5 ;  /* 0x0000000502007986 */ /* 0x0011e2000c101124 */
[----:B------:R-:W-:Y:S05]  /*d0a0*/  BRA `(.L_x_4425) ;  /* 0x0000000c00e87947 */ /* 0x000fea0003800000 */
.L_x_4429:
[----:B-1----:R-:W-:Y:S02]  /*d0b0*/  IMAD.U32 R5, R5, 0x10000, RZ ;  /* 0x0001000005057824 */ /* 0x002fe400078e00ff */
[----:B------:R-:W-:-:S04]  /*d0c0*/  IMAD.MOV.U32 R26, RZ, RZ, R27 ;  /* 0x000000ffff1a7224 */ /* 0x000fc800078e001b */
[----:B------:R-:W0:Y:S02]  /*d0d0*/  F2I.S64.TRUNC R4, R5 ;  /* 0x0000000500047311 */ /* 0x000e24000020d900 */
[----:B0-----:R0:W-:Y:S01]  /*d0e0*/  STG.E.U8 desc[UR36][R2.64], R4 ;  /* 0x0000000402007986 */ /* 0x0011e2000c101124 */
[----:B------:R-:W-:Y:S05]  /*d0f0*/  BRA `(.L_x_4425) ;  /* 0x0000000c00d47947 */ /* 0x000fea0003800000 */
.L_x_4428:
[----:B------:R-:W-:-:S13]  /*d100*/  ISETP.NE.AND P0, PT, R0, 0x2, PT ;  /* 0x000000020000780c */ /* 0x000fda0003f05270 */
[----:B------:R-:W-:Y:S05]  /*d110*/  @!P0 BRA `(.L_x_4431) ;  /* 0x0000000000388947 */ /* 0x000fea0003800000 */
[----:B------:R-:W-:-:S13]  /*d120*/  ISETP.NE.AND P0, PT, R0, 0x3, PT ;  /* 0x000000030000780c */ /* 0x000fda0003f05270 */
[----:B------:R-:W-:Y:S05]  /*d130*/  @!P0 BRA `(.L_x_4432) ;  /* 0x00000000001c8947 */ /* 0x000fea0003800000 */
[----:B------:R-:W-:-:S13]  /*d140*/  ISETP.NE.AND P0, PT, R0, 0x4, PT ;  /* 0x000000040000780c */ /* 0x000fda0003f05270 */
[----:B------:R-:W-:Y:S05]  /*d150*/  @P0 BRA `(.L_x_4430) ;  /* 0x0000000c00500947 */ /* 0x000fea0003800000 */
[----:B-1----:R-:W-:Y:S02]  /*d160*/  IMAD.U32 R5, R5, 0x10000, RZ ;  /* 0x0001000005057824 */ /* 0x002fe400078e00ff */
[----:B------:R-:W-:-:S04]  /*d170*/  IMAD.MOV.U32 R26, RZ, RZ, R27 ;  /* 0x000000ffff1a7224 */ /* 0x000fc800078e001b */
[----:B------:R-:W0:Y:S02]  /*d180*/  F2I.S64.TRUNC R4, R5 ;  /* 0x0000000500047311 */ /* 0x000e24000020d900 */
[----:B0-----:R0:W-:Y:S01]  /*d190*/  STG.E.64 desc[UR36][R2.64], R4 ;  /* 0x0000000402007986 */ /* 0x0011e2000c101b24 */
[----:B------:R-:W-:Y:S05]  /*d1a0*/  BRA `(.L_x_4425) ;  /* 0x0000000c00a87947 */ /* 0x000fea0003800000 */
.L_x_4432:
[----:B-1----:R-:W-:Y:S02]  /*d1b0*/  IMAD.U32 R5, R5, 0x10000, RZ ;  /* 0x0001000005057824 */ /* 0x002fe400078e00ff */
[----:B------:R-:W-:-:S04]  /*d1c0*/  IMAD.MOV.U32 R26, RZ, RZ, R27 ;  /* 0x000000ffff1a7224 */ /* 0x000fc800078e001b */
[----:B------:R-:W0:Y:S02]  /*d1d0*/  F2I.FTZ.TRUNC.NTZ R5, R5 ;  /* 0x0000000500057305 */ /* 0x000e24000021f100 */
[----:B0-----:R0:W-:Y:S01]  /*d1e0*/  STG.E desc[UR36][R2.64], R5 ;  /* 0x0000000502007986 */ /* 0x0011e2000c101924 */
[----:B------:R-:W-:Y:S05]  /*d1f0*/  BRA `(.L_x_4425) ;  /* 0x0000000c00947947 */ /* 0x000fea0003800000 */
.L_x_4431:
[----:B-1----:R-:W-:Y:S02]  /*d200*/  IMAD.U32 R5, R5, 0x10000, RZ ;  /* 0x0001000005057824 */ /* 0x002fe400078e00ff */
[----:B------:R-:W-:-:S04]  /*d210*/  IMAD.MOV.U32 R26, RZ, RZ, R27 ;  /* 0x000000ffff1a7224 */ /* 0x000fc800078e001b */
[----:B------:R-:W0:Y:S02]  /*d220*/  F2I.FTZ.TRUNC.NTZ R5, R5 ;  /* 0x0000000500057305 */ /* 0x000e24000021f100 */
[----:B0-----:R0:W-:Y:S01]  /*d230*/  STG.E.U16 desc[UR36][R2.64], R5 ;  /* 0x0000000502007986 */ /* 0x0011e2000c101524 */
[----:B------:R-:W-:Y:S05]  /*d240*/  BRA `(.L_x_4425) ;  /* 0x0000000c00807947 */ /* 0x000fea0003800000 */
.L_x_4427:
[----:B------:R-:W-:-:S13]  /*d250*/  ISETP.GT.AND P0, PT, R0, 0x6, PT ;  /* 0x000000060000780c */ /* 0x000fda0003f04270 */
[----:B------:R-:W-:Y:S05]  /*d260*/  @P0 BRA `(.L_x_4433) ;  /* 0x0000000000340947 */ /* 0x000fea0003800000 */
[----:B------:R-:W-:-:S13]  /*d270*/  ISETP.NE.AND P0, PT, R0, 0x5, PT ;  /* 0x000000050000780c */ /* 0x000fda0003f05270 */
[----:B------:R-:W-:Y:S05]  /*d280*/  @!P0 BRA `(.L_x_4434) ;  /* 0x0000000000188947 */ /* 0x000fea0003800000 */
[----:B------:R-:W-:-:S13]  /*d290*/  ISETP.NE.AND P0, PT, R0, 0x6, PT ;  /* 0x000000060000780c */ /* 0x000fda0003f05270 */
[----:B------:R-:W-:Y:S05]  /*d2a0*/  @P0 BRA `(.L_x_4430) ;  /* 0x0000000800fc0947 */ /* 0x000fea0003800000 */
[----:B-1----:R-:W-:Y:S02]  /*d2b0*/  IMAD.U32 R5, R5, 0x10000, RZ ;  /* 0x0001000005057824 */ /* 0x002fe400078e00ff */
[----:B------:R-:W-:-:S03]  /*d2c0*/  IMAD.MOV.U32 R26, RZ, RZ, R27 ;  /* 0x000000ffff1a7224 */ /* 0x000fc600078e001b */
[----:B------:R0:W-:Y:S01]  /*d2d0*/  STG.E desc[UR36][R2.64], R5 ;  /* 0x0000000502007986 */ /* 0x0001e2000c101924 */
[----:B------:R-:W-:Y:S05]  /*d2e0*/  BRA `(.L_x_4425) ;  /* 0x0000000c00587947 */ /* 0x000fea0003800000 */
.L_x_4434:
[----:B-1----:R-:W-:Y:S02]  /*d2f0*/  IMAD.U32 R0, R5, 0x10000, RZ ;  /* 0x0001000005007824 */ /* 0x002fe400078e00ff */
[----:B------:R-:W-:-:S03]  /*d300*/  IMAD.MOV.U32 R26, RZ, RZ, R27 ;  /* 0x000000ffff1a7224 */ /* 0x000fc600078e001b */
[----:B------:R-:W-:-:S05]  /*d310*/  F2FP.F16.F32.PACK_AB R0, RZ, R0 ;  /* 0x00000000ff00723e */ /* 0x000fca00000000ff */
[----:B------:R0:W-:Y:S01]  /*d320*/  STG.E.U16 desc[UR36][R2.64], R0 ;  /* 0x0000000002007986 */ /* 0x0001e2000c101524 */
[----:B------:R-:W-:Y:S05]  /*d330*/  BRA `(.L_x_4425) ;  /* 0x0000000c00447947 */ /* 0x000fea0003800000 */
.L_x_4433:
[----:B------:R-:W-:-:S13]  /*d340*/  ISETP.NE.AND P0, PT, R0, 0x7, PT ;  /* 0x000000070000780c */ /* 0x000fda0003f05270 */
[----:B------:R-:W-:Y:S05]  /*d350*/  @!P0 BRA `(.L_x_4435) ;  /* 0x00000000003c8947 */ /* 0x000fea0003800000 */
[----:B------:R-:W-:-:S13]  /*d360*/  ISETP.NE.AND P0, PT, R0, 0x8, PT ;  /* 0x000000080000780c */ /* 0x000fda0003f05270 */
[----:B------:R-:W-:Y:S05]  /*d370*/  @!P0 BRA `(.L_x_4436) ;  /* 0x00000000001c8947 */ /* 0x000fea0003800000 */
[----:B------:R-:W-:-:S13]  /*d380*/  ISETP.NE.AND P0, PT, R0, 0x9, PT ;  /* 0x000000090000780c */ /* 0x000fda0003f05270 */
[----:B------:R-:W-:Y:S05]  /*d390*/  @P0 BRA `(.L_x_4430) ;  /* 0x0000000800c00947 */ /* 0x000fea0003800000 */
[----:B-1----:R-:W-:Y:S02]  /*d3a0*/  IMAD.U32 R4, R5, 0x10000, RZ ;  /* 0x0001000005047824 */ /* 0x002fe400078e00ff */
[----:B------:R-:W-:Y:S02]  /*d3b0*/  IMAD.MOV.U32 R5, RZ, RZ, RZ ;  /* 0x000000ffff057224 */ /* 0x000fe400078e00ff */
[----:B------:R-:W-:-:S03]  /*d3c0*/  IMAD.MOV.U32 R26, RZ, RZ, R27 ;  /* 0x000000ffff1a7224 */ /* 0x000fc600078e001b */
[----:B------:R0:W-:Y:S01]  /*d3d0*/  STG.E.64 desc[UR36][R2.64], R4 ;  /* 0x0000000402007986 */ /* 0x0001e2000c101b24 */
[----:B------:R-:W-:Y:S05]  /*d3e0*/  BRA `(.L_x_4425) ;  /* 0x0000000c00187947 */ /* 0x000fea0003800000 */
.L_x_4436:
[----:B-1----:R-:W-:Y:S02]  /*d3f0*/  IMAD.U32 R5, R5, 0x10000, RZ ;  /* 0x0001000005057824 */ /* 0x002fe400078e00ff */
[----:B------:R-:W-:-:S03]  /*d400*/  IMAD.MOV.U32 R26, RZ, RZ, R27 ;  /* 0x000000ffff1a7224 */ /* 0x000fc600078e001b */
[----:B------:R-:W-:-:S04]  /*d410*/  F2FP.F16.F32.PACK_AB R5, RZ, R5 ;  /* 0x00000005ff05723e */ /* 0x000fc800000000ff */
[----:B------:R-:W-:-:S05]  /*d420*/  PRMT R5, R5, 0x5410, RZ ;  /* 0x0000541005057816 */ /* 0x000fca00000000ff */
[----:B------:R0:W-:Y:S01]  /*d430*/  STG.E desc[UR36][R2.64], R5 ;  /* 0x0000000502007986 */ /* 0x0001e2000c101924 */
[----:B------:R-:W-:Y:S05]  /*d440*/  BRA `(.L_x_4425) ;  /* 0x0000000c00007947 */ /* 0x000fea0003800000 */
.L_x_4435:
[----:B-1----:R-:W-:Y:S02]  /*d450*/  IMAD.U32 R4, R5, 0x10000, RZ ;  /* 0x0001000005047824 */ /* 0x002fe400078e00ff */
[----:B------:R-:W-:Y:S02]  /*d460*/  IMAD.MOV.U32 R26, RZ, RZ, R27 ;  /* 0x000000ffff1a7224 */ /* 0x000fe400078e001b */
[----:B------:R-:W-:-:S06]  /*d470*/  FMUL.FTZ R4, R4, 1 ;  /* 0x3f80000004047820 */ /* 0x000fcc0000410000 */
[----:B------:R-:W0:Y:S02]  /*d480*/  F2F.F64.F32 R4, R4 ;  /* 0x0000000400047310 */ /* 0x000e240000201800 */
[----:B0-----:R0:W-:Y:S01]  /*d490*/  STG.E.64 desc[UR36][R2.64], R4 ;  /* 0x0000000402007986 */ /* 0x0011e2000c101b24 */
[----:B------:R-:W-:Y:S05]  /*d4a0*/  BRA `(.L_x_4425) ;  /* 0x0000000800e87947 */ /* 0x000fea0003800000 */
.L_x_4426:
        /* <DEDUP_REMOVED lines=10> */
[----:B------:R-:W-:-:S04]  /*d550*/  FSETP.NEU.FTZ.AND P0, PT, R5, RZ, PT ;  /* 0x000000ff0500720b */ /* 0x000fc80003f1d000 */
[----:B------:R-:W-:-:S05]  /*d560*/  SEL R5, RZ, 0x1, !P0 ;  /* 0x00000001ff057807 */ /* 0x000fca0004000000 */
[----:B------:R0:W-:Y:S01]  /*d570*/  STG.E.U8 desc[UR36][R2.64], R5 ;  /* 0x0000000502007986 */ /* 0x0001e2000c101124 */
[----:B------:R-:W-:Y:S05]  /*d580*/  BRA `(.L_x_4425) ;  /* 0x0000000800b07947 */ /* 0x000fea0003800000 */
.L_x_4439:
[----:B-1----:R-:W-:Y:S01]  /*d590*/  IMAD.U32 R5, R5, 0x10000, RZ ;  /* 0x0001000005057824 */ /* 0x002fe200078e00ff */
[----:B------:R-:W-:Y:S01]  /*d5a0*/  CS2R R6, SRZ ;  /* 0x0000000000067805 */ /* 0x000fe2000001ff00 */
[----:B------:R-:W-:Y:S02]  /*d5b0*/  IMAD.MOV.U32 R26, RZ, RZ, R27 ;  /* 0x000000ffff1a7224 */ /* 0x000fe400078e001b */
[----:B------:R-:W-:-:S06]  /*d5c0*/  FMUL.FTZ R5, R5, 1 ;  /* 0x3f80000005057820 */ /* 0x000fcc0000410000 */
[----:B------:R-:W0:Y:S02]  /*d5d0*/  F2F.F64.F32 R4, R5 ;  /* 0x0000000500047310 */ /* 0x000e240000201800 */
[----:B0-----:R0:W-:Y:S01]  /*d5e0*/  STG.E.128 desc[UR36][R2.64], R4 ;  /* 0x0000000402007986 */ /* 0x0011e2000c101d24 */
[----:B------:R-:W-:Y:S05]  /*d5f0*/  BRA `(.L_x_4425) ;  /* 0x0000000800947947 */ /* 0x000fea0003800000 */
.L_x_4438:
        /* <DEDUP_REMOVED lines=21> */
.L_x_4443:
[----:B------:R-:W-:Y:S05]  /*d750*/  BSYNC B0 ;  /* 0x0000000000007941 */ /* 0x000fea0003800000 */
.L_x_4442:
[----:B------:R-:W-:Y:S01]  /*d760*/  LOP3.LUT R5, R0, R5, RZ, 0xfc, !PT ;  /* 0x0000000500057212 */ /* 0x000fe200078efcff */
[----:B------:R-:W-:-:S04]  /*d770*/  IMAD.MOV.U32 R26, RZ, RZ, R27 ;  /* 0x000000ffff1a7224 */ /* 0x000fc800078e001b */
[----:B------:R0:W-:Y:S01]  /*d780*/  STG.E.U8 desc[UR36][R2.64], R5 ;  /* 0x0000000502007986 */ /* 0x0001e2000c101124 */
[----:B------:R-:W-:Y:S05]  /*d790*/  BRA `(.L_x_4425) ;  /* 0x00000008002c7947 */ /* 0x000fea0003800000 */
.L_x_4441:
        /* <DEDUP_REMOVED lines=13> */
.L_x_4445:
[----:B------:R-:W-:Y:S01]  /*d870*/  IMAD.MOV.U32 R0, RZ, RZ, 0x7f ;  /* 0x0000007fff007424 */ /* 0x000fe200078e00ff */
[----:B------:R-:W-:-:S04]  /*d880*/  ISETP.GT.U32.AND P0, PT, R4, 0x7f800000, PT ;  /* 0x7f8000000400780c */ /* 0x000fc80003f04070 */
[----:B------:R-:W-:-:S09]  /*d890*/  SEL R0, R0, 0x7c, P0 ;  /* 0x0000007c00007807 */ /* 0x000fd20000000000 */
.L_x_4446:
[----:B------:R-:W-:Y:S05]  /*d8a0*/  BSYNC B0 ;  /* 0x0000000000007941 */ /* 0x000fea0003800000 */
.L_x_4444:
[----:B------:R-:W-:Y:S01]  /*d8b0*/  LOP3.LUT R4, R5, 0x80000000, RZ, 0xc0, !PT ;  /* 0x8000000005047812 */ /* 0x000fe200078ec0ff */
[----:B------:R-:W-:-:S03]  /*d8c0*/  IMAD.MOV.U32 R26, RZ, RZ, R27 ;  /* 0x000000ffff1a7224 */ /* 0x000fc600078e001b */
[----:B------:R-:W-:-:S04]  /*d8d0*/  SHF.R.U32.HI R5, RZ, 0x18, R4 ;  /* 0x00000018ff057819 */ /* 0x000fc80000011604 */
[----:B------:R-:W-:-:S05]  /*d8e0*/  LOP3.LUT R5, R0, R5, RZ, 0xfc, !PT ;  /* 0x0000000500057212 */ /* 0x000fca00078efcff */
[----:B------:R0:W-:Y:S01]  /*d8f0*/  STG.E.U8 desc[UR36][R2.64], R5 ;  /* 0x0000000502007986 */ /* 0x0001e2000c101124 */
[----:B------:R-:W-:Y:S05]  /*d900*/  BRA `(.L_x_4425) ;  /* 0x0000000400d07947 */ /* 0x000fea0003800000 */
.L_x_4440:
[----:B-1----:R0:W-:Y:S01]  /*d910*/  STG.E.U16 desc[UR36][R2.64], R5 ;  /* 0x0000000502007986 */ /* 0x0021e2000c101524 */
[----:B------:R-:W-:Y:S01]  /*d920*/  IMAD.MOV.U32 R26, RZ, RZ, R27 ;  /* 0x000000ffff1a7224 */ /* 0x000fe200078e001b */
[----:B------:R-:W-:Y:S06]  /*d930*/  BRA `(.L_x_4425) ;  /* 0x0000000400c47947 */ /* 0x000fec0003800000 */
.L_x_4437:
        /* <DEDUP_REMOVED lines=10> */
[----:B------:R-:W0:Y:S02]  /*d9e0*/  F2I.FTZ.U32.TRUNC.NTZ R5, R5 ;  /* 0x0000000500057305 */ /* 0x000e24000021f000 */
[----:B0-----:R0:W-:Y:S01]  /*d9f0*/  STG.E.U16 desc[UR36][R2.64], R5 ;  /* 0x0000000502007986 */ /* 0x0011e2000c101524 */
[----:B------:R-:W-:Y:S05]  /*da00*/  BRA `(.L_x_4425) ;  /* 0x0000000400907947 */ /* 0x000fea0003800000 */
.L_x_4449:
        /* <DEDUP_REMOVED lines=17> */
.L_x_4452:
[----:B------:R-:W-:-:S04]  /*db20*/  LOP3.LUT R0, R7, 0x80000000, RZ, 0xc0, !PT ;  /* 0x8000000007007812 */ /* 0x000fc800078ec0ff */
[----:B------:R-:W-:-:S04]  /*db30*/  SHF.R.U32.HI R5, RZ, 0x18, R0 ;  /* 0x00000018ff057819 */ /* 0x000fc80000011600 */
[----:B------:R-:W-:-:S04]  /*db40*/  LOP3.LUT R4, R4, R5, RZ, 0xfc, !PT ;  /* 0x0000000504047212 */ /* 0x000fc800078efcff */
[----:B------:R-:W-:-:S07]  /*db50*/  PRMT R0, R4, 0x7610, R0 ;  /* 0x0000761004007816 */ /* 0x000fce0000000000 */
.L_x_4451:
[----:B------:R-:W-:Y:S05]  /*db60*/  BSYNC B0 ;  /* 0x0000000000007941 */ /* 0x000fea0003800000 */
.L_x_4450:
[----:B------:R0:W-:Y:S01]  /*db70*/  STG.E.U8 desc[UR36][R2.64], R0 ;  /* 0x0000000002007986 */ /* 0x0001e2000c101124 */
[----:B------:R-:W-:Y:S01]  /*db80*/  IMAD.MOV.U32 R26, RZ, RZ, R27 ;  /* 0x000000ffff1a7224 */ /* 0x000fe200078e001b */
[----:B------:R-:W-:Y:S06]  /*db90*/  BRA `(.L_x_4425) ;  /* 0x00000004002c7947 */ /* 0x000fec0003800000 */
.L_x_4448:
        /* <DEDUP_REMOVED lines=17> */
.L_x_4455:
[----:B------:R-:W-:-:S04]  /*dcb0*/  LOP3.LUT R0, R7, 0x80000000, RZ, 0xc0, !PT ;  /* 0x8000000007007812 */ /* 0x000fc800078ec0ff */
[----:B------:R-:W-:-:S04]  /*dcc0*/  SHF.R.U32.HI R5, RZ, 0x18, R0 ;  /* 0x00000018ff057819 */ /* 0x000fc80000011600 */
[----:B------:R-:W-:-:S04]  /*dcd0*/  LOP3.LUT R4, R4, R5, RZ, 0xfc, !PT ;  /* 0x0000000504047212 */ /* 0x000fc800078efcff */
[----:B------:R-:W-:-:S07]  /*dce0*/  PRMT R0, R4, 0x7610, R0 ;  /* 0x0000761004007816 */ /* 0x000fce0000000000 */
.L_x_4454:
[----:B------:R-:W-:Y:S05]  /*dcf0*/  BSYNC B0 ;  /* 0x0000000000007941 */ /* 0x000fea0003800000 */
.L_x_4453:
[----:B------:R0:W-:Y:S01]  /*dd00*/  STG.E.U8 desc[UR36][R2.64], R0 ;  /* 0x0000000002007986 */ /* 0x0001e2000c101124 */
[----:B------:R-:W-:Y:S01]  /*dd10*/  IMAD.MOV.U32 R26, RZ, RZ, R27 ;  /* 0x000000ffff1a7224 */ /* 0x000fe200078e001b */
[----:B------:R-:W-:Y:S06]  /*dd20*/  BRA `(.L_x_4425) ;  /* 0x0000000000c87947 */ /* 0x000fec0003800000 */
.L_x_4447:
[----:B------:R-:W-:-:S13]  /*dd30*/  ISETP.NE.AND P0, PT, R0, 0x1c, PT ;  /* 0x0000001c0000780c */ /* 0x000fda0003f05270 */
[----:B------:R-:W-:Y:S05]  /*dd40*/  @!P0 BRA `(.L_x_4456) ;  /* 0x0000000000b08947 */ /* 0x000fea0003800000 */
[----:B------:R-:W-:-:S13]  /*dd50*/  ISETP.NE.AND P0, PT, R0, 0x1d, PT ;  /* 0x0000001d0000780c */ /* 0x000fda0003f05270 */
[----:B------:R-:W-:Y:S05]  /*dd60*/  @!P0 BRA `(.L_x_4457) ;  /* 0x0000000000948947 */ /* 0x000fea0003800000 */
[----:B------:R-:W-:-:S13]  /*dd70*/  ISETP.NE.AND P0, PT, R0, 0x2c, PT ;  /* 0x0000002c0000780c */ /* 0x000fda0003f05270 */
[----:B------:R-:W-:Y:S05]  /*dd80*/  @P0 BRA `(.L_x_4430) ;  /* 0x0000000000440947 */ /* 0x000fea0003800000 */
[----:B-1----:R-:W-:Y:S02]  /*dd90*/  IMAD.U32 R5, R5, 0x10000, RZ ;  /* 0x0001000005057824 */ /* 0x002fe400078e00ff */
        /* <DEDUP_REMOVED lines=16> */
.L_x_4430:
[----:B------:R-:W-:Y:S01]  /*dea0*/  MOV R2, 0x0 ;  /* 0x0000000000027802 */ /* 0x000fe20000000f00 */
[----:B------:R-:W-:Y:S01]  /*deb0*/  ULDC.64 UR4, c[0x4][0x128] ;  /* 0x01004a0000047ab9 */ /* 0x000fe20000000a00 */
[----:B------:R-:W-:Y:S01]  /*dec0*/  ULDC.64 UR6, c[0x4][0x130] ;  /* 0x01004c0000067ab9 */ /* 0x000fe20000000a00 */
[----:B------:R-:W-:Y:S02]  /*ded0*/  IMAD.U32 R4, RZ, RZ, UR4 ;  /* 0x00000004ff047e24 */ /* 0x000fe4000f8e00ff */
[----:B-1----:R-:W-:Y:S01]  /*dee0*/  IMAD.U32 R5, RZ, RZ, UR5 ;  /* 0x00000005ff057e24 */ /* 0x002fe2000f8e00ff */
        /* <DEDUP_REMOVED lines=10> */
[----:B0-2-4-:R-:W-:Y:S05]  /*df90*/  CALL.ABS.NOINC R2 ;  /* 0x0000000002007343 */ /* 0x015fea0003c00000 */
.L_x_4458:
[----:B------:R-:W-:Y:S01]  /*dfa0*/  IMAD.MOV.U32 R26, RZ, RZ, R27 ;  /* 0x000000ffff1a7224 */ /* 0x000fe200078e001b */
[----:B------:R-:W-:Y:S06]  /*dfb0*/  BRA `(.L_x_4425) ;  /* 0x0000000000247947 */ /* 0x000fec0003800000 */
.L_x_4457:
[----:B-1----:R-:W-:Y:S02]  /*dfc0*/  IMAD.U32 R5, R5, 0x10000, RZ ;  /* 0x0001000005057824 */ /* 0x002fe400078e00ff */
[----:B------:R-:W-:-:S04]  /*dfd0*/  IMAD.MOV.U32 R26, RZ, RZ, R27 ;  /* 0x000000ffff1a7224 */ /* 0x000fc800078e001b */
[----:B------:R-:W0:Y:S02]  /*dfe0*/  F2I.U64.TRUNC R4, R5 ;  /* 0x0000000500047311 */ /* 0x000e24000020d800 */
[----:B0-----:R0:W-:Y:S01]  /*dff0*/  STG.E.64 desc[UR36][R2.64], R4 ;  /* 0x0000000402007986 */ /* 0x0011e2000c101b24 */
[----:B------:R-:W-:Y:S05]  /*e000*/  BRA `(.L_x_4425) ;  /* 0x0000000000107947 */ /* 0x000fea0003800000 */
.L_x_4456:
[----:B-1----:R-:W-:Y:S02]  /*e010*/  IMAD.U32 R5, R5, 0x10000, RZ ;  /* 0x0001000005057824 */ /* 0x002fe400078e00ff */
[----:B------:R-:W-:-:S04]  /*e020*/  IMAD.MOV.U32 R26, RZ, RZ, R27 ;  /* 0x000000ffff1a7224 */ /* 0x000fc800078e001b */
[----:B------:R-:W0:Y:S02]  /*e030*/  F2I.FTZ.U32.TRUNC.NTZ R5, R5 ;  /* 0x0000000500057305 */ /* 0x000e24000021f000 */
[----:B0-----:R0:W-:Y:S02]  /*e040*/  STG.E desc[UR36][R2.64], R5 ;  /* 0x0000000502007986 */ /* 0x0011e4000c101924 */
.L_x_4425:
[----:B------:R-:W-:Y:S05]  /*e050*/  BSYNC B6 ;  /* 0x0000000000067941 */ /* 0x000fea0003800000 */
.L_x_4424:
[----:B-----5:R-:W1:Y:S01]  /*e060*/  S2R R24, SR_CTAID.X ;  /* 0x0000000000187919 */ /* 0x020e620000002500 */
[----:B------:R-:W1:Y:S01]  /*e070*/  LDC R22, c[0x0][0x210] ;  /* 0x00008400ff167b82 */ /* 0x000e620000000800 */
[----:B------:R-:W-:Y:S01]  /*e080*/  BSSY B6, `(.L_x_4459) ;  /* 0x00001ff000067945 */ /* 0x000fe20003800000 */
[----:B-1----:R-:W-:-:S05]  /*e090*/  IMAD R22, R24, -0x200, R22 ;  /* 0xfffffe0018167824 */ /* 0x002fca00078e0216 */
[----:B------:R-:W-:-:S13]  /*e0a0*/  ISETP.GE.AND P0, PT, R26, R22, PT ;  /* 0x000000161a00720c */ /* 0x000fda0003f06270 */
[----:B------:R-:W-:Y:S05]  /*e0b0*/  @P0 BRA `(.L_x_4460) ;  /* 0x0000001c00ec0947 */ /* 0x000fea0003800000 */
[----:B------:R-:W1:Y:S01]  /*e0c0*/  LDC.U8 R23, c[0x0][0x24c] ;  /* 0x00009300ff177b82 */ /* 0x000e620000000000 */
[----:B0-----:R-:W-:Y:S01]  /*e0d0*/  IMAD R0, R24, 0x200, R26 ;  /* 0x0000020018007824 */ /* 0x001fe200078e021a */
[----:B------:R-:W-:-:S03]  /*e0e0*/  ULDC UR4, c[0x0][0x250] ;  /* 0x0000940000047ab9 */ /* 0x000fc60000000800 */
[----:B------:R-:W-:-:S03]  /*e0f0*/  IMAD R5, R0, UR4, RZ ;  /* 0x0000000400057c24 */ /* 0x000fc6000f8e02ff */
[----:B---3--:R-:W0:Y:S01]  /*e100*/  LDC.64 R2, c[0x0][0x218] ;  /* 0x00008600ff027b82 */ /* 0x008e220000000a00 */
[----:B-1----:R-:W-:-:S05]  /*e110*/  PRMT R4, R23, 0x9910, RZ ;  /* 0x0000991017047816 */ /* 0x002fca00000000ff */
[----:B------:R-:W-:Y:S01]  /*e120*/  IMAD.MOV.U32 R0, RZ, RZ, R4 ;  /* 0x000000ffff007224 */ /* 0x000fe200078e0004 */
[----:B0-----:R-:W-:-:S04]  /*e130*/  IADD3 R2, P0, R5, R2, RZ ;  /* 0x0000000205027210 */ /* 0x001fc80007f1e0ff */
[----:B------:R-:W-:Y:S01]  /*e140*/  ISETP.GT.AND P1, PT, R0, 0x9, PT ;  /* 0x000000090000780c */ /* 0x000fe20003f24270 */
[----:B------:R-:W-:-:S12]  /*e150*/  IMAD.X R3, RZ, RZ, R3, P0 ;  /* 0x000000ffff037224 */ /* 0x000fd800000e0603 */
        /* <DEDUP_REMOVED lines=9> */
[----:B--2---:R-:W-:-:S04]  /*e1f0*/  IMAD.U32 R18, R18, 0x10000, RZ ;  /* 0x0001000012127824 */ /* 0x004fc800078e00ff */
[----:B------:R-:W0:Y:S02]  /*e200*/  F2I.FTZ.TRUNC.NTZ R5, R18 ;  /* 0x0000001200057305 */ /* 0x000e24000021f100 */
[----:B0-----:R0:W-:Y:S01]  /*e210*/  STG.E.U8 desc[UR36][R2.64], R5 ;  /* 0x0000000502007986 */ /* 0x0011e2000c101124 */
[----:B------:R-:W-:Y:S05]  /*e220*/  BRA `(.L_x_4466) ;  /* 0x0000000c00947947 */ /* 0x000fea0003800000 */
.L_x_4464:
[----:B--2---:R-:W-:-:S06]  /*e230*/  IMAD.U32 R5, R18, 0x10000, RZ ;  /* 0x0001000012057824 */ /* 0x004fcc00078e00ff */
[----:B------:R-:W0:Y:S02]  /*e240*/  F2I.S64.TRUNC R4, R5 ;  /* 0x0000000500047311 */ /* 0x000e24000020d900 */
[----:B0-----:R3:W-:Y:S01]  /*e250*/  STG.E.U8 desc[UR36][R2.64], R4 ;  /* 0x0000000402007986 */ /* 0x0017e2000c101124 */
[----:B------:R-:W-:Y:S05]  /*e260*/  BRA `(.L_x_4466) ;  /* 0x0000000c00847947 */ /* 0x000fea0003800000 */
.L_x_4463:
[----:B------:R-:W-:-:S13]  /*e270*/  ISETP.NE.AND P0, PT, R0, 0x2, PT ;  /* 0x000000020000780c */ /* 0x000fda0003f05270 */
[----:B------:R-:W-:Y:S05]  /*e280*/  @!P0 BRA `(.L_x_4467) ;  /* 0x0000000000308947 */ /* 0x000fea0003800000 */
[----:B------:R-:W-:-:S13]  /*e290*/  ISETP.NE.AND P0, PT, R0, 0x3, PT ;  /* 0x000000030000780c */ /* 0x000fda0003f05270 */
[----:B------:R-:W-:Y:S05]  /*e2a0*/  @!P0 BRA `(.L_x_4468) ;  /* 0x0000000000188947 */ /* 0x000fea0003800000 */
[----:B------:R-:W-:-:S13]  /*e2b0*/  ISETP.NE.AND P0, PT, R0, 0x4, PT ;  /* 0x000000040000780c */ /* 0x000fda0003f05270 */
[----:B------:R-:W-:Y:S05]  /*e2c0*/  @P0 BRA `(.L_x_4465) ;  /* 0x0000000c000c0947 */ /* 0x000fea0003800000 */
[----:B--2---:R-:W-:-:S06]  /*e2d0*/  IMAD.U32 R4, R18, 0x10000, RZ ;  /* 0x0001000012047824 */ /* 0x004fcc00078e00ff */
[----:B------:R-:W0:Y:S02]  /*e2e0*/  F2I.S64.TRUNC R4, R4 ;  /* 0x0000000400047311 */ /* 0x000e24000020d900 */
[----:B0-----:R0:W-:Y:S01]  /*e2f0*/  STG.E.64 desc[UR36][R2.64], R4 ;  /* 0x0000000402007986 */ /* 0x0011e2000c101b24 */
[----:B------:R-:W-:Y:S05]  /*e300*/  BRA `(.L_x_4466) ;  /* 0x0000000c005c7947 */ /* 0x000fea0003800000 */
.L_x_4468:
[----:B--2---:R-:W-:-:S04]  /*e310*/  IMAD.U32 R18, R18, 0x10000, RZ ;  /* 0x0001000012127824 */ /* 0x004fc800078e00ff */
[----:B------:R-:W0:Y:S02]  /*e320*/  F2I.FTZ.TRUNC.NTZ R5, R18 ;  /* 0x0000001200057305 */ /* 0x000e24000021f100 */
[----:B0-----:R1:W-:Y:S01]  /*e330*/  STG.E desc[UR36][R2.64], R5 ;  /* 0x0000000502007986 */ /* 0x0013e2000c101924 */
[----:B------:R-:W-:Y:S05]  /*e340*/  BRA `(.L_x_4466) ;  /* 0x0000000c004c7947 */ /* 0x000fea0003800000 */
.L_x_4467:
[----:B--2---:R-:W-:-:S04]  /*e350*/  IMAD.U32 R18, R18, 0x10000, RZ ;  /* 0x0001000012127824 */ /* 0x004fc800078e00ff */
[----:B------:R-:W0:Y:S02]  /*e360*/  F2I.FTZ.TRUNC.NTZ R5, R18 ;  /* 0x0000001200057305 */ /* 0x000e24000021f100 */
[----:B0-----:R2:W-:Y:S01]  /*e370*/  STG.E.U16 desc[UR36][R2.64], R5 ;  /* 0x0000000502007986 */ /* 0x0015e2000c101524 */
[----:B------:R-:W-:Y:S05]  /*e380*/  BRA `(.L_x_4466) ;  /* 0x0000000c003c7947 */ /* 0x000fea0003800000 */
.L_x_4462:
[----:B------:R-:W-:-:S13]  /*e390*/  ISETP.GT.AND P0, PT, R0, 0x6, PT ;  /* 0x000000060000780c */ /* 0x000fda0003f04270 */
[----:B------:R-:W-:Y:S05]  /*e3a0*/  @P0 BRA `(.L_x_4469) ;  /* 0x00000000002c0947 */ /* 0x000fea0003800000 */
[----:B------:R-:W-:-:S13]  /*e3b0*/  ISETP.NE.AND P0, PT, R0, 0x5, PT ;  /* 0x000000050000780c */ /* 0x000fda0003f05270 */
[----:B------:R-:W-:Y:S05]  /*e3c0*/  @!P0 BRA `(.L_x_4470) ;  /* 0x0000000000148947 */ /* 0x000fea0003800000 */
[----:B------:R-:W-:-:S13]  /*e3d0*/  ISETP.NE.AND P0, PT, R0, 0x6, PT ;  /* 0x000000060000780c */ /* 0x000fda0003f05270 */
[----:B------:R-:W-:Y:S05]  /*e3e0*/  @P0 BRA `(.L_x_4465) ;  /* 0x0000000800c40947 */ /* 0x000fea0003800000 */
[----:B--2---:R-:W-:-:S05]  /*e3f0*/  IMAD.U32 R5, R18, 0x10000, RZ ;  /* 0x0001000012057824 */ /* 0x004fca00078e00ff */
[----:B------:R0:W-:Y:S01]  /*e400*/  STG.E desc[UR36][R2.64], R5 ;  /* 0x0000000502007986 */ /* 0x0001e2000c101924 */
[----:B------:R-:W-:Y:S05]  /*e410*/  BRA `(.L_x_4466) ;  /* 0x0000000c00187947 */ /* 0x000fea0003800000 */
.L_x_4470:
[----:B--2---:R-:W-:-:S05]  /*e420*/  IMAD.U32 R0, R18, 0x10000, RZ ;  /* 0x0001000012007824 */ /* 0x004fca00078e00ff */
[----:B------:R-:W-:-:S05]  /*e430*/  F2FP.F16.F32.PACK_AB R0, RZ, R0 ;  /* 0x00000000ff00723e */ /* 0x000fca00000000ff */
[----:B------:R0:W-:Y:S01]  /*e440*/  STG.E.U16 desc[UR36][R2.64], R0 ;  /* 0x0000000002007986 */ /* 0x0001e2000c101524 */
[----:B------:R-:W-:Y:S05]  /*e450*/  BRA `(.L_x_4466) ;  /* 0x0000000c00087947 */ /* 0x000fea0003800000 */
.L_x_4469:
[----:B------:R-:W-:-:S13]  /*e460*/  ISETP.NE.AND P0, PT, R0, 0x7, PT ;  /* 0x000000070000780c */ /* 0x000fda0003f05270 */
[----:B------:R-:W-:Y:S05]  /*e470*/  @!P0 BRA `(.L_x_4471) ;  /* 0x0000000000348947 */ /* 0x000fea0003800000 */
[----:B------:R-:W-:-:S13]  /*e480*/  ISETP.NE.AND P0, PT, R0, 0x8, PT ;  /* 0x000000080000780c */ /* 0x000fda0003f05270 */
[----:B------:R-:W-:Y:S05]  /*e490*/  @!P0 BRA `(.L_x_4472) ;  /* 0x0000000000188947 */ /* 0x000fea0003800000 */
[----:B------:R-:W-:-:S13]  /*e4a0*/  ISETP.NE.AND P0, PT, R0, 0x9, PT ;  /* 0x000000090000780c */ /* 0x000fda0003f05270 */
[----:B------:R-:W-:Y:S05]  /*e4b0*/  @P0 BRA `(.L_x_4465) ;  /* 0x0000000800900947 */ /* 0x000fea0003800000 */
[----:B--2---:R-:W-:Y:S02]  /*e4c0*/  IMAD.U32 R18, R18, 0x10000, RZ ;  /* 0x0001000012127824 */ /* 0x004fe400078e00ff */
[----:B------:R-:W-:-:S05]  /*e4d0*/  IMAD.MOV.U32 R19, RZ, RZ, RZ ;  /* 0x000000ffff137224 */ /* 0x000fca00078e00ff */
[----:B------:R0:W-:Y:S01]  /*e4e0*/  STG.E.64 desc[UR36][R2.64], R18 ;  /* 0x0000001202007986 */ /* 0x0001e2000c101b24 */
[----:B------:R-:W-:Y:S05]  /*e4f0*/  BRA `(.L_x_4466) ;  /* 0x0000000800e07947 */ /* 0x000fea0003800000 */
.L_x_4472:
[----:B--2---:R-:W-:-:S05]  /*e500*/  IMAD.U32 R18, R18, 0x10000, RZ ;  /* 0x0001000012127824 */ /* 0x004fca00078e00ff */
[----:B------:R-:W-:-:S04]  /*e510*/  F2FP.F16.F32.PACK_AB R5, RZ, R18 ;  /* 0x00000012ff05723e */ /* 0x000fc800000000ff */
[----:B------:R-:W-:-:S05]  /*e520*/  PRMT R5, R5, 0x5410, RZ ;  /* 0x0000541005057816 */ /* 0x000fca00000000ff */
[----:B------:R0:W-:Y:S01]  /*e530*/  STG.E desc[UR36][R2.64], R5 ;  /* 0x0000000502007986 */ /* 0x0001e2000c101924 */
[----:B------:R-:W-:Y:S05]  /*e540*/  BRA `(.L_x_4466) ;  /* 0x0000000800cc7947 */ /* 0x000fea0003800000 */
.L_x_4471:
[----:B--2---:R-:W-:-:S04]  /*e550*/  IMAD.U32 R4, R18, 0x10000, RZ ;  /* 0x0001000012047824 */ /* 0x004fc800078e00ff */
[----:B------:R-:W-:-:S06]  /*e560*/  FMUL.FTZ R4, R4, 1 ;  /* 0x3f80000004047820 */ /* 0x000fcc0000410000 */
[----:B------:R-:W0:Y:S02]  /*e570*/  F2F.F64.F32 R4, R4 ;  /* 0x0000000400047310 */ /* 0x000e240000201800 */
[----:B0-----:R0:W-:Y:S01]  /*e580*/  STG.E.64 desc[UR36][R2.64], R4 ;  /* 0x0000000402007986 */ /* 0x0011e2000c101b24 */
[----:B------:R-:W-:Y:S05]  /*e590*/  BRA `(.L_x_4466) ;  /* 0x0000000800b87947 */ /* 0x000fea0003800000 */
.L_x_4461:
        /* <DEDUP_REMOVED lines=8> */
[----:B--2---:R-:W-:-:S05]  /*e620*/  IMAD.U32 R18, R18, 0x10000, RZ ;  /* 0x0001000012127824 */ /* 0x004fca00078e00ff */
[----:B------:R-:W-:-:S04]  /*e630*/  FSETP.NEU.FTZ.AND P0, PT, R18, RZ, PT ;  /* 0x000000ff1200720b */ /* 0x000fc80003f1d000 */
[----:B------:R-:W-:-:S05]  /*e640*/  SEL R5, RZ, 0x1, !P0 ;  /* 0x00000001ff057807 */ /* 0x000fca0004000000 */
[----:B------:R0:W-:Y:S01]  /*e650*/  STG.E.U8 desc[UR36][R2.64], R5 ;  /* 0x0000000502007986 */ /* 0x0001e2000c101124 */
[----:B------:R-:W-:Y:S05]  /*e660*/  BRA `(.L_x_4466) ;  /* 0x0000000800847947 */ /* 0x000fea0003800000 */
.L_x_4475:
[----:B--2---:R-:W-:Y:S01]  /*e670*/  IMAD.U32 R18, R18, 0x10000, RZ ;  /* 0x0001000012127824 */ /* 0x004fe200078e00ff */
[----:B------:R-:W-:-:S03]  /*e680*/  CS2R R6, SRZ ;  /* 0x0000000000067805 */ /* 0x000fc6000001ff00 */
[----:B------:R-:W-:-:S06]  /*e690*/  FMUL.FTZ R4, R18, 1 ;  /* 0x3f80000012047820 */ /* 0x000fcc0000410000 */
[----:B------:R-:W0:Y:S02]  /*e6a0*/  F2F.F64.F32 R4, R4 ;  /* 0x0000000400047310 */ /* 0x000e240000201800 */
[----:B0-----:R0:W-:Y:S01]  /*e6b0*/  STG.E.128 desc[UR36][R2.64], R4 ;  /* 0x0000000402007986 */ /* 0x0011e2000c101d24 */
[----:B------:R-:W-:Y:S05]  /*e6c0*/  BRA `(.L_x_4466) ;  /* 0x00000008006c7947 */ /* 0x000fea0003800000 */
.L_x_4474:
[----:B------:R-:W-:-:S13]  /*e6d0*/  ISETP.NE.AND P0, PT, R0, 0xf, PT ;  /* 0x0000000f0000780c */ /* 0x000fda0003f05270 */
[----:B------:R-:W-:Y:S05]  /*e6e0*/  @!P0 BRA `(.L_x_4476) ;  /* 0x0000000000b48947 */ /* 0x000fea0003800000 */
[----:B------:R-:W-:-:S13]  /*e6f0*/  ISETP.NE.AND P0, PT, R0, 0x17, PT ;  /* 0x000000170000780c */ /* 0x000fda0003f05270 */
[----:B------:R-:W-:Y:S05]  /*e700*/  @!P0 BRA `(.L_x_4477) ;  /* 0x0000000000548947 */ /* 0x000fea0003800000 */
[----:B------:R-:W-:-:S13]  /*e710*/  ISETP.NE.AND P0, PT, R0, 0x18, PT ;  /* 0x000000180000780c */ /* 0x000fda0003f05270 */
[----:B------:R-:W-:Y:S05]  /*e720*/  @P0 BRA `(.L_x_4465) ;  /* 0x0000000400f40947 */ /* 0x000fea0003800000 */
[----:B--2---:R-:W-:Y:S01]  /*e730*/  IMAD.U32 R7, R18, 0x10000, RZ ;  /* 0x0001000012077824 */ /* 0x004fe200078e00ff */
        /* <DEDUP_REMOVED lines=14> */
.L_x_4479:
[----:B------:R-:W-:Y:S05]  /*e820*/  BSYNC B0 ;  /* 0x0000000000007941 */ /* 0x000fea0003800000 */
.L_x_4478:
[----:B------:R-:W-:-:S05]  /*e830*/  LOP3.LUT R5, R0, R5, RZ, 0xfc, !PT ;  /* 0x0000000500057212 */ /* 0x000fca00078efcff */
[----:B------:R0:W-:Y:S01]  /*e840*/  STG.E.U8 desc[UR36][R2.64], R5 ;  /* 0x0000000502007986 */ /* 0x0001e2000c101124 */
[----:B------:R-:W-:Y:S05]  /*e850*/  BRA `(.L_x_4466) ;  /* 0x0000000800087947 */ /* 0x000fea0003800000 */
.L_x_4477:
[----:B--2---:R-:W-:Y:S01]  /*e860*/  IMAD.U32 R5, R18, 0x10000, RZ ;  /* 0x0001000012057824 */ /* 0x004fe200078e00ff */
        /* <DEDUP_REMOVED lines=12> */
.L_x_4481:
[----:B------:R-:W-:Y:S01]  /*e930*/  IMAD.MOV.U32 R0, RZ, RZ, 0x7f ;  /* 0x0000007fff007424 */ /* 0x000fe200078e00ff */
[----:B------:R-:W-:-:S04]  /*e940*/  ISETP.GT.U32.AND P0, PT, R4, 0x7f800000, PT ;  /* 0x7f8000000400780c */ /* 0x000fc80003f04070 */
[----:B------:R-:W-:-:S09]  /*e950*/  SEL R0, R0, 0x7c, P0 ;  /* 0x0000007c00007807 */ /* 0x000fd20000000000 */
.L_x_4482:
[----:B------:R-:W-:Y:S05]  /*e960*/  BSYNC B0 ;  /* 0x0000000000007941 */ /* 0x000fea0003800000 */
.L_x_4480:
[----:B------:R-:W-:-:S04]  /*e970*/  LOP3.LUT R4, R5, 0x80000000, RZ, 0xc0, !PT ;  /* 0x8000000005047812 */ /* 0x000fc800078ec0ff */
[----:B------:R-:W-:-:S04]  /*e980*/  SHF.R.U32.HI R5, RZ, 0x18, R4 ;  /* 0x00000018ff057819 */ /* 0x000fc80000011604 */
[----:B------:R-:W-:-:S05]  /*e990*/  LOP3.LUT R5, R0, R5, RZ, 0xfc, !PT ;  /* 0x0000000500057212 */ /* 0x000fca00078efcff */
[----:B------:R0:W-:Y:S01]  /*e9a0*/  STG.E.U8 desc[UR36][R2.64], R5 ;  /* 0x0000000502007986 */ /* 0x0001e2000c101124 */
[----:B------:R-:W-:Y:S05]  /*e9b0*/  BRA `(.L_x_4466) ;  /* 0x0000000400b07947 */ /* 0x000fea0003800000 */
.L_x_4476:
[----:B--2---:R0:W-:Y:S01]  /*e9c0*/  STG.E.U16 desc[UR36][R2.64], R18 ;  /* 0x0000001202007986 */ /* 0x0041e2000c101524 */
[----:B------:R-:W-:Y:S05]  /*e9d0*/  BRA `(.L_x_4466) ;  /* 0x0000000400a87947 */ /* 0x000fea0003800000 */
.L_x_4473:
        /* <DEDUP_REMOVED lines=8> */
[----:B--2---:R-:W-:-:S06]  /*ea60*/  IMAD.U32 R5, R18, 0x10000, RZ ;  /* 0x0001000012057824 */ /* 0x004fcc00078e00ff */
[----:B------:R-:W0:Y:S02]  /*ea70*/  F2I.FTZ.U32.TRUNC.NTZ R5, R5 ;  /* 0x0000000500057305 */ /* 0x000e24000021f000 */
[----:B0-----:R0:W-:Y:S01]  /*ea80*/  STG.E.U16 desc[UR36][R2.64], R5 ;  /* 0x0000000502007986 */ /* 0x0011e2000c101524 */
[----:B------:R-:W-:Y:S05]  /*ea90*/  BRA `(.L_x_4466) ;  /* 0x0000000400787947 */ /* 0x000fea0003800000 */
.L_x_4485:
[----:B--2---:R-:W-:Y:S01]  /*eaa0*/  IMAD.U32 R7, R18, 0x10000, RZ ;  /* 0x0001000012077824 */ /* 0x004fe200078e00ff */
        /* <DEDUP_REMOVED lines=16> */
.L_x_4488:
[----:B------:R-:W-:-:S04]  /*ebb0*/  LOP3.LUT R0, R7, 0x80000000, RZ, 0xc0, !PT ;  /* 0x8000000007007812 */ /* 0x000fc800078ec0ff */
[----:B------:R-:W-:-:S04]  /*ebc0*/  SHF.R.U32.HI R5, RZ, 0x18, R0 ;  /* 0x00000018ff057819 */ /* 0x000fc80000011600 */
[----:B------:R-:W-:-:S04]  /*ebd0*/  LOP3.LUT R4, R4, R5, RZ, 0xfc, !PT ;  /* 0x0000000504047212 */ /* 0x000fc800078efcff */
[----:B------:R-:W-:-:S07]  /*ebe0*/  PRMT R0, R4, 0x7610, R0 ;  /* 0x0000761004007816 */ /* 0x000fce0000000000 */
.L_x_4487:
[----:B------:R-:W-:Y:S05]  /*ebf0*/  BSYNC B0 ;  /* 0x0000000000007941 */ /* 0x000fea0003800000 */
.L_x_4486:
[----:B------:R0:W-:Y:S01]  /*ec00*/  STG.E.U8 desc[UR36][R2.64], R0 ;  /* 0x0000000002007986 */ /* 0x0001e2000c101124 */
[----:B------:R-:W-:Y:S05]  /*ec10*/  BRA `(.L_x_4466) ;  /* 0x0000000400187947 */ /* 0x000fea0003800000 */
.L_x_4484:
        /* <DEDUP_REMOVED lines=17> */
.L_x_4491:
[----:B------:R-:W-:-:S04]  /*ed30*/  LOP3.LUT R0, R7, 0x80000000, RZ, 0xc0, !PT ;  /* 0x8000000007007812 */ /* 0x000fc800078ec0ff */
[----:B------:R-:W-:-:S04]  /*ed40*/  SHF.R.U32.HI R5, RZ, 0x18, R0 ;  /* 0x00000018ff057819 */ /* 0x000fc80000011600 */
[----:B------:R-:W-:-:S04]  /*ed50*/  LOP3.LUT R4, R4, R5, RZ, 0xfc, !PT ;  /* 0x0000000504047212 */ /* 0x000fc800078efcff */
[----:B------:R-:W-:-:S07]  /*ed60*/  PRMT R0, R4, 0x7610, R0 ;  /* 0x0000761004007816 */ /* 0x000fce0000000000 */
.L_x_4490:
[----:B------:R-:W-:Y:S05]  /*ed70*/  BSYNC B0 ;  /* 0x0000000000007941 */ /* 0x000fea0003800000 */
.L_x_4489:
[----:B------:R0:W-:Y:S01]  /*ed80*/  STG.E.U8 desc[UR36][R2.64], R0 ;  /* 0x0000000002007986 */ /* 0x0001e2000c101124 */
[----:B------:R-:W-:Y:S05]  /*ed90*/  BRA `(.L_x_4466) ;  /* 0x0000000000b87947 */ /* 0x000fea0003800000 */
.L_x_4483:
[----:B------:R-:W-:-:S13]  /*eda0*/  ISETP.NE.AND P0, PT, R0, 0x1c, PT ;  /* 0x0000001c0000780c */ /* 0x000fda0003f05270 */
[----:B------:R-:W-:Y:S05]  /*edb0*/  @!P0 BRA `(.L_x_4492) ;  /* 0x0000000000a48947 */ /* 0x000fea0003800000 */
[----:B------:R-:W-:-:S13]  /*edc0*/  ISETP.NE.AND P0, PT, R0, 0x1d, PT ;  /* 0x0000001d0000780c */ /* 0x000fda0003f05270 */
[----:B------:R-:W-:Y:S05]  /*edd0*/  @!P0 BRA `(.L_x_4493) ;  /* 0x00000000008c8947 */ /* 0x000fea0003800000 */
[----:B------:R-:W-:-:S13]  /*ede0*/  ISETP.NE.AND P0, PT, R0, 0x2c, PT ;  /* 0x0000002c0000780c */ /* 0x000fda0003f05270 */
[----:B------:R-:W-:Y:S05]  /*edf0*/  @P0 BRA `(.L_x_4465) ;  /* 0x0000000000400947 */ /* 0x000fea0003800000 */
[----:B--2---:R-:W-:-:S05]  /*ee00*/  IMAD.U32 R5, R18, 0x10000, RZ ;  /* 0x0001000012057824 */ /* 0x004fca00078e00ff */
        /* <DEDUP_REMOVED lines=15> */
.L_x_4465:
        /* <DEDUP_REMOVED lines=16> */
.L_x_4494:
[----:B------:R-:W-:Y:S05]  /*f000*/  BRA `(.L_x_4466) ;  /* 0x00000000001c7947 */ /* 0x000fea0003800000 */
.L_x_4493:
[----:B--2---:R-:W-:-:S06]  /*f010*/  IMAD.U32 R4, R18, 0x10000, RZ ;  /* 0x0001000012047824 */ /* 0x004fcc00078e00ff */
[----:B------:R-:W0:Y:S02]  /*f020*/  F2I.U64.TRUNC R4, R4 ;  /* 0x0000000400047311 */ /* 0x000e24000020d800 */
[----:B0-----:R0:W-:Y:S01]  /*f030*/  STG.E.64 desc[UR36][R2.64], R4 ;  /* 0x0000000402007986 */ /* 0x0011e2000c101b24 */
[----:B------:R-:W-:Y:S05]  /*f040*/  BRA `(.L_x_4466) ;  /* 0x00000000000c7947 */ /* 0x000fea0003800000 */
.L_x_4492:
[----:B--2---:R-:W-:-:S04]  /*f050*/  IMAD.U32 R18, R18, 0x10000, RZ ;  /* 0x0001000012127824 */ /* 0x004fc800078e00ff */
[----:B------:R-:W0:Y:S02]  /*f060*/  F2I.FTZ.U32.TRUNC.NTZ R5, R18 ;  /* 0x0000001200057305 */ /* 0x000e24000021f000 */
[----:B0-----:R0:W-:Y:S02]  /*f070*/  STG.E desc[UR36][R2.64], R5 ;  /* 0x0000000502007986 */ /* 0x0011e4000c101924 */
.L_x_4466:
[----:B------:R-:W-:-:S05]  /*f080*/  VIADD R26, R26, 0x80 ;  /* 0x000000801a1a7836 */ /* 0x000fca0000000000 */
[----:B------:R-:W-:-:S13]  /*f090*/  ISETP.GE.AND P0, PT, R26, R22, PT ;  /* 0x000000161a00720c */ /* 0x000fda0003f06270 */
        /* <DEDUP_REMOVED lines=19> */
[----:B----4-:R-:W-:-:S06]  /*f1d0*/  IMAD.U32 R17, R17, 0x10000, RZ ;  /* 0x0001000011117824 */ /* 0x010fcc00078e00ff */
[----:B------:R-:W0:Y:S02]  /*f1e0*/  F2I.FTZ.TRUNC.NTZ R17, R17 ;  /* 0x0000001100117305 */ /* 0x000e24000021f100 */
[----:B0-----:R0:W-:Y:S01]  /*f1f0*/  STG.E.U8 desc[UR36][R2.64], R17 ;  /* 0x0000001102007986 */ /* 0x0011e2000c101124 */
[----:B------:R-:W-:Y:S05]  /*f200*/  BRA `(.L_x_4500) ;  /* 0x0000000c00947947 */ /* 0x000fea0003800000 */
.L_x_4498:
[----:B----4-:R-:W-:-:S06]  /*f210*/  IMAD.U32 R5, R17, 0x10000, RZ ;  /* 0x0001000011057824 */ /* 0x010fcc00078e00ff */
[----:B------:R-:W0:Y:S02]  /*f220*/  F2I.S64.TRUNC R4, R5 ;  /* 0x0000000500047311 */ /* 0x000e24000020d900 */
[----:B0-----:R0:W-:Y:S01]  /*f230*/  STG.E.U8 desc[UR36][R2.64], R4 ;  /* 0x0000000402007986 */ /* 0x0011e2000c101124 */
[----:B------:R-:W-:Y:S05]  /*f240*/  BRA `(.L_x_4500) ;  /* 0x0000000c00847947 */ /* 0x000fea0003800000 */
.L_x_4497:
        /* <DEDUP_REMOVED lines=10> */
.L_x_4502:
[----:B----4-:R-:W-:-:S06]  /*f2f0*/  IMAD.U32 R17, R17, 0x10000, RZ ;  /* 0x0001000011117824 */ /* 0x010fcc00078e00ff */
[----:B------:R-:W0:Y:S02]  /*f300*/  F2I.FTZ.TRUNC.NTZ R17, R17 ;  /* 0x0000001100117305 */ /* 0x000e24000021f100 */
[----:B0-----:R0:W-:Y:S01]  /*f310*/  STG.E desc[UR36][R2.64], R17 ;  /* 0x0000001102007986 */ /* 0x0011e2000c101924 */
[----:B------:R-:W-:Y:S05]  /*f320*/  BRA `(.L_x_4500) ;  /* 0x0000000c004c7947 */ /* 0x000fea0003800000 */
.L_x_4501:
[----:B----4-:R-:W-:-:S06]  /*f330*/  IMAD.U32 R17, R17, 0x10000, RZ ;  /* 0x0001000011117824 */ /* 0x010fcc00078e00ff */
[----:B------:R-:W0:Y:S02]  /*f340*/  F2I.FTZ.TRUNC.NTZ R17, R17 ;  /* 0x0000001100117305 */ /* 0x000e24000021f100 */
[----:B0-----:R0:W-:Y:S01]  /*f350*/  STG.E.U16 desc[UR36][R2.64], R17 ;  /* 0x0000001102007986 */ /* 0x0011e2000c101524 */
[----:B------:R-:W-:Y:S05]  /*f360*/  BRA `(.L_x_4500) ;  /* 0x0000000c003c7947 */ /* 0x000fea0003800000 */
.L_x_4496:
        /* <DEDUP_REMOVED lines=9> */
.L_x_4504:
[----:B----4-:R-:W-:-:S05]  /*f400*/  IMAD.U32 R0, R17, 0x10000, RZ ;  /* 0x0001000011007824 */ /* 0x010fca00078e00ff */
[----:B------:R-:W-:-:S05]  /*f410*/  F2FP.F16.F32.PACK_AB R0, RZ, R0 ;  /* 0x00000000ff00723e */ /* 0x000fca00000000ff */
[----:B------:R0:W-:Y:S01]  /*f420*/  STG.E.U16 desc[UR36][R2.64], R0 ;  /* 0x0000000002007986 */ /* 0x0001e2000c101524 */
[----:B------:R-:W-:Y:S05]  /*f430*/  BRA `(.L_x_4500) ;  /* 0x0000000c00087947 */ /* 0x000fea0003800000 */
.L_x_4503:
        /* <DEDUP_REMOVED lines=10> */
.L_x_4506:
[----:B----4-:R-:W-:-:S05]  /*f4e0*/  IMAD.U32 R17, R17, 0x10000, RZ ;  /* 0x0001000011117824 */ /* 0x010fca00078e00ff */
[----:B------:R-:W-:-:S04]  /*f4f0*/  F2FP.F16.F32.PACK_AB R5, RZ, R17 ;  /* 0x00000011ff05723e */ /* 0x000fc800000000ff */
[----:B------:R-:W-:-:S05]  /*f500*/  PRMT R5, R5, 0x5410, RZ ;  /* 0x0000541005057816 */ /* 0x000fca00000000ff */
[----:B------:R0:W-:Y:S01]  /*f510*/  STG.E desc[UR36][R2.64], R5 ;  /* 0x0000000502007986 */ /* 0x0001e2000c101924 */
[----:B------:R-:W-:Y:S05]  /*f520*/  BRA `(.L_x_4500) ;  /* 0x0000000800cc7947 */ /* 0x000fea0003800000 */
.L_x_4505:
[----:B----4-:R-:W-:-:S04]  /*f530*/  IMAD.U32 R4, R17, 0x10000, RZ ;  /* 0x0001000011047824 */ /* 0x010fc800078e00ff */
[----:B------:R-:W-:-:S06]  /*f540*/  FMUL.FTZ R4, R4, 1 ;  /* 0x3f80000004047820 */ /* 0x000fcc0000410000 */
[----:B------:R-:W0:Y:S02]  /*f550*/  F2F.F64.F32 R4, R4 ;  /* 0x0000000400047310 */ /* 0x000e240000201800 */
[----:B0-----:R0:W-:Y:S01]  /*f560*/  STG.E.64 desc[UR36][R2.64], R4 ;  /* 0x0000000402007986 */ /* 0x0011e2000c101b24 */
[----:B------:R-:W-:Y:S05]  /*f570*/  BRA `(.L_x_4500) ;  /* 0x0000000800b87947 */ /* 0x000fea0003800000 */
.L_x_4495:
        /* <DEDUP_REMOVED lines=13> */
.L_x_4509:
[----:B----4-:R-:W-:Y:S01]  /*f650*/  IMAD.U32 R17, R17, 0x10000, RZ ;  /* 0x0001000011117824 */ /* 0x010fe200078e00ff */
[----:B------:R-:W-:-:S03]  /*f660*/  CS2R R6, SRZ ;  /* 0x0000000000067805 */ /* 0x000fc6000001ff00 */
[----:B------:R-:W-:-:S06]  /*f670*/  FMUL.FTZ R4, R17, 1 ;  /* 0x3f80000011047820 */ /* 0x000fcc0000410000 */
[----:B------:R-:W0:Y:S02]  /*f680*/  F2F.F64.F32 R4, R4 ;  /* 0x0000000400047310 */ /* 0x000e240000201800 */
[----:B0-----:R0:W-:Y:S01]  /*f690*/  STG.E.128 desc[UR36][R2.64], R4 ;  /* 0x0000000402007986 */ /* 0x0011e2000c101d24 */
[----:B------:R-:W-:Y:S05]  /*f6a0*/  BRA `(.L_x_4500) ;  /* 0x00000008006c7947 */ /* 0x000fea0003800000 */
.L_x_4508:
        /* <DEDUP_REMOVED lines=21> */
.L_x_4513:
[----:B------:R-:W-:Y:S05]  /*f800*/  BSYNC B0 ;  /* 0x0000000000007941 */ /* 0x000fea0003800000 */
.L_x_4512:
[----:B------:R-:W-:-:S05]  /*f810*/  LOP3.LUT R5, R0, R5, RZ, 0xfc, !PT ;  /* 0x0000000500057212 */ /* 0x000fca00078efcff */
[----:B------:R0:W-:Y:S01]  /*f820*/  STG.E.U8 desc[UR36][R2.64], R5 ;  /* 0x0000000502007986 */ /* 0x0001e2000c101124 */
[----:B------:R-:W-:Y:S05]  /*f830*/  BRA `(.L_x_4500) ;  /* 0x0000000800087947 */ /* 0x000fea0003800000 */
.L_x_4511:
        /* <DEDUP_REMOVED lines=13> */
.L_x_4515:
[----:B------:R-:W-:Y:S01]  /*f910*/  IMAD.MOV.U32 R0, RZ, RZ, 0x7f ;  /* 0x0000007fff007424 */ /* 0x000fe200078e00ff */
[----:B------:R-:W-:-:S04]  /*f920*/  ISETP.GT.U32.AND P0, PT, R4, 0x7f800000, PT ;  /* 0x7f8000000400780c */ /* 0x000fc80003f04070 */
[----:B------:R-:W-:-:S09]  /*f930*/  SEL R0, R0, 0x7c, P0 ;  /* 0x0000007c00007807 */ /* 0x000fd20000000000 */
.L_x_4516:
[----:B------:R-:W-:Y:S05]  /*f940*/  BSYNC B0 ;  /* 0x0000000000007941 */ /* 0x000fea0003800000 */
.L_x_4514:
[----:B------:R-:W-:-:S04]  /*f950*/  LOP3.LUT R4, R17, 0x80000000, RZ, 0xc0, !PT ;  /* 0x8000000011047812 */ /* 0x000fc800078ec0ff */
[----:B------:R-:W-:-:S04]  /*f960*/  SHF.R.U32.HI R5, RZ, 0x18, R4 ;  /* 0x00000018ff057819 */ /* 0x000fc80000011604 */
[----:B------:R-:W-:-:S05]  /*f970*/  LOP3.LUT R5, R0, R5, RZ, 0xfc, !PT ;  /* 0x0000000500057212 */ /* 0x000fca00078efcff */
[----:B------:R0:W-:Y:S01]  /*f980*/  STG.E.U8 desc[UR36][R2.64], R5 ;  /* 0x0000000502007986 */ /* 0x0001e2000c101124 */
[----:B------:R-:W-:Y:S05]  /*f990*/  BRA `(.L_x_4500) ;  /* 0x0000000400b07947 */ /* 0x000fea0003800000 */
.L_x_4510:
[----:B----4-:R0:W-:Y:S01]  /*f9a0*/  STG.E.U16 desc[UR36][R2.64], R17 ;  /* 0x0000001102007986 */ /* 0x0101e2000c101524 */
[----:B------:R-:W-:Y:S05]  /*f9b0*/  BRA `(.L_x_4500) ;  /* 0x0000000400a87947 */ /* 0x000fea0003800000 */
.L_x_4507:
        /* <DEDUP_REMOVED lines=12> */
.L_x_4519:
        /* <DEDUP_REMOVED lines=17> */
.L_x_4522:
[----:B------:R-:W-:-:S04]  /*fb90*/  LOP3.LUT R0, R17, 0x80000000, RZ, 0xc0, !PT ;  /* 0x8000000011007812 */ /* 0x000fc800078ec0ff */
[----:B------:R-:W-:-:S04]  /*fba0*/  SHF.R.U32.HI R5, RZ, 0x18, R0 ;  /* 0x00000018ff057819 */ /* 0x000fc80000011600 */
[----:B------:R-:W-:-:S04]  /*fbb0*/  LOP3.LUT R4, R4, R5, RZ, 0xfc, !PT ;  /* 0x0000000504047212 */ /* 0x000fc800078efcff */
[----:B------:R-:W-:-:S07]  /*fbc0*/  PRMT R0, R4, 0x7610, R0 ;  /* 0x0000761004007816 */ /* 0x000fce0000000000 */
.L_x_4521:
[----:B------:R-:W-:Y:S05]  /*fbd0*/  BSYNC B0 ;  /* 0x0000000000007941 */ /* 0x000fea0003800000 */
.L_x_4520:
[----:B------:R3:W-:Y:S01]  /*fbe0*/  STG.E.U8 desc[UR36][R2.64], R0 ;  /* 0x0000000002007986 */ /* 0x0007e2000c101124 */
[----:B------:R-:W-:Y:S05]  /*fbf0*/  BRA `(.L_x_4500) ;  /* 0x0000000400187947 */ /* 0x000fea0003800000 */
.L_x_4518:
        /* <DEDUP_REMOVED lines=17> */
.L_x_4525:
[----:B------:R-:W-:-:S04]  /*fd10*/  LOP3.LUT R0, R17, 0x80000000, RZ, 0xc0, !PT ;  /* 0x8000000011007812 */ /* 0x000fc800078ec0ff */
[----:B------:R-:W-:-:S04]  /*fd20*/  SHF.R.U32.HI R5, RZ, 0x18, R0 ;  /* 0x00000018ff057819 */ /* 0x000fc80000011600 */
[----:B------:R-:W-:-:S04]  /*fd30*/  LOP3.LUT R4, R4, R5, RZ, 0xfc, !PT ;  /* 0x0000000504047212 */ /* 0x000fc800078efcff */
[----:B------:R-:W-:-:S07]  /*fd40*/  PRMT R0, R4, 0x7610, R0 ;  /* 0x0000761004007816 */ /* 0x000fce0000000000 */
.L_x_4524:
[----:B------:R-:W-:Y:S05]  /*fd50*/  BSYNC B0 ;  /* 0x0000000000007941 */ /* 0x000fea0003800000 */
.L_x_4523:
[----:B------:R0:W-:Y:S01]  /*fd60*/  STG.E.U8 desc[UR36][R2.64], R0 ;  /* 0x0000000002007986 */ /* 0x0001e2000c101124 */
[----:B------:R-:W-:Y:S05]  /*fd70*/  BRA `(.L_x_4500) ;  /* 0x0000000000b87947 */ /* 0x000fea0003800000 */
.L_x_4517:
[----:B------:R-:W-:-:S13]  /*fd80*/  ISETP.NE.AND P0, PT, R0, 0x1c, PT ;  /* 0x0000001c0000780c */ /* 0x000fda0003f05270 */
[----:B------:R-:W-:Y:S05]  /*fd90*/  @!P0 BRA `(.L_x_4526) ;  /* 0x0000000000a48947 */ /* 0x000fea0003800000 */
[----:B------:R-:W-:-:S13]  /*fda0*/  ISETP.NE.AND P0, PT, R0, 0x1d, PT ;  /* 0x0000001d0000780c */ /* 0x000fda0003f05270 */
[----:B------:R-:W-:Y:S05]  /*fdb0*/  @!P0 BRA `(.L_x_4527) ;  /* 0x00000000008c8947 */ /* 0x000fea0003800000 */
[----:B------:R-:W-:-:S13]  /*fdc0*/  ISETP.NE.AND P0, PT, R0, 0x2c, PT ;  /* 0x0000002c0000780c */ /* 0x000fda0003f05270 */
[----:B------:R-:W-:Y:S05]  /*fdd0*/  @P0 BRA `(.L_x_4499) ;  /* 0x0000000000400947 */ /* 0x000fea0003800000 */
[----:B----4-:R-:W-:Y:S02]  /*fde0*/  IMAD.U32 R17, R17, 0x10000, RZ ;  /* 0x0001000011117824 */ /* 0x010fe400078e00ff */
        /* <DEDUP_REMOVED lines=15> */
.L_x_4499:
        /* <DEDUP_REMOVED lines=16> */
.L_x_4528:
[----:B------:R-:W-:Y:S05]  /*ffe0*/  BRA `(.L_x_4500) ;  /* 0x00000000001c7947 */ /* 0x000fea0003800000 */
.L_x_4527:
[----:B----4-:R-:W-:-:S06]  /*fff0*/  IMAD.U32 R4, R17, 0x10000, RZ ;  /* 0x0001000011047824 */ /* 0x010fcc00078e00ff */
[----:B------:R-:W0:Y:S02]  /*10000*/  F2I.U64.TRUNC R4, R4 ;  /* 0x0000000400047311 */ /* 0x000e24000020d800 */
[----:B0-----:R2:W-:Y:S01]  /*10010*/  STG.E.64 desc[UR36][R2.64], R4 ;  /* 0x0000000402007986 */ /* 0x0015e2000c101b24 */
[----:B------:R-:W-:Y:S05]  /*10020*/  BRA `(.L_x_4500) ;  /* 0x00000000000c7947 */ /* 0x000fea0003800000 */
.L_x_4526:
[----:B----4-:R-:W-:-:S06]  /*10030*/  IMAD.U32 R17, R17, 0x10000, RZ ;  /* 0x0001000011117824 */ /* 0x010fcc00078e00ff */
[----:B------:R-:W0:Y:S02]  /*10040*/  F2I.FTZ.U32.TRUNC.NTZ R17, R17 ;  /* 0x0000001100117305 */ /* 0x000e24000021f000 */
[----:B0-----:R0:W-:Y:S02]  /*10050*/  STG.E desc[UR36][R2.64], R17 ;  /* 0x0000001102007986 */ /* 0x0011e4000c101924 */
.L_x_4500:
[----:B------:R-:W-:-:S07]  /*10060*/  VIADD R26, R26, 0x80 ;  /* 0x000000801a1a7836 */ /* 0x000fce0000000000 */
.L_x_4460:
[----:B------:R-:W-:Y:S05]  /*10070*/  BSYNC B6 ;  /* 0x0000000000067941 */ /* 0x000fea0003800000 */
.L_x_4459:
[----:B------:R-:W-:-:S13]  /*10080*/  ISETP.GE.AND P0, PT, R26, R22, PT ;  /* 0x000000161a00720c */ /* 0x000fda0003f06270 */
[----:B------:R-:W-:Y:S05]  /*10090*/  @P0 EXIT ;  /* 0x000000000000094d */ /* 0x000fea0003800000 */
[----:B0--3--:R-:W0:Y:S01]  /*100a0*/  S2R R0, SR_CTAID.X ;  /* 0x0000000000007919 */ /* 0x009e220000002500 */
[----:B--2---:R-:W2:Y:S01]  /*100b0*/  LDC.U8 R4, c[0x0][0x24c] ;  /* 0x00009300ff047b82 */ /* 0x004ea20000000000 */
[----:B------:R-:W-:-:S07]  /*100c0*/  ULDC UR4, c[0x0][0x250] ;  /* 0x0000940000047ab9 */ /* 0x000fce0000000800 */
[----:B-1--4-:R-:W1:Y:S01]  /*100d0*/  LDC.64 R2, c[0x0][0x218] ;  /* 0x00008600ff027b82 */ /* 0x012e620000000a00 */
[----:B0-----:R-:W-:Y:S01]  /*100e0*/  IMAD R26, R0, 0x200, R26 ;  /* 0x00000200001a7824 */ /* 0x001fe200078e021a */
[----:B--2---:R-:W-:-:S03]  /*100f0*/  PRMT R0, R4, 0x9910, RZ ;  /* 0x0000991004007816 */ /* 0x004fc600000000ff */
        /* <DEDUP_REMOVED lines=17> */
.L_x_4532:
[----:B------:R-:W-:-:S06]  /*10210*/  IMAD.U32 R5, R16, 0x10000, RZ ;  /* 0x0001000010057824 */ /* 0x000fcc00078e00ff */
[----:B------:R-:W0:Y:S02]  /*10220*/  F2I.S64.TRUNC R4, R5 ;  /* 0x0000000500047311 */ /* 0x000e24000020d900 */
[----:B0-----:R-:W-:Y:S01]  /*10230*/  STG.E.U8 desc[UR36][R2.64], R4 ;  /* 0x0000000402007986 */ /* 0x001fe2000c101124 */
[----:B------:R-:W-:Y:S05]  /*10240*/  EXIT ;  /* 0x000000000000794d */ /* 0x000fea0003800000 */
.L_x_4531:
        /* <DEDUP_REMOVED lines=10> */
.L_x_4535:
[----:B------:R-:W-:-:S04]  /*102f0*/  IMAD.U32 R16, R16, 0x10000, RZ ;  /* 0x0001000010107824 */ /* 0x000fc800078e00ff */
[----:B------:R-:W0:Y:S02]  /*10300*/  F2I.FTZ.TRUNC.NTZ R5, R16 ;  /* 0x0000001000057305 */ /* 0x000e24000021f100 */
[----:B0-----:R-:W-:Y:S01]  /*10310*/  STG.E desc[UR36][R2.64], R5 ;  /* 0x0000000502007986 */ /* 0x001fe2000c101924 */
[----:B------:R-:W-:Y:S05]  /*10320*/  EXIT ;  /* 0x000000000000794d */ /* 0x000fea0003800000 */
.L_x_4534:
[----:B------:R-:W-:-:S04]  /*10330*/  IMAD.U32 R16, R16, 0x10000, RZ ;  /* 0x0001000010107824 */ /* 0x000fc800078e00ff */
[----:B------:R-:W0:Y:S02]  /*10340*/  F2I.FTZ.TRUNC.NTZ R5, R16 ;  /* 0x0000001000057305 */ /* 0x000e24000021f100 */
[----:B0-----:R-:W-:Y:S01]  /*10350*/  STG.E.U16 desc[UR36][R2.64], R5 ;  /* 0x0000000502007986 */ /* 0x001fe2000c101524 */
[----:B------:R-:W-:Y:S05]  /*10360*/  EXIT ;  /* 0x000000000000794d */ /* 0x000fea0003800000 */
.L_x_4530:
        /* <DEDUP_REMOVED lines=9> */
.L_x_4537:
[----:B------:R-:W-:-:S05]  /*10400*/  IMAD.U32 R0, R16, 0x10000, RZ ;  /* 0x0001000010007824 */ /* 0x000fca00078e00ff */
[----:B------:R-:W-:-:S05]  /*10410*/  F2FP.F16.F32.PACK_AB R0, RZ, R0 ;  /* 0x00000000ff00723e */ /* 0x000fca00000000ff */
[----:B------:R-:W-:Y:S01]  /*10420*/  STG.E.U16 desc[UR36][R2.64], R0 ;  /* 0x0000000002007986 */ /* 0x000fe2000c101524 */
[----:B------:R-:W-:Y:S05]  /*10430*/  EXIT ;  /* 0x000000000000794d */ /* 0x000fea0003800000 */
.L_x_4536:
        /* <DEDUP_REMOVED lines=10> */
.L_x_4539:
[----:B------:R-:W-:-:S05]  /*104e0*/  IMAD.U32 R16, R16, 0x10000, RZ ;  /* 0x0001000010107824 */ /* 0x000fca00078e00ff */
[----:B------:R-:W-:-:S04]  /*104f0*/  F2FP.F16.F32.PACK_AB R5, RZ, R16 ;  /* 0x00000010ff05723e */ /* 0x000fc800000000ff */
[----:B------:R-:W-:-:S05]  /*10500*/  PRMT R5, R5, 0x5410, RZ ;  /* 0x0000541005057816 */ /* 0x000fca00000000ff */
[----:B------:R-:W-:Y:S01]  /*10510*/  STG.E desc[UR36][R2.64], R5 ;  /* 0x0000000502007986 */ /* 0x000fe2000c101924 */
[----:B------:R-:W-:Y:S05]  /*10520*/  EXIT ;  /* 0x000000000000794d */ /* 0x000fea0003800000 */
.L_x_4538:
[----:B------:R-:W-:-:S04]  /*10530*/  IMAD.U32 R4, R16, 0x10000, RZ ;  /* 0x0001000010047824 */ /* 0x000fc800078e00ff */
[----:B------:R-:W-:-:S06]  /*10540*/  FMUL.FTZ R4, R4, 1 ;  /* 0x3f80000004047820 */ /* 0x000fcc0000410000 */
[----:B------:R-:W0:Y:S02]  /*10550*/  F2F.F64.F32 R4, R4 ;  /* 0x0000000400047310 */ /* 0x000e240000201800 */
[----:B0-----:R-:W-:Y:S01]  /*10560*/  STG.E.64 desc[UR36][R2.64], R4 ;  /* 0x0000000402007986 */ /* 0x001fe2000c101b24 */
[----:B------:R-:W-:Y:S05]  /*10570*/  EXIT ;  /* 0x000000000000794d */ /* 0x000fea0003800000 */
.L_x_4529:
        /* <DEDUP_REMOVED lines=13> */
.L_x_4542:
[----:B------:R-:W-:Y:S01]  /*10650*/  IMAD.U32 R16, R16, 0x10000, RZ ;  /* 0x0001000010107824 */ /* 0x000fe200078e00ff */
[----:B------:R-:W-:-:S03]  /*10660*/  CS2R R6, SRZ ;  /* 0x0000000000067805 */ /* 0x000fc6000001ff00 */
[----:B------:R-:W-:-:S06]  /*10670*/  FMUL.FTZ R4, R16, 1 ;  /* 0x3f80000010047820 */ /* 0x000fcc0000410000 */
[----:B------:R-:W0:Y:S02]  /*10680*/  F2F.F64.F32 R4, R4 ;  /* 0x0000000400047310 */ /* 0x000e240000201800 */
[----:B0-----:R-:W-:Y:S01]  /*10690*/  STG.E.128 desc[UR36][R2.64], R4 ;  /* 0x0000000402007986 */ /* 0x001fe2000c101d24 */
[----:B------:R-:W-:Y:S05]  /*106a0*/  EXIT ;  /* 0x000000000000794d */ /* 0x000fea0003800000 */
.L_x_4541:
        /* <DEDUP_REMOVED lines=21> */
.L_x_4546:
[----:B------:R-:W-:Y:S05]  /*10800*/  BSYNC B0 ;  /* 0x0000000000007941 */ /* 0x000fea0003800000 */
.L_x_4545:
[----:B------:R-:W-:-:S05]  /*10810*/  LOP3.LUT R5, R0, R5, RZ, 0xfc, !PT ;  /* 0x0000000500057212 */ /* 0x000fca00078efcff */
[----:B------:R-:W-:Y:S01]  /*10820*/  STG.E.U8 desc[UR36][R2.64], R5 ;  /* 0x0000000502007986 */ /* 0x000fe2000c101124 */
[----:B------:R-:W-:Y:S05]  /*10830*/  EXIT ;  /* 0x000000000000794d */ /* 0x000fea0003800000 */
.L_x_4544:
        /* <DEDUP_REMOVED lines=13> */
.L_x_4548:
[----:B------:R-:W-:Y:S01]  /*10910*/  IMAD.MOV.U32 R0, RZ, RZ, 0x7f ;  /* 0x0000007fff007424 */ /* 0x000fe200078e00ff */
[----:B------:R-:W-:-:S04]  /*10920*/  ISETP.GT.U32.AND P0, PT, R4, 0x7f800000, PT ;  /* 0x7f8000000400780c */ /* 0x000fc80003f04070 */
[----:B------:R-:W-:-:S09]  /*10930*/  SEL R0, R0, 0x7c, P0 ;  /* 0x0000007c00007807 */ /* 0x000fd20000000000 */
.L_x_4549:
[----:B------:R-:W-:Y:S05]  /*10940*/  BSYNC B0 ;  /* 0x0000000000007941 */ /* 0x000fea0003800000 */
.L_x_4547:
[----:B------:R-:W-:-:S04]  /*10950*/  LOP3.LUT R4, R5, 0x80000000, RZ, 0xc0, !PT ;  /* 0x8000000005047812 */ /* 0x000fc800078ec0ff */
[----:B------:R-:W-:-:S04]  /*10960*/  SHF.R.U32.HI R5, RZ, 0x18, R4 ;  /* 0x00000018ff057819 */ /* 0x000fc80000011604 */
[----:B------:R-:W-:-:S05]  /*10970*/  LOP3.LUT R5, R0, R5, RZ, 0xfc, !PT ;  /* 0x0000000500057212 */ /* 0x000fca00078efcff */
[----:B------:R-:W-:Y:S01]  /*10980*/  STG.E.U8 desc[UR36][R2.64], R5 ;  /* 0x0000000502007986 */ /* 0x000fe2000c101124 */
[----:B------:R-:W-:Y:S05]  /*10990*/  EXIT ;  /* 0x000000000000794d */ /* 0x000fea0003800000 */
.L_x_4543:
[----:B------:R-:W-:Y:S01]  /*109a0*/  STG.E.U16 desc[UR36][R2.64], R16 ;  /* 0x0000001002007986 */ /* 0x000fe2000c101524 */
[----:B------:R-:W-:Y:S05]  /*109b0*/  EXIT ;  /* 0x000000000000794d */ /* 0x000fea0003800000 */
.L_x_4540:
        /* <DEDUP_REMOVED lines=12> */
.L_x_4552:
        /* <DEDUP_REMOVED lines=17> */
.L_x_4555:
[----:B------:R-:W-:-:S04]  /*10b90*/  LOP3.LUT R0, R7, 0x80000000, RZ, 0xc0, !PT ;  /* 0x8000000007007812 */ /* 0x000fc800078ec0ff */
[----:B------:R-:W-:-:S04]  /*10ba0*/  SHF.R.U32.HI R5, RZ, 0x18, R0 ;  /* 0x00000018ff057819 */ /* 0x000fc80000011600 */
[----:B------:R-:W-:-:S04]  /*10bb0*/  LOP3.LUT R4, R4, R5, RZ, 0xfc, !PT ;  /* 0x0000000504047212 */ /* 0x000fc800078efcff */
[----:B------:R-:W-:-:S07]  /*10bc0*/  PRMT R0, R4, 0x7610, R0 ;  /* 0x0000761004007816 */ /* 0x000fce0000000000 */
.L_x_4554:
[----:B------:R-:W-:Y:S05]  /*10bd0*/  BSYNC B0 ;  /* 0x0000000000007941 */ /* 0x000fea0003800000 */
.L_x_4553:
[----:B------:R-:W-:Y:S01]  /*10be0*/  STG.E.U8 desc[UR36][R2.64], R0 ;  /* 0x0000000002007986 */ /* 0x000fe2000c101124 */
[----:B------:R-:W-:Y:S05]  /*10bf0*/  EXIT ;  /* 0x000000000000794d */ /* 0x000fea0003800000 */
.L_x_4551:
        /* <DEDUP_REMOVED lines=17> */
.L_x_4558:
[----:B------:R-:W-:-:S04]  /*10d10*/  LOP3.LUT R0, R7, 0x80000000, RZ, 0xc0, !PT ;  /* 0x8000000007007812 */ /* 0x000fc800078ec0ff */
[----:B------:R-:W-:-:S04]  /*10d20*/  SHF.R.U32.HI R5, RZ, 0x18, R0 ;  /* 0x00000018ff057819 */ /* 0x000fc80000011600 */
[----:B------:R-:W-:-:S04]  /*10d30*/  LOP3.LUT R4, R4, R5, RZ, 0xfc, !PT ;  /* 0x0000000504047212 */ /* 0x000fc800078efcff */
[----:B------:R-:W-:-:S07]  /*10d40*/  PRMT R0, R4, 0x7610, R0 ;  /* 0x0000761004007816 */ /* 0x000fce0000000000 */
.L_x_4557:
[----:B------:R-:W-:Y:S05]  /*10d50*/  BSYNC B0 ;  /* 0x0000000000007941 */ /* 0x000fea0003800000 */
.L_x_4556:
[----:B------:R-:W-:Y:S01]  /*10d60*/  STG.E.U8 desc[UR36][R2.64], R0 ;  /* 0x0000000002007986 */ /* 0x000fe2000c101124 */
[----:B------:R-:W-:Y:S05]  /*10d70*/  EXIT ;  /* 0x000000000000794d */ /* 0x000fea0003800000 */
.L_x_4550:
        /* <DEDUP_REMOVED lines=22> */
.L_x_4533:
        /* <DEDUP_REMOVED lines=16> */
.L_x_4561:
[----:B------:R-:W-:Y:S05]  /*10fe0*/  EXIT ;  /* 0x000000000000794d */ /* 0x000fea0003800000 */
.L_x_4560:
[----:B------:R-:W-:-:S06]  /*10ff0*/  IMAD.U32 R4, R16, 0x10000, RZ ;  /* 0x0001000010047824 */ /* 0x000fcc00078e00ff */
[----:B------:R-:W0:Y:S02]  /*11000*/  F2I.U64.TRUNC R4, R4 ;  /* 0x0000000400047311 */ /* 0x000e24000020d800 */
[----:B0-----:R-:W-:Y:S01]  /*11010*/  STG.E.64 desc[UR36][R2.64], R4 ;  /* 0x0000000402007986 */ /* 0x001fe2000c101b24 */
[----:B------:R-:W-:Y:S05]  /*11020*/  EXIT ;  /* 0x000000000000794d */ /* 0x000fea0003800000 */
.L_x_4559:
[----:B------:R-:W-:-:S04]  /*11030*/  IMAD.U32 R16, R16, 0x10000, RZ ;  /* 0x0001000010107824 */ /* 0x000fc800078e00ff */
[----:B------:R-:W0:Y:S02]  /*11040*/  F2I.FTZ.U32.TRUNC.NTZ R5, R16 ;  /* 0x0000001000057305 */ /* 0x000e24000021f000 */
[----:B0-----:R-:W-:Y:S01]  /*11050*/  STG.E desc[UR36][R2.64], R5 ;  /* 0x0000000502007986 */ /* 0x001fe2000c101924 */
[----:B------:R-:W-:Y:S05]  /*11060*/  EXIT ;  /* 0x000000000000794d */ /* 0x000fea0003800000 */
.L_x_4562:
        /* <DEDUP_REMOVED lines=9> */
.L_x_7991:


//--------------------- .text._ZN2at6native18elementwise_kernelILi128ELi4EZNS0_22gpu_kernel_impl_nocastIZZZNS0_44_GLOBAL__N__40a83637_7_Lerp_cu_7dd49032_312918lerp_tensor_kernelERNS_18TensorIteratorBaseEENKUlvE0_clEvENKUlvE2_clEvEUlN3c108BFloat16ES9_S9_E_EEvS5_RKT_EUliE_EEviT1_ --------------------------
	.section	.text._ZN2at6native18elementwise_kernelILi128ELi4EZNS0_22gpu_kernel_impl_nocastIZZZNS0_44_GLOBAL__N__40a83637_7_Lerp_cu_7dd49032_312918lerp_tensor_kernelERNS_18TensorIteratorBaseEENKUlvE0_clEvENKUlvE2_clEvEUlN3c108BFloat16ES9_S9_E_EEvS5_RKT_EUliE_EEviT1_,"ax",@progbits
	.align	128
        .global         _ZN2at6native18elementwise_kernelILi128ELi4EZNS0_22gpu_kernel_impl_nocastIZZZNS0_44_GLOBAL__N__40a83637_7_Lerp_cu_7dd49032_312918lerp_tensor_kernelERNS_18TensorIteratorBaseEENKUlvE0_clEvENKUlvE2_clEvEUlN3c108BFloat16ES9_S9_E_EEvS5_RKT_EUliE_EEviT1_
        .type           _ZN2at6native18elementwise_kernelILi128ELi4EZNS0_22gpu_kernel_impl_nocastIZZZNS0_44_GLOBAL__N__40a83637_7_Lerp_cu_7dd49032_312918lerp_tensor_kernelERNS_18TensorIteratorBaseEENKUlvE0_clEvENKUlvE2_clEvEUlN3c108BFloat16ES9_S9_E_EEvS5_RKT_EUliE_EEviT1_,@function
        .size           _ZN2at6native18elementwise_kernelILi128ELi4EZNS0_22gpu_kernel_impl_nocastIZZZNS0_44_GLOBAL__N__40a83637_7_Lerp_cu_7dd49032_312918lerp_tensor_kernelERNS_18TensorIteratorBaseEENKUlvE0_clEvENKUlvE2_clEvEUlN3c108BFloat16ES9_S9_E_EEvS5_RKT_EUliE_EEviT1_,(.L_x_7992 - _ZN2at6native18elementwise_kernelILi128ELi4EZNS0_22gpu_kernel_impl_nocastIZZZNS0_44_GLOBAL__N__40a83637_7_Lerp_cu_7dd49032_312918lerp_tensor_kernelERNS_18TensorIteratorBaseEENKUlvE0_clEvENKUlvE2_clEvEUlN3c108BFloat16ES9_S9_E_EEvS5_RKT_EUliE_EEviT1_)
        .other          _ZN2at6native18elementwise_kernelILi128ELi4EZNS0_22gpu_kernel_impl_nocastIZZZNS0_44_GLOBAL__N__40a83637_7_Lerp_cu_7dd49032_312918lerp_tensor_kernelERNS_18TensorIteratorBaseEENKUlvE0_clEvENKUlvE2_clEvEUlN3c108BFloat16ES9_S9_E_EEvS5_RKT_EUliE_EEviT1_,@"STO_CUDA_ENTRY STV_DEFAULT"
_ZN2at6native18elementwise_kernelILi128ELi4EZNS0_22gpu_kernel_impl_nocastIZZZNS0_44_GLOBAL__N__40a83637_7_Lerp_cu_7dd49032_312918lerp_tensor_kernelERNS_18TensorIteratorBaseEENKUlvE0_clEvENKUlvE2_clEvEUlN3c108BFloat16ES9_S9_E_EEvS5_RKT_EUliE_EEviT1_:
.text._ZN2at6native18elementwise_kernelILi128ELi4EZNS0_22gpu_kernel_impl_nocastIZZZNS0_44_GLOBAL__N__40a83637_7_Lerp_cu_7dd49032_312918lerp_tensor_kernelERNS_18TensorIteratorBaseEENKUlvE0_clEvENKUlvE2_clEvEUlN3c108BFloat16ES9_S9_E_EEvS5_RKT_EUliE_EEviT1_:
        /* <DEDUP_REMOVED lines=13> */
[----:B------:R-:W-:Y:S02]  /*00d0*/  MOV R5, RZ ;  /* 0x000000ff00057202 */ /* 0x000fe40000000f00 */
[----:B0-----:R-:W-:-:S13]  /*00e0*/  ISETP.NE.AND P0, PT, R6, RZ, PT ;  /* 0x000000ff0600720c */ /* 0x001fda0003f05270 */
[----:B------:R-:W-:Y:S05]  /*00f0*/  @!P0 BRA `(.L_x_4565) ;  /* 0x0000001400d48947 */ /* 0x000fea0003800000 */
[----:B------:R-:W-:Y:S01]  /*0100*/  MOV R4, RZ ;  /* 0x000000ff00047202 */ /* 0x000fe20000000f00 */
[----:B------:R-:W-:Y:S01]  /*0110*/  ULDC.64 UR8, c[0x0][0x220] ;  /* 0x0000880000087ab9 */ /* 0x000fe20000000a00 */
[----:B------:R-:W-:Y:S01]  /*0120*/  MOV R5, R3 ;  /* 0x0000000300057202 */ /* 0x000fe20000000f00 */
[----:B------:R-:W-:Y:S01]  /*0130*/  ULDC UR7, c[0x0][0x21c] ;  /* 0x0000870000077ab9 */ /* 0x000fe20000000800 */
[----:B------:R-:W-:Y:S01]  /*0140*/  ISETP.NE.AND P0, PT, R6, 0x1, PT ;  /* 0x000000010600780c */ /* 0x000fe20003f05270 */
[----:B------:R-:W-:Y:S01]  /*0150*/  ULDC.64 UR10, c[0x0][0x350] ;  /* 0x0000d400000a7ab9 */ /* 0x000fe20000000a00 */
[----:B------:R-:W-:-:S05]  /*0160*/  IMAD.HI.U32 R8, R3, UR8, R4 ;  /* 0x0000000803087c27 */ /* 0x000fca000f8e0004 */
[----:B------:R-:W-:Y:S01]  /*0170*/  SHF.R.U32.HI R9, RZ, UR9, R8 ;  /* 0x00000009ff097c19 */ /* 0x000fe20008011608 */
[----:B------:R-:W-:-:S03]  /*0180*/  ULDC.64 UR8, c[0x0][0x348] ;  /* 0x0000d20000087ab9 */ /* 0x000fc60000000a00 */
[----:B------:R-:W-:-:S05]  /*0190*/  IADD3 R0, -R9, RZ, RZ ;  /* 0x000000ff09007210 */ /* 0x000fca0007ffe1ff */
[----:B------:R-:W-:-:S04]  /*01a0*/  IMAD R0, R0, UR7, R3 ;  /* 0x0000000700007c24 */ /* 0x000fc8000f8e0203 */
[C---:B------:R-:W-:Y:S02]  /*01b0*/  IMAD R5, R0.reuse, UR8, RZ ;  /* 0x0000000800057c24 */ /* 0x040fe4000f8e02ff */
[C---:B------:R-:W-:Y:S02]  /*01c0*/  IMAD R2, R0.reuse, UR9, RZ ;  /* 0x0000000900027c24 */ /* 0x040fe4000f8e02ff */
[C---:B------:R-:W-:Y:S02]  /*01d0*/  IMAD R7, R0.reuse, UR10, RZ ;  /* 0x0000000a00077c24 */ /* 0x040fe4000f8e02ff */
[----:B------:R-:W-:Y:S01]  /*01e0*/  IMAD R0, R0, UR11, RZ ;  /* 0x0000000b00007c24 */ /* 0x000fe2000f8e02ff */
[----:B------:R-:W-:Y:S06]  /*01f0*/  @!P0 BRA `(.L_x_4565) ;  /* 0x0000001400948947 */ /* 0x000fec0003800000 */
[----:B------:R-:W-:Y:S01]  /*0200*/  HFMA2.MMA R8, -RZ, RZ, 0, 0 ;  /* 0x00000000ff087435 */ /* 0x000fe200000001ff */
[----:B------:R-:W-:Y:S01]  /*0210*/  ULDC.64 UR8, c[0x0][0x228] ;  /* 0x00008a0000087ab9 */ /* 0x000fe20000000a00 */
[----:B------:R-:W-:Y:S01]  /*0220*/  ULDC UR7, c[0x0][0x230] ;  /* 0x00008c0000077ab9 */ /* 0x000fe20000000800 */
[----:B------:R-:W-:Y:S01]  /*0230*/  ISETP.NE.AND P0, PT, R6, 0x2, PT ;  /* 0x000000020600780c */ /* 0x000fe20003f05270 */
[----:B------:R-:W-:-:S06]  /*0240*/  ULDC.64 UR10, c[0x0][0x360] ;  /* 0x0000d800000a7ab9 */ /* 0x000fcc0000000a00 */
[----:B------:R-:W-:-:S05]  /*0250*/  IMAD.HI.U32 R10, R9, UR9, R8 ;  /* 0x00000009090a7c27 */ /* 0x000fca000f8e0008 */
[----:B------:R-:W-:-:S04]  /*0260*/  SHF.R.U32.HI R11, RZ, UR7, R10 ;  /* 0x00000007ff0b7c19 */ /* 0x000fc8000801160a */
[----:B------:R-:W-:-:S05]  /*0270*/  IADD3 R8, -R11, RZ, RZ ;  /* 0x000000ff0b087210 */ /* 0x000fca0007ffe1ff */
[----:B------:R-:W-:Y:S01]  /*0280*/  IMAD R8, R8, UR8, R9 ;  /* 0x0000000808087c24 */ /* 0x000fe2000f8e0209 */
[----:B------:R-:W-:-:S03]  /*0290*/  ULDC.64 UR8, c[0x0][0x358] ;  /* 0x0000d60000087ab9 */ /* 0x000fc60000000a00 */
[C---:B------:R-:W-:Y:S02]  /*02a0*/  IMAD R5, R8.reuse, UR8, R5 ;  /* 0x0000000808057c24 */ /* 0x040fe4000f8e0205 */
[C---:B------:R-:W-:Y:S02]  /*02b0*/  IMAD R2, R8.reuse, UR9, R2 ;  /* 0x0000000908027c24 */ /* 0x040fe4000f8e0202 */
[C---:B------:R-:W-:Y:S02]  /*02c0*/  IMAD R7, R8.reuse, UR10, R7 ;  /* 0x0000000a08077c24 */ /* 0x040fe4000f8e0207 */
[----:B------:R-:W-:Y:S01]  /*02d0*/  IMAD R0, R8, UR11, R0 ;  /* 0x0000000b08007c24 */ /* 0x000fe2000f8e0200 */
[----:B------:R-:W-:Y:S06]  /*02e0*/  @!P0 BRA `(.L_x_4565) ;  /* 0x0000001400588947 */ /* 0x000fec0003800000 */
[----:B------:R-:W-:Y:S01]  /*02f0*/  MOV R10, RZ ;  /* 0x000000ff000a7202 */ /* 0x000fe20000000f00 */
[----:B------:R-:W-:Y:S01]  /*0300*/  ULDC.64 UR8, c[0x0][0x238] ;  /* 0x00008e0000087ab9 */ /* 0x000fe20000000a00 */
[----:B------:R-:W-:Y:S01]  /*0310*/  ISETP.NE.AND P0, PT, R6, 0x3, PT ;  /* 0x000000030600780c */ /* 0x000fe20003f05270 */
[----:B------:R-:W-:Y:S01]  /*0320*/  ULDC UR7, c[0x0][0x234] ;  /* 0x00008d0000077ab9 */ /* 0x000fe20000000800 */
[----:B------:R-:W-:Y:S01]  /*0330*/  ULDC.64 UR10, c[0x0][0x370] ;  /* 0x0000dc00000a7ab9 */ /* 0x000fe20000000a00 */
[----:B------:R-:W-:-:S05]  /*0340*/  IMAD.HI.U32 R8, R11, UR8, R10 ;  /* 0x000000080b087c27 */ /* 0x000fca000f8e000a */
[----:B------:R-:W-:Y:S01]  /*0350*/  SHF.R.U32.HI R9, RZ, UR9, R8 ;  /* 0x00000009ff097c19 */ /* 0x000fe20008011608 */
[----:B------:R-:W-:-:S03]  /*0360*/  ULDC.64 UR8, c[0x0][0x368] ;  /* 0x0000da0000087ab9 */ /* 0x000fc60000000a00 */
[----:B------:R-:W-:-:S05]  /*0370*/  IADD3 R10, -R9, RZ, RZ ;  /* 0x000000ff090a7210 */ /* 0x000fca0007ffe1ff */
[----:B------:R-:W-:-:S04]  /*0380*/  IMAD R10, R10, UR7, R11 ;  /* 0x000000070a0a7c24 */ /* 0x000fc8000f8e020b */
[C---:B------:R-:W-:Y:S02]  /*0390*/  IMAD R5, R10.reuse, UR8, R5 ;  /* 0x000000080a057c24 */ /* 0x040fe4000f8e0205 */
[C---:B------:R-:W-:Y:S02]  /*03a0*/  IMAD R2, R10.reuse, UR9, R2 ;  /* 0x000000090a027c24 */ /* 0x040fe4000f8e0202 */
[C---:B------:R-:W-:Y:S02]  /*03b0*/  IMAD R7, R10.reuse, UR10, R7 ;  /* 0x0000000a0a077c24 */ /* 0x040fe4000f8e0207 */
[----:B------:R-:W-:Y:S01]  /*03c0*/  IMAD R0, R10, UR11, R0 ;  /* 0x0000000b0a007c24 */ /* 0x000fe2000f8e0200 */
[----:B------:R-:W-:Y:S06]  /*03d0*/  @!P0 BRA `(.L_x_4565) ;  /* 0x00000014001c8947 */ /* 0x000fec0003800000 */
[----:B------:R-:W-:Y:S01]  /*03e0*/  MOV R8, RZ ;  /* 0x000000ff00087202 */ /* 0x000fe20000000f00 */
[----:B------:R-:W-:Y:S01]  /*03f0*/  ULDC.64 UR8, c[0x0][0x240] ;  /* 0x0000900000087ab9 */ /* 0x000fe20000000a00 */
[----:B------:R-:W-:Y:S01]  /*0400*/  ULDC UR7, c[0x0][0x248] ;  /* 0x0000920000077ab9 */ /* 0x000fe20000000800 */
[----:B------:R-:W-:Y:S01]  /*0410*/  ISETP.NE.AND P0, PT, R6, 0x4, PT ;  /* 0x000000040600780c */ /* 0x000fe20003f05270 */
[----:B------:R-:W-:Y:S01]  /*0420*/  ULDC.64 UR10, c[0x0][0x380] ;  /* 0x0000e000000a7ab9 */ /* 0x000fe20000000a00 */
        /* <DEDUP_REMOVED lines=10> */
[----:B------:R-:W-:Y:S01]  /*04d0*/  HFMA2.MMA R10, -RZ, RZ, 0, 0 ;  /* 0x00000000ff0a7435 */ /* 0x000fe200000001ff */
[----:B------:R-:W-:Y:S01]  /*04e0*/  ULDC.64 UR8, c[0x0][0x250] ;  /* 0x0000940000087ab9 */ /* 0x000fe20000000a00 */
[----:B------:R-:W-:Y:S01]  /*04f0*/  ISETP.NE.AND P0, PT, R6, 0x5, PT ;  /* 0x000000050600780c */ /* 0x000fe20003f05270 */
[----:B------:R-:W-:Y:S01]  /*0500*/  ULDC UR7, c[0x0][0x24c] ;  /* 0x0000930000077ab9 */ /* 0x000fe20000000800 */
[----:B------:R-:W-:-:S06]  /*0510*/  ULDC.64 UR10, c[0x0][0x390] ;  /* 0x0000e400000a7ab9 */ /* 0x000fcc0000000a00 */
        /* <DEDUP_REMOVED lines=280> */
[----:B------:R-:W-:Y:S01]  /*16a0*/  ISETP.NE.AND P0, PT, R6, 0x18, PT ;  /* 0x000000180600780c */ /* 0x000fe20003f05270 */
[----:B------:R-:W-:Y:S01]  /*16b0*/  ULDC.64 UR8, c[0x0][0x330] ;  /* 0x0000cc0000087ab9 */ /* 0x000fe20000000a00 */
[----:B------:R-:W-:Y:S01]  /*16c0*/  MOV R8, RZ ;  /* 0x000000ff00087202 */ /* 0x000fe20000000f00 */
[----:B------:R-:W-:Y:S01]  /*16d0*/  ULDC UR7, c[0x0][0x338] ;  /* 0x0000ce0000077ab9 */ /* 0x000fe20000000800 */
[----:B------:R-:W-:-:S03]  /*16e0*/  ULDC.64 UR10, c[0x0][0x4c0] ;  /* 0x00013000000a7ab9 */ /* 0x000fc60000000a00 */
[----:B------:R-:W-:-:S05]  /*16f0*/  IMAD.HI.U32 R14, R9, UR9, R8 ;  /* 0x00000009090e7c27 */ /* 0x000fca000f8e0008 */
[----:B------:R-:W-:Y:S01]  /*1700*/  SHF.R.U32.HI R15, RZ, UR7, R14 ;  /* 0x00000007ff0f7c19 */ /* 0x000fe2000801160e */
[----:B------:R-:W0:Y:S01]  /*1710*/  @P0 LDC.64 R16, c[0x0][0x340] ;  /* 0x0000d000ff100b82 */ /* 0x000e220000000a00 */
[----:B------:R-:W-:Y:S02]  /*1720*/  @P0 MOV R14, RZ ;  /* 0x000000ff000e0202 */ /* 0x000fe40000000f00 */
[----:B------:R-:W-:-:S05]  /*1730*/  IADD3 R8, -R15, RZ, RZ ;  /* 0x000000ff0f087210 */ /* 0x000fca0007ffe1ff */
[----:B------:R-:W1:Y:S01]  /*1740*/  @P0 LDC R19, c[0x0][0x33c] ;  /* 0x0000cf00ff130b82 */ /* 0x000e620000000800 */
[----:B------:R-:W-:Y:S01]  /*1750*/  IMAD R8, R8, UR8, R9 ;  /* 0x0000000808087c24 */ /* 0x000fe2000f8e0209 */
[----:B------:R-:W-:-:S03]  /*1760*/  ULDC.64 UR8, c[0x0][0x4b8] ;  /* 0x00012e0000087ab9 */ /* 0x000fc60000000a00 */
[C---:B------:R-:W-:Y:S02]  /*1770*/  IMAD R5, R8.reuse, UR8, R5 ;  /* 0x0000000808057c24 */ /* 0x040fe4000f8e0205 */
[C---:B------:R-:W-:Y:S01]  /*1780*/  IMAD R2, R8.reuse, UR9, R2 ;  /* 0x0000000908027c24 */ /* 0x040fe2000f8e0202 */
[----:B------:R-:W2:Y:S01]  /*1790*/  @P0 LDC.64 R10, c[0x0][0x4c8] ;  /* 0x00013200ff0a0b82 */ /* 0x000ea20000000a00 */
[C---:B------:R-:W-:Y:S02]  /*17a0*/  IMAD R7, R8.reuse, UR10, R7 ;  /* 0x0000000a08077c24 */ /* 0x040fe4000f8e0207 */
[----:B------:R-:W-:-:S05]  /*17b0*/  IMAD R0, R8, UR11, R0 ;  /* 0x0000000b08007c24 */ /* 0x000fca000f8e0200 */
[----:B------:R-:W3:Y:S01]  /*17c0*/  @P0 LDC.64 R12, c[0x0][0x4d0] ;  /* 0x00013400ff0c0b82 */ /* 0x000ee20000000a00 */
[----:B0-----:R-:W-:-:S05]  /*17d0*/  @P0 IMAD.HI.U32 R4, R15, R16, R14 ;  /* 0x000000100f040227 */ /* 0x001fca00078e000e */
[----:B------:R-:W-:-:S04]  /*17e0*/  @P0 SHF.R.U32.HI R4, RZ, R17, R4 ;  /* 0x00000011ff040219 */ /* 0x000fc80000011604 */
[----:B------:R-:W-:-:S05]  /*17f0*/  @P0 IADD3 R14, -R4, RZ, RZ ;  /* 0x000000ff040e0210 */ /* 0x000fca0007ffe1ff */
[----:B-1----:R-:W-:-:S04]  /*1800*/  @P0 IMAD R14, R14, R19, R15 ;  /* 0x000000130e0e0224 */ /* 0x002fc800078e020f */
[C---:B--2---:R-:W-:Y:S02]  /*1810*/  @P0 IMAD R5, R14.reuse, R10, R5 ;  /* 0x0000000a0e050224 */ /* 0x044fe400078e0205 */
[C---:B------:R-:W-:Y:S02]  /*1820*/  @P0 IMAD R2, R14.reuse, R11, R2 ;  /* 0x0000000b0e020224 */ /* 0x040fe400078e0202 */
[C---:B---3--:R-:W-:Y:S02]  /*1830*/  @P0 IMAD R7, R14.reuse, R12, R7 ;  /* 0x0000000c0e070224 */ /* 0x048fe400078e0207 */
[----:B------:R-:W-:-:S07]  /*1840*/  @P0 IMAD R0, R14, R13, R0 ;  /* 0x0000000d0e000224 */ /* 0x000fce00078e0200 */
.L_x_4565:
[----:B------:R-:W-:Y:S01]  /*1850*/  ULDC.64 UR12, c[0x0][0x4f0] ;  /* 0x00013c00000c7ab9 */ /* 0x000fe20000000a00 */
[----:B------:R-:W-:Y:S01]  /*1860*/  ULDC.64 UR8, c[0x0][0x4e0] ;  /* 0x0001380000087ab9 */ /* 0x000fe20000000a00 */
[----:B------:R-:W-:Y:S01]  /*1870*/  IADD3 R10, P2, R0, UR12, RZ ;  /* 0x0000000c000a7c10 */ /* 0x000fe2000ff5e0ff */
[----:B------:R-:W-:Y:S01]  /*1880*/  ULDC.64 UR10, c[0x0][0x4e8] ;  /* 0x00013a00000a7ab9 */ /* 0x000fe20000000a00 */
[----:B------:R-:W-:Y:S02]  /*1890*/  IADD3 R6, P0, R2, UR8, RZ ;  /* 0x0000000802067c10 */ /* 0x000fe4000ff1e0ff */
[----:B------:R-:W-:Y:S02]  /*18a0*/  IADD3.X R11, RZ, UR13, RZ, P2, !PT ;  /* 0x0000000dff0b7c10 */ /* 0x000fe400097fe4ff */
[----:B------:R-:W-:Y:S02]  /*18b0*/  IADD3 R8, P1, R7, UR10, RZ ;  /* 0x0000000a07087c10 */ /* 0x000fe4000ff3e0ff */
[----:B------:R-:W-:Y:S01]  /*18c0*/  IADD3.X R7, RZ, UR9, RZ, P0, !PT ;  /* 0x00000009ff077c10 */ /* 0x000fe200087fe4ff */
[----:B------:R-:W2:Y:S01]  /*18d0*/  LDG.E.U16 R10, desc[UR4][R10.64] ;  /* 0x000000040a0a7981 */ /* 0x000ea2000c1e1500 */
[----:B------:R-:W-:Y:S01]  /*18e0*/  IADD3.X R9, RZ, UR11, RZ, P1, !PT ;  /* 0x0000000bff097c10 */ /* 0x000fe20008ffe4ff */
[----:B------:R-:W-:-:S02]  /*18f0*/  ULDC.64 UR8, c[0x0][0x4d8] ;  /* 0x0001360000087ab9 */ /* 0x000fc40000000a00 */
[----:B------:R-:W3:Y:S04]  /*1900*/  LDG.E.U16 R6, desc[UR4][R6.64] ;  /* 0x0000000406067981 */ /* 0x000ee8000c1e1500 */
[----:B------:R-:W4:Y:S01]  /*1910*/  LDG.E.U16 R8, desc[UR4][R8.64] ;  /* 0x0000000408087981 */ /* 0x000f22000c1e1500 */
[----:B------:R-:W-:Y:S02]  /*1920*/  IADD3 R3, R3, 0x80, RZ ;  /* 0x0000008003037810 */ /* 0x000fe40007ffe0ff */
[----:B--2---:R-:W-:-:S04]  /*1930*/  SHF.L.U32 R15, R10, 0x10, RZ ;  /* 0x000000100a0f7819 */ /* 0x004fc800000006ff */
[C---:B------:R-:W-:Y:S02]  /*1940*/  FSETP.GEU.FTZ.AND P0, PT, |R15|.reuse, 0.5, PT ;  /* 0x3f0000000f00780b */ /* 0x040fe40003f1e200 */
[----:B---3--:R-:W-:Y:S02]  /*1950*/  SHF.L.U32 R0, R6, 0x10, RZ ;  /* 0x0000001006007819 */ /* 0x008fe400000006ff */
[----:B----4-:R-:W-:Y:S01]  /*1960*/  SHF.L.U32 R13, R8, 0x10, RZ ;  /* 0x00000010080d7819 */ /* 0x010fe200000006ff */
[----:B------:R-:W-:-:S04]  /*1970*/  FADD.FTZ R4, -R15, 1 ;  /* 0x3f8000000f047421 */ /* 0x000fc80000010100 */
[----:B------:R-:W-:-:S04]  /*1980*/  FADD.FTZ R2, -R0, R13 ;  /* 0x0000000d00027221 */ /* 0x000fc80000010100 */
[----:B------:R-:W-:Y:S01]  /*1990*/  FFMA.FTZ R0, R15, R2, R0 ;  /* 0x000000020f007223 */ /* 0x000fe20000010000 */
[----:B------:R-:W-:Y:S01]  /*19a0*/  @P0 FFMA.FTZ R0, -R2, R4, R13 ;  /* 0x0000000402000223 */ /* 0x000fe2000001010d */
[----:B------:R-:W-:-:S04]  /*19b0*/  IADD3 R4, P0, R5, UR8, RZ ;  /* 0x0000000805047c10 */ /* 0x000fc8000ff1e0ff */
[----:B------:R-:W-:Y:S02]  /*19c0*/  F2FP.BF16.F32.PACK_AB R0, RZ, R0 ;  /* 0x00000000ff00723e */ /* 0x000fe400000010ff */
[----:B------:R-:W-:-:S05]  /*19d0*/  IADD3.X R5, RZ, UR9, RZ, P0, !PT ;  /* 0x00000009ff057c10 */ /* 0x000fca00087fe4ff */
[----:B------:R0:W-:Y:S02]  /*19e0*/  STG.E.U16 desc[UR4][R4.64], R0 ;  /* 0x0000000004007986 */ /* 0x0001e4000c101504 */
.L_x_4564:
[----:B------:R-:W-:Y:S05]  /*19f0*/  BSYNC B0 ;  /* 0x0000000000007941 */ /* 0x000fea0003800000 */
.L_x_4563:
[----:B------:R-:W-:Y:S01]  /*1a00*/  ISETP.GE.AND P0, PT, R3, UR6, PT ;  /* 0x0000000603007c0c */ /* 0x000fe2000bf06270 */
[----:B------:R-:W-:-:S12]  /*1a10*/  BSSY B0, `(.L_x_4566) ;  /* 0x000032e000007945 */ /* 0x000fd80003800000 */
[----:B------:R-:W-:Y:S05]  /*1a20*/  @P0 BRA `(.L_x_4567) ;  /* 0x0000003000b00947 */ /* 0x000fea0003800000 */
[----:B0-----:R-:W0:Y:S01]  /*1a30*/  LDC R4, c[0x0][0x218] ;  /* 0x00008600ff047b82 */ /* 0x001e220000000800 */
        /* <DEDUP_REMOVED lines=352> */
[----:B------:R-:W-:Y:S01]  /*3040*/  HFMA2.MMA R8, -RZ, RZ, 0, 0 ;  /* 0x00000000ff087435 */ /* 0x000fe200000001ff */
[----:B------:R-:W-:Y:S01]  /*3050*/  ULDC.64 UR8, c[0x0][0x330] ;  /* 0x0000cc0000087ab9 */ /* 0x000fe20000000a00 */
[----:B------:R-:W-:Y:S01]  /*3060*/  ULDC UR7, c[0x0][0x338] ;  /* 0x0000ce0000077ab9 */ /* 0x000fe20000000800 */
[----:B------:R-:W-:-:S07]  /*3070*/  ULDC.64 UR10, c[0x0][0x4c0] ;  /* 0x00013000000a7ab9 */ /* 0x000fce0000000a00 */
[----:B------:R-:W-:Y:S02]  /*3080*/  IMAD.HI.U32 R14, R9, UR9, R8 ;  /* 0x00000009090e7c27 */ /* 0x000fe4000f8e0008 */
[----:B------:R-:W0:Y:S03]  /*3090*/  @P0 LDC.64 R16, c[0x0][0x340] ;  /* 0x0000d000ff100b82 */ /* 0x000e260000000a00 */
[----:B------:R-:W-:Y:S02]  /*30a0*/  SHF.R.U32.HI R15, RZ, UR7, R14 ;  /* 0x00000007ff0f7c19 */ /* 0x000fe4000801160e */
        /* <DEDUP_REMOVED lines=8> */
[C---:B------:R-:W-:Y:S02]  /*3130*/  IMAD R7, R8.reuse, UR10, R7 ;  /* 0x0000000a08077c24 */ /* 0x040fe4000f8e0207 */
[----:B------:R-:W-:Y:S01]  /*3140*/  IMAD R0, R8, UR11, R0 ;  /* 0x0000000b08007c24 */ /* 0x000fe2000f8e0200 */
        /* <DEDUP_REMOVED lines=9> */
.L_x_4568:
        /* <DEDUP_REMOVED lines=25> */
[----:B------:R1:W-:Y:S01]  /*3370*/  STG.E.U16 desc[UR4][R4.64], R0 ;  /* 0x0000000004007986 */ /* 0x0003e2000c101504 */
[----:B------:R-:W-:-:S13]  /*3380*/  ISETP.GE.AND P0, PT, R3, UR6, PT ;  /* 0x0000000603007c0c */ /* 0x000fda000bf06270 */
[----:B-1----:R-:W-:Y:S05]  /*3390*/  @P0 BRA `(.L_x_4567) ;  /* 0x0000001800540947 */ /* 0x002fea0003800000 */
        /* <DEDUP_REMOVED lines=379> */
.L_x_4569:
        /* <DEDUP_REMOVED lines=26> */
.L_x_4567:
[----:B------:R-:W-:Y:S05]  /*4cf0*/  BSYNC B0 ;  /* 0x0000000000007941 */ /* 0x000fea0003800000 */
.L_x_4566:
[----:B------:R-:W-:-:S13]  /*4d00*/  ISETP.GE.AND P0, PT, R3, UR6, PT ;  /* 0x0000000603007c0c */ /* 0x000fda000bf06270 */
[----:B------:R-:W-:Y:S05]  /*4d10*/  @P0 EXIT ;  /* 0x000000000000094d */ /* 0x000fea0003800000 */
[----:B01----:R-:W0:Y:S01]  /*4d20*/  LDC R4, c[0x0][0x218] ;  /* 0x00008600ff047b82 */ /* 0x003e220000000800 */
        /* <DEDUP_REMOVED lines=9> */
[----:B------:R-:W-:Y:S02]  /*4dc0*/  ULDC.64 UR8, c[0x0][0x350] ;  /* 0x0000d40000087ab9 */ /* 0x000fe40000000a00 */
        /* <DEDUP_REMOVED lines=17> */
[----:B------:R-:W-:-:S03]  /*4ee0*/  ULDC.64 UR6, c[0x0][0x358] ;  /* 0x0000d60000067ab9 */ /* 0x000fc60000000a00 */
        /* <DEDUP_REMOVED lines=11> */
[----:B------:R-:W-:-:S07]  /*4fa0*/  ULDC.64 UR8, c[0x0][0x370] ;  /* 0x0000dc0000087ab9 */ /* 0x000fce0000000a00 */
        /* <DEDUP_REMOVED lines=318> */
[----:B------:R-:W-:Y:S01]  /*6390*/  ULDC.64 UR6, c[0x0][0x4b8] ;  /* 0x00012e0000067ab9 */ /* 0x000fe20000000a00 */
        /* <DEDUP_REMOVED lines=19> */
.L_x_4570:
        /* <DEDUP_REMOVED lines=26> */
.L_x_4571:
        /* <DEDUP_REMOVED lines=9> */
.L_x_7992:


//--------------------- .text._ZN2at6native27unrolled_elementwise_kernelIZZZNS0_44_GLOBAL__N__40a83637_7_Lerp_cu_7dd49032_312918lerp_tensor_kernelERNS_18TensorIteratorBaseEENKUlvE0_clEvENKUlvE2_clEvEUlN3c108BFloat16ES8_S8_E_St5arrayIPcLm4EELi4E23TrivialOffsetCalculatorILi3EjESD_ILi1EjENS0_6memory15LoadWithoutCastENSG_16StoreWithoutCastEEEviT_T0_T2_T3_T4_T5_ --------------------------
	.section	.text._ZN2at6native27unrolled_elementwise_kernelIZZZNS0_44_GLOBAL__N__40a83637_7_Lerp_cu_7dd49032_312918lerp_tensor_kernelERNS_18TensorIteratorBaseEENKUlvE0_clEvENKUlvE2_clEvEUlN3c108BFloat16ES8_S8_E_St5arrayIPcLm4EELi4E23TrivialOffsetCalculatorILi3EjESD_ILi1EjENS0_6memory15LoadWithoutCastENSG_16StoreWithoutCastEEEviT_T0_T2_T3_T4_T5_,"ax",@progbits
	.align	128
        .global         _ZN2at6native27unrolled_elementwise_kernelIZZZNS0_44_GLOBAL__N__40a83637_7_Lerp_cu_7dd49032_312918lerp_tensor_kernelERNS_18TensorIteratorBaseEENKUlvE0_clEvENKUlvE2_clEvEUlN3c108BFloat16ES8_S8_E_St5arrayIPcLm4EELi4E23TrivialOffsetCalculatorILi3EjESD_ILi1EjENS0_6memory15LoadWithoutCastENSG_16StoreWithoutCastEEEviT_T0_T2_T3_T4_T5_
        .type           _ZN2at6native27unrolled_elementwise_kernelIZZZNS0_44_GLOBAL__N__40a83637_7_Lerp_cu_7dd49032_312918lerp_tensor_kernelERNS_18TensorIteratorBaseEENKUlvE0_clEvENKUlvE2_clEvEUlN3c108BFloat16ES8_S8_E_St5arrayIPcLm4EELi4E23TrivialOffsetCalculatorILi3EjESD_ILi1EjENS0_6memory15LoadWithoutCastENSG_16StoreWithoutCastEEEviT_T0_T2_T3_T4_T5_,@function
        .size           _ZN2at6native27unrolled_elementwise_kernelIZZZNS0_44_GLOBAL__N__40a83637_7_Lerp_cu_7dd49032_312918lerp_tensor_kernelERNS_18TensorIteratorBaseEENKUlvE0_clEvENKUlvE2_clEvEUlN3c108BFloat16ES8_S8_E_St5arrayIPcLm4EELi4E23TrivialOffsetCalculatorILi3EjESD_ILi1EjENS0_6memory15LoadWithoutCastENSG_16StoreWithoutCastEEEviT_T0_T2_T3_T4_T5_,(.L_x_7993 - _ZN2at6native27unrolled_elementwise_kernelIZZZNS0_44_GLOBAL__N__40a83637_7_Lerp_cu_7dd49032_312918lerp_tensor_kernelERNS_18TensorIteratorBaseEENKUlvE0_clEvENKUlvE2_clEvEUlN3c108BFloat16ES8_S8_E_St5arrayIPcLm4EELi4E23TrivialOffsetCalculatorILi3EjESD_ILi1EjENS0_6memory15LoadWithoutCastENSG_16StoreWithoutCastEEEviT_T0_T2_T3_T4_T5_)
        .other          _ZN2at6native27unrolled_elementwise_kernelIZZZNS0_44_GLOBAL__N__40a83637_7_Lerp_cu_7dd49032_312918lerp_tensor_kernelERNS_18TensorIteratorBaseEENKUlvE0_clEvENKUlvE2_clEvEUlN3c108BFloat16ES8_S8_E_St5arrayIPcLm4EELi4E23TrivialOffsetCalculatorILi3EjESD_ILi1EjENS0_6memory15LoadWithoutCastENSG_16StoreWithoutCastEEEviT_T0_T2_T3_T4_T5_,@"STO_CUDA_ENTRY STV_DEFAULT"
_ZN2at6native27unrolled_elementwise_kernelIZZZNS0_44_GLOBAL__N__40a83637_7_Lerp_cu_7dd49032_312918lerp_tensor_kernelERNS_18TensorIteratorBaseEENKUlvE0_clEvENKUlvE2_clEvEUlN3c108BFloat16ES8_S8_E_St5arrayIPcLm4EELi4E23TrivialOffsetCalculatorILi3EjESD_ILi1EjENS0_6memory15LoadWithoutCastENSG_16StoreWithoutCastEEEviT_T0_T2_T3_T4_T5_:
.text._ZN2at6native27unrolled_elementwise_kernelIZZZNS0_44_GLOBAL__N__40a83637_7_Lerp_cu_7dd49032_312918lerp_tensor_kernelERNS_18TensorIteratorBaseEENKUlvE0_clEvENKUlvE2_clEvEUlN3c108BFloat16ES8_S8_E_St5arrayIPcLm4EELi4E23TrivialOffsetCalculatorILi3EjESD_ILi1EjENS0_6memory15LoadWithoutCastENSG_16StoreWithoutCastEEEviT_T0_T2_T3_T4_T5_:
[----:B------:R-:W-:Y:S01]  /*0000*/  LDC R1, c[0x0][0x28] ;  /* 0x00000a00ff017b82 */ /* 0x000fe20000000800 */
[----:B------:R-:W0:Y:S07]  /*0010*/  S2R R0, SR_CTAID.X ;  /* 0x0000000000007919 */ /* 0x000e2e0000002500 */
[----:B------:R-:W0:Y:S01]  /*0020*/  LDC R3, c[0x0][0x210] ;  /* 0x00008400ff037b82 */ /* 0x000e220000000800 */
[----:B------:R-:W-:Y:S01]  /*0030*/  ULDC.64 UR4, c[0x0][0x208] ;  /* 0x0000820000047ab9 */ /* 0x000fe20000000a00 */
[----:B------:R-:W-:Y:S01]  /*0040*/  PRMT R4, RZ, 0x7610, R4 ;  /* 0x00007610ff047816 */ /* 0x000fe20000000004 */
[----:B------:R-:W1:Y:S01]  /*0050*/  S2R R27, SR_TID.X ;  /* 0x00000000001b7919 */ /* 0x000e620000002100 */
[--C-:B0-----:R-:W-:Y:S01]  /*0060*/  IMAD R2, R0, -0x200, R3.reuse ;  /* 0xfffffe0000027824 */ /* 0x101fe200078e0203 */
[----:B------:R-:W-:-:S02]  /*0070*/  PRMT R3, RZ, 0x7610, R3 ;  /* 0x00007610ff037816 */ /* 0x000fc40000000003 */
[----:B-1----:R-:W-:Y:S02]  /*0080*/  MOV R11, R27 ;  /* 0x0000001b000b7202 */ /* 0x002fe40000000f00 */
[----:B------:R-:W-:-:S13]  /*0090*/  ISETP.GE.AND P0, PT, R27, R2, PT ;  /* 0x000000021b00720c */ /* 0x000fda0003f06270 */
[----:B------:R-:W-:Y:S01]  /*00a0*/  @!P0 IMAD R29, R0, 0x200, R11 ;  /* 0x00000200001d8824 */ /* 0x000fe200078e020b */
[----:B------:R-:W-:-:S04]  /*00b0*/  @!P0 IADD3 R11, R11, 0x80, RZ ;  /* 0x000000800b0b8810 */ /* 0x000fc80007ffe0ff */
[----:B------:R-:W-:-:S13]  /*00c0*/  ISETP.GE.AND P1, PT, R11, R2, PT ;  /* 0x000000020b00720c */ /* 0x000fda0003f26270 */
[----:B------:R-:W0:Y:S01]  /*00d0*/  @!P1 LDC.64 R12, c[0x0][0x220] ;  /* 0x00008800ff0c9b82 */ /* 0x000e220000000a00 */
[----:B------:R-:W-:Y:S01]  /*00e0*/  @!P1 IMAD R5, R0, 0x200, R11 ;  /* 0x0000020000059824 */ /* 0x000fe200078e020b */
[----:B------:R-:W-:-:S04]  /*00f0*/  @!P1 IADD3 R11, R11, 0x80, RZ ;  /* 0x000000800b0b9810 */ /* 0x000fc80007ffe0ff */
[C---:B------:R-:W-:Y:S02]  /*0100*/  ISETP.GE.AND P3, PT, R11.reuse, R2, PT ;  /* 0x000000020b00720c */ /* 0x040fe40003f66270 */
[----:B------:R-:W1:Y:S08]  /*0110*/  @!P1 LDC.64 R6, c[0x0][0x228] ;  /* 0x00008a00ff069b82 */ /* 0x000e700000000a00 */
[----:B------:R-:W2:Y:S03]  /*0120*/  @!P1 LDC.64 R8, c[0x0][0x230] ;  /* 0x00008c00ff089b82 */ /* 0x000ea60000000a00 */
[----:B------:R-:W-:Y:S01]  /*0130*/  @!P3 IMAD R25, R0, 0x200, R11 ;  /* 0x000002000019b824 */ /* 0x000fe200078e020b */
[----:B------:R-:W-:Y:S01]  /*0140*/  @!P3 IADD3 R11, R11, 0x80, RZ ;  /* 0x000000800b0bb810 */ /* 0x000fe20007ffe0ff */
[----:B0-----:R-:W-:-:S03]  /*0150*/  @!P1 IMAD.WIDE.U32 R12, R5, 0x2, R12 ;  /* 0x00000002050c9825 */ /* 0x001fc600078e000c */
[----:B------:R-:W0:Y:S01]  /*0160*/  @!P3 LDC.64 R22, c[0x0][0x220] ;  /* 0x00008800ff16bb82 */ /* 0x000e220000000a00 */
[----:B------:R-:W-:Y:S01]  /*0170*/  ISETP.GE.AND P2, PT, R11, R2, PT ;  /* 0x000000020b00720c */ /* 0x000fe20003f46270 */
[----:B------:R3:W5:Y:S01]  /*0180*/  @!P1 LDG.E.U16 R3, desc[UR4][R12.64] ;  /* 0x000000040c039981 */ /* 0x000762000c1e1500 */
[----:B-1----:R-:W-:-:S05]  /*0190*/  @!P1 IMAD.WIDE.U32 R6, R5, 0x2, R6 ;  /* 0x0000000205069825 */ /* 0x002fca00078e0006 */
[----:B------:R-:W1:Y:S01]  /*01a0*/  @!P3 LDC.64 R20, c[0x0][0x228] ;  /* 0x00008a00ff14bb82 */ /* 0x000e620000000a00 */
[----:B------:R4:W5:Y:S07]  /*01b0*/  @!P1 LDG.E.U16 R4, desc[UR4][R6.64] ;  /* 0x0000000406049981 */ /* 0x00096e000c1e1500 */
[----:B---3--:R-:W3:Y:S01]  /*01c0*/  @!P3 LDC.64 R12, c[0x0][0x230] ;  /* 0x00008c00ff0cbb82 */ /* 0x008ee20000000a00 */
[----:B----4-:R-:W-:-:S07]  /*01d0*/  PRMT R6, RZ, 0x7610, R6 ;  /* 0x00007610ff067816 */ /* 0x010fce0000000006 */
[----:B------:R-:W4:Y:S01]  /*01e0*/  @!P2 LDC.64 R14, c[0x0][0x220] ;  /* 0x00008800ff0eab82 */ /* 0x000f220000000a00 */
[----:B------:R-:W-:Y:S01]  /*01f0*/  PRMT R7, RZ, 0x7610, R7 ;  /* 0x00007610ff077816 */ /* 0x000fe20000000007 */
[----:B0-----:R-:W-:-:S05]  /*0200*/  @!P3 IMAD.WIDE.U32 R22, R25, 0x2, R22 ;  /* 0x000000021916b825 */ /* 0x001fca00078e0016 */
[----:B------:R0:W5:Y:S01]  /*0210*/  @!P3 LDG.E.U16 R6, desc[UR4][R22.64] ;  /* 0x000000041606b981 */ /* 0x000162000c1e1500 */
[C---:B-1----:R-:W-:Y:S01]  /*0220*/  @!P3 IMAD.WIDE.U32 R20, R25.reuse, 0x2, R20 ;  /* 0x000000021914b825 */ /* 0x042fe200078e0014 */
[----:B------:R-:W-:Y:S01]  /*0230*/  PRMT R28, RZ, 0x7610, R28 ;  /* 0x00007610ff1c7816 */ /* 0x000fe2000000001c */
[----:B------:R-:W1:Y:S03]  /*0240*/  @!P2 LDC.64 R16, c[0x0][0x228] ;  /* 0x00008a00ff10ab82 */ /* 0x000e660000000a00 */
[----:B------:R2:W5:Y:S01]  /*0250*/  @!P3 LDG.E.U16 R7, desc[UR4][R20.64] ;  /* 0x000000041407b981 */ /* 0x000562000c1e1500 */
[----:B---3--:R-:W-:-:S04]  /*0260*/  @!P3 IMAD.WIDE.U32 R12, R25, 0x2, R12 ;  /* 0x00000002190cb825 */ /* 0x008fc800078e000c */
[----:B------:R-:W3:Y:S08]  /*0270*/  @!P0 LDC.64 R24, c[0x0][0x220] ;  /* 0x00008800ff188b82 */ /* 0x000ef00000000a00 */
[----:B0-----:R-:W0:Y:S08]  /*0280*/  @!P0 LDC.64 R22, c[0x0][0x228] ;  /* 0x00008a00ff168b82 */ /* 0x001e300000000a00 */
[----:B--2---:R-:W2:Y:S01]  /*0290*/  @!P0 LDC.64 R20, c[0x0][0x230] ;  /* 0x00008c00ff148b82 */ /* 0x004ea20000000a00 */
[----:B------:R-:W-:Y:S01]  /*02a0*/  @!P1 IMAD.WIDE.U32 R8, R5, 0x2, R8 ;  /* 0x0000000205089825 */ /* 0x000fe200078e0008 */
[----:B------:R-:W-:-:S03]  /*02b0*/  PRMT R5, RZ, 0x7610, R5 ;  /* 0x00007610ff057816 */ /* 0x000fc60000000005 */
[----:B------:R-:W-:-:S03]  /*02c0*/  @!P2 IMAD R11, R0, 0x200, R11 ;  /* 0x00000200000ba824 */ /* 0x000fc600078e020b */
[----:B------:R1:W5:Y:S01]  /*02d0*/  @!P1 LDG.E.U16 R5, desc[UR4][R8.64] ;  /* 0x0000000408059981 */ /* 0x000362000c1e1500 */
[----:B----4-:R-:W-:Y:S01]  /*02e0*/  @!P2 IMAD.WIDE.U32 R14, R11, 0x2, R14 ;  /* 0x000000020b0ea825 */ /* 0x010fe200078e000e */
[----:B------:R-:W-:Y:S01]  /*02f0*/  PRMT R26, RZ, 0x7610, R26 ;  /* 0x00007610ff1a7816 */ /* 0x000fe2000000001a */
[----:B------:R-:W4:Y:S01]  /*0300*/  @!P2 LDC.64 R18, c[0x0][0x230] ;  /* 0x00008c00ff12ab82 */ /* 0x000f220000000a00 */
[----:B-1----:R-:W-:Y:S01]  /*0310*/  PRMT R9, RZ, 0x7610, R9 ;  /* 0x00007610ff097816 */ /* 0x002fe20000000009 */
[----:B---3--:R-:W-:-:S05]  /*0320*/  @!P0 IMAD.WIDE.U32 R24, R29, 0x2, R24 ;  /* 0x000000021d188825 */ /* 0x008fca00078e0018 */
[----:B------:R1:W5:Y:S01]  /*0330*/  @!P2 LDG.E.U16 R9, desc[UR4][R14.64] ;  /* 0x000000040e09a981 */ /* 0x000362000c1e1500 */
[----:B0-----:R-:W-:-:S03]  /*0340*/  @!P0 IMAD.WIDE.U32 R22, R29, 0x2, R22 ;  /* 0x000000021d168825 */ /* 0x001fc600078e0016 */
[----:B------:R-:W5:Y:S01]  /*0350*/  @!P0 LDG.E.U16 R28, desc[UR4][R24.64] ;  /* 0x00000004181c8981 */ /* 0x000f62000c1e1500 */
[----:B--2---:R-:W-:-:S03]  /*0360*/  @!P0 IMAD.WIDE.U32 R20, R29, 0x2, R20 ;  /* 0x000000021d148825 */ /* 0x004fc600078e0014 */
[----:B------:R-:W5:Y:S01]  /*0370*/  @!P0 LDG.E.U16 R26, desc[UR4][R22.64] ;  /* 0x00000004161a8981 */ /* 0x000f62000c1e1500 */
[----:B-1----:R-:W-:-:S06]  /*0380*/  PRMT R14, RZ, 0x7610, R14 ;  /* 0x00007610ff0e7816 */ /* 0x002fcc000000000e */
[----:B------:R-:W5:Y:S01]  /*0390*/  @!P0 LDG.E.U16 R14, desc[UR4][R20.64] ;  /* 0x00000004140e8981 */ /* 0x000f62000c1e1500 */
[----:B------:R-:W-:-:S06]  /*03a0*/  PRMT R8, RZ, 0x7610, R8 ;  /* 0x00007610ff087816 */ /* 0x000fcc0000000008 */
[----:B------:R0:W5:Y:S01]  /*03b0*/  @!P3 LDG.E.U16 R8, desc[UR4][R12.64] ;  /* 0x000000040c08b981 */ /* 0x000162000c1e1500 */
[----:B------:R-:W-:Y:S01]  /*03c0*/  PRMT R10, RZ, 0x7610, R10 ;  /* 0x00007610ff0a7816 */ /* 0x000fe2000000000a */
[----:B0-----:R-:W0:Y:S01]  /*03d0*/  @!P0 LDC.64 R12, c[0x0][0x218] ;  /* 0x00008600ff0c8b82 */ /* 0x001e220000000a00 */
[----:B------:R-:W-:Y:S01]  /*03e0*/  @!P2 IMAD.WIDE.U32 R16, R11, 0x2, R16 ;  /* 0x000000020b10a825 */ /* 0x000fe200078e0010 */
[----:B------:R-:W-:-:S03]  /*03f0*/  MOV R15, R27 ;  /* 0x0000001b000f7202 */ /* 0x000fc60000000f00 */
[----:B----4-:R-:W-:Y:S01]  /*0400*/  @!P2 IMAD.WIDE.U32 R18, R11, 0x2, R18 ;  /* 0x000000020b12a825 */ /* 0x010fe200078e0012 */
[----:B------:R-:W-:Y:S01]  /*0410*/  PRMT R11, RZ, 0x7610, R11 ;  /* 0x00007610ff0b7816 */ /* 0x000fe2000000000b */
[----:B------:R1:W5:Y:S02]  /*0420*/  @!P2 LDG.E.U16 R10, desc[UR4][R16.64] ;  /* 0x00000004100aa981 */ /* 0x000364000c1e1500 */
[----:B------:R-:W-:-:S03]  /*0430*/  VIADD R29, R15, 0x80 ;  /* 0x000000800f1d7836 */ /* 0x000fc60000000000 */
[----:B------:R2:W5:Y:S01]  /*0440*/  @!P2 LDG.E.U16 R11, desc[UR4][R18.64] ;  /* 0x00000004120ba981 */ /* 0x000562000c1e1500 */
[----:B-1----:R-:W-:Y:S01]  /*0450*/  IADD3 R17, R15, 0x100, RZ ;  /* 0x000001000f117810 */ /* 0x002fe20007ffe0ff */
[----:B------:R-:W-:Y:S03]  /*0460*/  BSSY B0, `(.L_x_4572) ;  /* 0x0000013000007945 */ /* 0x000fe60003800000 */
[-C--:B------:R-:W-:Y:S01]  /*0470*/  ISETP.GE.AND P3, PT, R17, R2.reuse, PT ;  /* 0x000000021100720c */ /* 0x080fe20003f66270 */
[----:B--2---:R-:W-:Y:S01]  /*0480*/  VIADD R19, R15, 0x180 ;  /* 0x000001800f137836 */ /* 0x004fe20000000000 */
[----:B------:R-:W-:Y:S01]  /*0490*/  @!P0 MOV R15, R29 ;  /* 0x0000001d000f8202 */ /* 0x000fe20000000f00 */
[----:B------:R-:W-:Y:S01]  /*04a0*/  @!P0 IMAD R17, R0, 0x200, R27 ;  /* 0x0000020000118824 */ /* 0x000fe200078e021b */
[-C--:B------:R-:W-:Y:S02]  /*04b0*/  ISETP.GE.AND P5, PT, R29, R2.reuse, PT ;  /* 0x000000021d00720c */ /* 0x080fe40003fa6270 */
[-C--:B------:R-:W-:Y:S01]  /*04c0*/  ISETP.GE.AND P1, PT, R19, R2.reuse, PT ;  /* 0x000000021300720c */ /* 0x080fe20003f26270 */
[----:B0-----:R-:W-:Y:S01]  /*04d0*/  @!P0 IMAD.WIDE.U32 R12, R17, 0x2, R12 ;  /* 0x00000002110c8825 */ /* 0x001fe200078e000c */
[----:B------:R-:W-:Y:S01]  /*04e0*/  ISETP.GE.AND P2, PT, R15, R2, PT ;  /* 0x000000020f00720c */ /* 0x000fe20003f46270 */
[----:B------:R-:W-:-:S12]  /*04f0*/  @P0 BRA `(.L_x_4573) ;  /* 0x0000000000240947 */ /* 0x000fd80003800000 */
[----:B-----5:R-:W-:Y:S01]  /*0500*/  SHF.L.U32 R19, R14, 0x10, RZ ;  /* 0x000000100e137819 */ /* 0x020fe200000006ff */
[----:B------:R-:W-:Y:S01]  /*0510*/  IMAD.U32 R28, R28, 0x10000, RZ ;  /* 0x000100001c1c7824 */ /* 0x000fe200078e00ff */
[----:B------:R-:W-:Y:S02]  /*0520*/  SHF.L.U32 R17, R26, 0x10, RZ ;  /* 0x000000101a117819 */ /* 0x000fe400000006ff */
[C---:B------:R-:W-:Y:S01]  /*0530*/  FSETP.GEU.FTZ.AND P4, PT, |R19|.reuse, 0.5, PT ;  /* 0x3f0000001300780b */ /* 0x040fe20003f9e200 */
[----:B------:R-:W-:Y:S02]  /*0540*/  FADD.FTZ R16, -R19, 1 ;  /* 0x3f80000013107421 */ /* 0x000fe40000010100 */
[----:B------:R-:W-:-:S04]  /*0550*/  FADD.FTZ R14, -R28, R17 ;  /* 0x000000111c0e7221 */ /* 0x000fc80000010100 */
[----:B------:R-:W-:-:S06]  /*0560*/  FFMA.FTZ R19, R19, R14, R28 ;  /* 0x0000000e13137223 */ /* 0x000fcc000001001c */
[----:B------:R-:W-:-:S05]  /*0570*/  @P4 FFMA.FTZ R19, -R14, R16, R17 ;  /* 0x000000100e134223 */ /* 0x000fca0000010111 */
[----:B------:R-:W-:-:S07]  /*0580*/  F2FP.BF16.F32.PACK_AB R14, RZ, R19 ;  /* 0x00000013ff0e723e */ /* 0x000fce00000010ff */
.L_x_4573:
[----:B------:R-:W-:Y:S05]  /*0590*/  BSYNC B0 ;  /* 0x0000000000007941 */ /* 0x000fea0003800000 */
.L_x_4572:
[----:B------:R-:W-:Y:S04]  /*05a0*/  BSSY B0, `(.L_x_4574) ;  /* 0x000000b000007945 */ /* 0x000fe80003800000 */
[----:B------:R-:W-:Y:S05]  /*05b0*/  @P5 BRA `(.L_x_4575) ;  /* 0x0000000000245947 */ /* 0x000fea0003800000 */
[----:B-----5:R-:W-:Y:S01]  /*05c0*/  IMAD.U32 R16, R5, 0x10000, RZ ;  /* 0x0001000005107824 */ /* 0x020fe200078e00ff */
[----:B------:R-:W-:Y:S01]  /*05d0*/  SHF.L.U32 R3, R3, 0x10, RZ ;  /* 0x0000001003037819 */ /* 0x000fe200000006ff */
[----:B------:R-:W-:Y:S02]  /*05e0*/  IMAD.U32 R4, R4, 0x10000, RZ ;  /* 0x0001000004047824 */ /* 0x000fe400078e00ff */
[C---:B------:R-:W-:Y:S01]  /*05f0*/  FADD.FTZ R17, -R16.reuse, 1 ;  /* 0x3f80000010117421 */ /* 0x040fe20000010100 */
[----:B------:R-:W-:Y:S01]  /*0600*/  FSETP.GEU.FTZ.AND P4, PT, |R16|, 0.5, PT ;  /* 0x3f0000001000780b */ /* 0x000fe20003f9e200 */
[----:B------:R-:W-:-:S04]  /*0610*/  FADD.FTZ R5, -R3, R4 ;  /* 0x0000000403057221 */ /* 0x000fc80000010100 */
[----:B------:R-:W-:-:S08]  /*0620*/  FFMA.FTZ R3, R16, R5, R3 ;  /* 0x0000000510037223 */ /* 0x000fd00000010003 */
[----:B------:R-:W-:-:S05]  /*0630*/  @P4 FFMA.FTZ R3, -R5, R17, R4 ;  /* 0x0000001105034223 */ /* 0x000fca0000010104 */
[----:B------:R-:W-:-:S07]  /*0640*/  F2FP.BF16.F32.PACK_AB R3, RZ, R3 ;  /* 0x00000003ff03723e */ /* 0x000fce00000010ff */
.L_x_4575:
[----:B------:R-:W-:Y:S05]  /*0650*/  BSYNC B0 ;  /* 0x0000000000007941 */ /* 0x000fea0003800000 */
.L_x_4574:
[----:B------:R-:W-:Y:S04]  /*0660*/  BSSY B0, `(.L_x_4576) ;  /* 0x000000b000007945 */ /* 0x000fe80003800000 */
[----:B------:R-:W-:Y:S05]  /*0670*/  @P3 BRA `(.L_x_4577) ;  /* 0x0000000000243947 */ /* 0x000fea0003800000 */
        /* <DEDUP_REMOVED lines=9> */
.L_x_4577:
[----:B------:R-:W-:Y:S05]  /*0710*/  BSYNC B0 ;  /* 0x0000000000007941 */ /* 0x000fea0003800000 */
.L_x_4576:
        /* <DEDUP_REMOVED lines=11> */
.L_x_4579:
[----:B------:R-:W-:Y:S05]  /*07d0*/  BSYNC B0 ;  /* 0x0000000000007941 */ /* 0x000fea0003800000 */
.L_x_4578:
[----:B-----5:R0:W-:Y:S01]  /*07e0*/  @!P0 STG.E.U16 desc[UR4][R12.64], R14 ;  /* 0x0000000e0c008986 */ /* 0x0201e2000c101504 */
[----:B------:R-:W-:Y:S04]  /*07f0*/  BSSY B0, `(.L_x_4580) ;  /* 0x000000c000007945 */ /* 0x000fe80003800000 */
[----:B------:R-:W-:Y:S05]  /*0800*/  @P2 BRA `(.L_x_4581) ;  /* 0x0000000000282947 */ /* 0x000fea0003800000 */
[----:B------:R-:W1:Y:S01]  /*0810*/  LDC.64 R6, c[0x0][0x218] ;  /* 0x00008600ff067b82 */ /* 0x000e620000000a00 */
[----:B------:R-:W-:Y:S02]  /*0820*/  LEA R5, R0, R15, 0x9 ;  /* 0x0000000f00057211 */ /* 0x000fe400078e48ff */
[----:B------:R-:W-:-:S04]  /*0830*/  IADD3 R15, R15, 0x80, RZ ;  /* 0x000000800f0f7810 */ /* 0x000fc80007ffe0ff */
[----:B------:R-:W-:-:S13]  /*0840*/  ISETP.GE.AND P0, PT, R15, R2, PT ;  /* 0x000000020f00720c */ /* 0x000fda0003f06270 */
[----:B------:R-:W-:Y:S01]  /*0850*/  @!P0 IMAD R11, R0, 0x200, R15 ;  /* 0x00000200000b8824 */ /* 0x000fe200078e020f */
[----:B------:R-:W-:Y:S01]  /*0860*/  @!P0 IADD3 R15, R15, 0x80, RZ ;  /* 0x000000800f0f8810 */ /* 0x000fe20007ffe0ff */
[----:B-1----:R-:W-:-:S04]  /*0870*/  IMAD.WIDE.U32 R4, R5, 0x2, R6 ;  /* 0x0000000205047825 */ /* 0x002fc800078e0006 */
[----:B------:R-:W-:Y:S01]  /*0880*/  @!P0 IMAD.WIDE.U32 R6, R11, 0x2, R6 ;  /* 0x000000020b068825 */ /* 0x000fe200078e0006 */
[----:B------:R1:W-:Y:S04]  /*0890*/  STG.E.U16 desc[UR4][R4.64], R3 ;  /* 0x0000000304007986 */ /* 0x0003e8000c101504 */
[----:B------:R1:W-:Y:S02]  /*08a0*/  @!P0 STG.E.U16 desc[UR4][R6.64], R8 ;  /* 0x0000000806008986 */ /* 0x0003e4000c101504 */
.L_x_4581:
[----:B------:R-:W-:Y:S05]  /*08b0*/  BSYNC B0 ;  /* 0x0000000000007941 */ /* 0x000fea0003800000 */
.L_x_4580:
[----:B------:R-:W-:-:S13]  /*08c0*/  ISETP.GE.AND P0, PT, R15, R2, PT ;  /* 0x000000020f00720c */ /* 0x000fda0003f06270 */
[----:B------:R-:W-:Y:S05]  /*08d0*/  @P0 EXIT ;  /* 0x000000000000094d */ /* 0x000fea0003800000 */
[----:B-1----:R-:W1:Y:S01]  /*08e0*/  LDC.64 R2, c[0x0][0x218] ;  /* 0x00008600ff027b82 */ /* 0x002e620000000a00 */
[----:B------:R-:W-:-:S05]  /*08f0*/  LEA R15, R0, R15, 0x9 ;  /* 0x0000000f000f7211 */ /* 0x000fca00078e48ff */
[----:B-1----:R-:W-:-:S05]  /*0900*/  IMAD.WIDE.U32 R2, R15, 0x2, R2 ;  /* 0x000000020f027825 */ /* 0x002fca00078e0002 */
[----:B------:R-:W-:Y:S01]  /*0910*/  STG.E.U16 desc[UR4][R2.64], R9 ;  /* 0x0000000902007986 */ /* 0x000fe2000c101504 */
[----:B------:R-:W-:Y:S05]  /*0920*/  EXIT ;  /* 0x000000000000794d */ /* 0x000fea0003800000 */
.L_x_4582:
        /* <DEDUP_REMOVED lines=13> */
.L_x_7993:


//--------------------- .text._ZN2at6native29vectorized_elementwise_kernelILi2EZZZNS0_44_GLOBAL__N__40a83637_7_Lerp_cu_7dd49032_312918lerp_tensor_kernelERNS_18TensorIteratorBaseEENKUlvE0_clEvENKUlvE2_clEvEUlN3c108BFloat16ES8_S8_E_St5arrayIPcLm4EEEEviT0_T1_ --------------------------
	.section	.text._ZN2at6native29vectorized_elementwise_kernelILi2EZZZNS0_44_GLOBAL__N__40a83637_7_Lerp_cu_7dd49032_312918lerp_tensor_kernelERNS_18TensorIteratorBaseEENKUlvE0_clEvENKUlvE2_clEvEUlN3c108BFloat16ES8_S8_E_St5arrayIPcLm4EEEEviT0_T1_,"ax",@progbits
	.align	128
        .global         _ZN2at6native29vectorized_elementwise_kernelILi2EZZZNS0_44_GLOBAL__N__40a83637_7_Lerp_cu_7dd49032_312918lerp_tensor_kernelERNS_18TensorIteratorBaseEENKUlvE0_clEvENKUlvE2_clEvEUlN3c108BFloat16ES8_S8_E_St5arrayIPcLm4EEEEviT0_T1_
        .type           _ZN2at6native29vectorized_elementwise_kernelILi2EZZZNS0_44_GLOBAL__N__40a83637_7_Lerp_cu_7dd49032_312918lerp_tensor_kernelERNS_18TensorIteratorBaseEENKUlvE0_clEvENKUlvE2_clEvEUlN3c108BFloat16ES8_S8_E_St5arrayIPcLm4EEEEviT0_T1_,@function
        .size           _ZN2at6native29vectorized_elementwise_kernelILi2EZZZNS0_44_GLOBAL__N__40a83637_7_Lerp_cu_7dd49032_312918lerp_tensor_kernelERNS_18TensorIteratorBaseEENKUlvE0_clEvENKUlvE2_clEvEUlN3c108BFloat16ES8_S8_E_St5arrayIPcLm4EEEEviT0_T1_,(.L_x_7994 - _ZN2at6native29vectorized_elementwise_kernelILi2EZZZNS0_44_GLOBAL__N__40a83637_7_Lerp_cu_7dd49032_312918lerp_tensor_kernelERNS_18TensorIteratorBaseEENKUlvE0_clEvENKUlvE2_clEvEUlN3c108BFloat16ES8_S8_E_St5arrayIPcLm4EEEEviT0_T1_)
        .other          _ZN2at6native29vectorized_elementwise_kernelILi2EZZZNS0_44_GLOBAL__N__40a83637_7_Lerp_cu_7dd49032_312918lerp_tensor_kernelERNS_18TensorIteratorBaseEENKUlvE0_clEvENKUlvE2_clEvEUlN3c108BFloat16ES8_S8_E_St5arrayIPcLm4EEEEviT0_T1_,@"STO_CUDA_ENTRY STV_DEFAULT"
_ZN2at6native29vectorized_elementwise_kernelILi2EZZZNS0_44_GLOBAL__N__40a83637_7_Lerp_cu_7dd49032_312918lerp_tensor_kernelERNS_18TensorIteratorBaseEENKUlvE0_clEvENKUlvE2_clEvEUlN3c108BFloat16ES8_S8_E_St5arrayIPcLm4EEEEviT0_T1_:
.text._ZN2at6native29vectorized_elementwise_kernelILi2EZZZNS0_44_GLOBAL__N__40a83637_7_Lerp_cu_7dd49032_312918lerp_tensor_kernelERNS_18TensorIteratorBaseEENKUlvE0_clEvENKUlvE2_clEvEUlN3c108BFloat16ES8_S8_E_St5arrayIPcLm4EEEEviT0_T1_:
        /* <DEDUP_REMOVED lines=14> */
[C---:B--2---:R-:W-:Y:S01]  /*00e0*/  IMAD.WIDE R18, R2.reuse, 0x2, R18 ;  /* 0x0000000202127825 */ /* 0x044fe200078e0212 */
[----:B------:R-:W2:Y:S03]  /*00f0*/  LDG.E R26, desc[UR4][R16.64] ;  /* 0x00000004101a7981 */ /* 0x000ea6000c1e1900 */
[C---:B---3--:R-:W-:Y:S01]  /*0100*/  IMAD.WIDE R4, R2.reuse, 0x2, R4 ;  /* 0x0000000202047825 */ /* 0x048fe200078e0204 */
[----:B------:R-:W3:Y:S03]  /*0110*/  LDG.E R13, desc[UR4][R16.64+0x200] ;  /* 0x00020004100d7981 */ /* 0x000ee6000c1e1900 */
[C---:B------:R-:W-:Y:S01]  /*0120*/  IMAD.WIDE.U32 R18, R3.reuse, 0x4, R18 ;  /* 0x0000000403127825 */ /* 0x040fe200078e0012 */
[----:B------:R-:W4:Y:S03]  /*0130*/  LDG.E R6, desc[UR4][R16.64+0x400] ;  /* 0x0004000410067981 */ /* 0x000f26000c1e1900 */
[----:B------:R-:W-:Y:S01]  /*0140*/  IMAD.WIDE.U32 R20, R3, 0x4, R4 ;  /* 0x0000000403147825 */ /* 0x000fe200078e0004 */
[----:B------:R-:W5:Y:S01]  /*0150*/  LDG.E R12, desc[UR4][R18.64] ;  /* 0x00000004120c7981 */ /* 0x000f62000c1e1900 */
[----:B------:R-:W0:Y:S03]  /*0160*/  LDC.64 R4, c[0x0][0x218] ;  /* 0x00008600ff047b82 */ /* 0x000e260000000a00 */
[----:B------:R-:W4:Y:S04]  /*0170*/  LDG.E R7, desc[UR4][R20.64] ;  /* 0x0000000414077981 */ /* 0x000f28000c1e1900 */
[----:B------:R-:W4:Y:S04]  /*0180*/  LDG.E R14, desc[UR4][R20.64+0x200] ;  /* 0x00020004140e7981 */ /* 0x000f28000c1e1900 */
[----:B------:R-:W4:Y:S04]  /*0190*/  LDG.E R15, desc[UR4][R18.64+0x200] ;  /* 0x00020004120f7981 */ /* 0x000f28000c1e1900 */
[----:B------:R-:W4:Y:S04]  /*01a0*/  LDG.E R0, desc[UR4][R16.64+0x600] ;  /* 0x0006000410007981 */ /* 0x000f28000c1e1900 */
[----:B------:R-:W4:Y:S04]  /*01b0*/  LDG.E R11, desc[UR4][R20.64+0x400] ;  /* 0x00040004140b7981 */ /* 0x000f28000c1e1900 */
[----:B------:R3:W4:Y:S04]  /*01c0*/  LDG.E R10, desc[UR4][R20.64+0x600] ;  /* 0x00060004140a7981 */ /* 0x000728000c1e1900 */
[----:B------:R-:W4:Y:S04]  /*01d0*/  LDG.E R9, desc[UR4][R18.64+0x400] ;  /* 0x0004000412097981 */ /* 0x000f28000c1e1900 */
[----:B------:R1:W4:Y:S01]  /*01e0*/  LDG.E R8, desc[UR4][R18.64+0x600] ;  /* 0x0006000412087981 */ /* 0x000322000c1e1900 */
[----:B0-----:R-:W-:-:S04]  /*01f0*/  IMAD.WIDE.U32 R4, R2, 0x2, R4 ;  /* 0x0000000202047825 */ /* 0x001fc800078e0004 */
[----:B------:R-:W-:Y:S01]  /*0200*/  IMAD.WIDE R4, R3, 0x4, R4 ;  /* 0x0000000403047825 */ /* 0x000fe200078e0204 */
[----:B--2---:R-:W-:-:S03]  /*0210*/  PRMT R22, R26, 0x7632, R22 ;  /* 0x000076321a167816 */ /* 0x004fc60000000016 */
[----:B------:R-:W-:Y:S01]  /*0220*/  IMAD.U32 R26, R26, 0x10000, RZ ;  /* 0x000100001a1a7824 */ /* 0x000fe200078e00ff */
[----:B---3--:R-:W-:-:S04]  /*0230*/  PRMT R20, R13, 0x7632, R20 ;  /* 0x000076320d147816 */ /* 0x008fc80000000014 */
[----:B------:R-:W-:Y:S02]  /*0240*/  FSETP.GEU.FTZ.AND P0, PT, |R26|, 0.5, PT ;  /* 0x3f0000001a00780b */ /* 0x000fe40003f1e200 */
[C---:B-----5:R-:W-:Y:S02]  /*0250*/  PRMT R24, R12.reuse, 0x7632, R24 ;  /* 0x000076320c187816 */ /* 0x060fe40000000018 */
[----:B------:R-:W-:Y:S02]  /*0260*/  SHF.L.U32 R12, R12, 0x10, RZ ;  /* 0x000000100c0c7819 */ /* 0x000fe400000006ff */
[C---:B----4-:R-:W-:Y:S01]  /*0270*/  PRMT R23, R7.reuse, 0x7632, R23 ;  /* 0x0000763207177816 */ /* 0x050fe20000000017 */
[----:B------:R-:W-:Y:S01]  /*0280*/  IMAD.U32 R7, R7, 0x10000, RZ ;  /* 0x0001000007077824 */ /* 0x000fe200078e00ff */
[----:B------:R-:W-:Y:S02]  /*0290*/  SHF.L.U32 R20, R20, 0x10, RZ ;  /* 0x0000001014147819 */ /* 0x000fe400000006ff */
[C---:B------:R-:W-:Y:S01]  /*02a0*/  PRMT R21, R14.reuse, 0x7632, R21 ;  /* 0x000076320e157816 */ /* 0x040fe20000000015 */
[----:B------:R-:W-:Y:S01]  /*02b0*/  FADD.FTZ R17, -R7, R12 ;  /* 0x0000000c07117221 */ /* 0x000fe20000010100 */
[C---:B-1----:R-:W-:Y:S01]  /*02c0*/  PRMT R18, R15.reuse, 0x7632, R18 ;  /* 0x000076320f127816 */ /* 0x042fe20000000012 */
[----:B------:R-:W-:Y:S01]  /*02d0*/  IMAD.U32 R15, R15, 0x10000, RZ ;  /* 0x000100000f0f7824 */ /* 0x000fe200078e00ff */
[----:B------:R-:W-:Y:S01]  /*02e0*/  SHF.L.U32 R14, R14, 0x10, RZ ;  /* 0x000000100e0e7819 */ /* 0x000fe200000006ff */
[----:B------:R-:W-:Y:S01]  /*02f0*/  IMAD.U32 R22, R22, 0x10000, RZ ;  /* 0x0001000016167824 */ /* 0x000fe200078e00ff */
[----:B------:R-:W-:Y:S01]  /*0300*/  SHF.L.U32 R21, R21, 0x10, RZ ;  /* 0x0000001015157819 */ /* 0x000fe200000006ff */
[----:B------:R-:W-:Y:S01]  /*0310*/  IMAD.U32 R18, R18, 0x10000, RZ ;  /* 0x0001000012127824 */ /* 0x000fe200078e00ff */
[----:B------:R-:W-:Y:S01]  /*0320*/  FSETP.GEU.FTZ.AND P3, PT, |R20|, 0.5, PT ;  /* 0x3f0000001400780b */ /* 0x000fe20003f7e200 */
[C---:B------:R-:W-:Y:S01]  /*0330*/  FFMA.FTZ R7, R26.reuse, R17, R7 ;  /* 0x000000111a077223 */ /* 0x040fe20000010007 */
[----:B------:R-:W-:Y:S01]  /*0340*/  SHF.L.U32 R13, R13, 0x10, RZ ;  /* 0x000000100d0d7819 */ /* 0x000fe200000006ff */
[----:B------:R-:W-:Y:S01]  /*0350*/  FADD.FTZ R26, -R26, 1 ;  /* 0x3f8000001a1a7421 */ /* 0x000fe20000010100 */
[----:B------:R-:W-:Y:S01]  /*0360*/  SHF.L.U32 R16, R24, 0x10, RZ ;  /* 0x0000001018107819 */ /* 0x000fe200000006ff */
[----:B------:R-:W-:Y:S01]  /*0370*/  FADD.FTZ R24, -R14, R15 ;  /* 0x0000000f0e187221 */ /* 0x000fe20000010100 */
[----:B------:R-:W-:Y:S01]  /*0380*/  FADD.FTZ R25, -R21, R18 ;  /* 0x0000001215197221 */ /* 0x000fe20000010100 */
[----:B------:R-:W-:Y:S01]  /*0390*/  IMAD.U32 R19, R23, 0x10000, RZ ;  /* 0x0001000017137824 */ /* 0x000fe200078e00ff */
[----:B------:R-:W-:Y:S01]  /*03a0*/  FSETP.GEU.FTZ.AND P1, PT, |R22|, 0.5, PT ;  /* 0x3f0000001600780b */ /* 0x000fe20003f3e200 */
[----:B------:R-:W-:Y:S01]  /*03b0*/  @P0 FFMA.FTZ R7, -R17, R26, R12 ;  /* 0x0000001a11070223 */ /* 0x000fe2000001010c */
[C---:B------:R-:W-:Y:S01]  /*03c0*/  FSETP.GEU.FTZ.AND P2, PT, |R13|.reuse, 0.5, PT ;  /* 0x3f0000000d00780b */ /* 0x040fe20003f5e200 */
[C---:B------:R-:W-:Y:S01]  /*03d0*/  FFMA.FTZ R12, R13.reuse, R24, R14 ;  /* 0x000000180d0c7223 */ /* 0x040fe2000001000e */
[----:B------:R-:W-:Y:S01]  /*03e0*/  FADD.FTZ R23, -R13, 1 ;  /* 0x3f8000000d177421 */ /* 0x000fe20000010100 */
[C---:B------:R-:W-:Y:S01]  /*03f0*/  FFMA.FTZ R13, R20.reuse, R25, R21 ;  /* 0x00000019140d7223 */ /* 0x040fe20000010015 */
[----:B------:R-:W-:Y:S01]  /*0400*/  FADD.FTZ R17, -R19, R16 ;  /* 0x0000001013117221 */ /* 0x000fe20000010100 */
[----:B------:R-:W-:-:S03]  /*0410*/  FADD.FTZ R20, -R20, 1 ;  /* 0x3f80000014147421 */ /* 0x000fc60000010100 */
[C---:B------:R-:W-:Y:S01]  /*0420*/  FFMA.FTZ R14, R22.reuse, R17, R19 ;  /* 0x00000011160e7223 */ /* 0x040fe20000010013 */
[----:B------:R-:W-:Y:S01]  /*0430*/  @P3 FFMA.FTZ R13, -R25, R20, R18 ;  /* 0x00000014190d3223 */ /* 0x000fe20000010112 */
[----:B------:R-:W-:Y:S01]  /*0440*/  FADD.FTZ R22, -R22, 1 ;  /* 0x3f80000016167421 */ /* 0x000fe20000010100 */
[----:B------:R-:W-:Y:S02]  /*0450*/  PRMT R20, R6, 0x7632, R20 ;  /* 0x0000763206147816 */ /* 0x000fe40000000014 */
[----:B------:R-:W-:Y:S01]  /*0460*/  PRMT R21, R0, 0x7632, R21 ;  /* 0x0000763200157816 */ /* 0x000fe20000000015 */
[--C-:B------:R-:W-:Y:S01]  /*0470*/  @P1 FFMA.FTZ R14, -R17, R22, R16.reuse ;  /* 0x00000016110e1223 */ /* 0x100fe20000010110 */
[----:B------:R-:W-:Y:S01]  /*0480*/  @P2 FFMA.FTZ R12, -R24, R23, R15 ;  /* 0x00000017180c2223 */ /* 0x000fe2000001010f */
[----:B------:R-:W-:Y:S01]  /*0490*/  PRMT R16, R11, 0x7632, R16 ;  /* 0x000076320b107816 */ /* 0x000fe20000000010 */
[----:B------:R-:W-:Y:S01]  /*04a0*/  IMAD.U32 R23, R6, 0x10000, RZ ;  /* 0x0001000006177824 */ /* 0x000fe200078e00ff */
[----:B------:R-:W-:Y:S01]  /*04b0*/  PRMT R17, R10, 0x7632, R17 ;  /* 0x000076320a117816 */ /* 0x000fe20000000011 */
[----:B------:R-:W-:Y:S01]  /*04c0*/  IMAD.U32 R25, R20, 0x10000, RZ ;  /* 0x0001000014197824 */ /* 0x000fe200078e00ff */
[----:B------:R-:W-:-:S02]  /*04d0*/  PRMT R18, R9, 0x7632, R18 ;  /* 0x0000763209127816 */ /* 0x000fc40000000012 */
[----:B------:R-:W-:Y:S01]  /*04e0*/  PRMT R19, R8, 0x7632, R19 ;  /* 0x0000763208137816 */ /* 0x000fe20000000013 */
[----:B------:R-:W-:Y:S01]  /*04f0*/  IMAD.U32 R2, R11, 0x10000, RZ ;  /* 0x000100000b027824 */ /* 0x000fe200078e00ff */
[----:B------:R-:W-:Y:S02]  /*0500*/  SHF.L.U32 R15, R0, 0x10, RZ ;  /* 0x00000010000f7819 */ /* 0x000fe400000006ff */
[----:B------:R-:W-:Y:S02]  /*0510*/  SHF.L.U32 R21, R21, 0x10, RZ ;  /* 0x0000001015157819 */ /* 0x000fe400000006ff */
[----:B------:R-:W-:Y:S02]  /*0520*/  SHF.L.U32 R10, R10, 0x10, RZ ;  /* 0x000000100a0a7819 */ /* 0x000fe400000006ff */
[----:B------:R-:W-:Y:S01]  /*0530*/  SHF.L.U32 R11, R8, 0x10, RZ ;  /* 0x00000010080b7819 */ /* 0x000fe200000006ff */
[----:B------:R-:W-:Y:S01]  /*0540*/  IMAD.U32 R9, R9, 0x10000, RZ ;  /* 0x0001000009097824 */ /* 0x000fe200078e00ff */
[----:B------:R-:W-:Y:S01]  /*0550*/  SHF.L.U32 R6, R17, 0x10, RZ ;  /* 0x0000001011067819 */ /* 0x000fe200000006ff */
[----:B------:R-:W-:Y:S01]  /*0560*/  IMAD.U32 R0, R16, 0x10000, RZ ;  /* 0x0001000010007824 */ /* 0x000fe200078e00ff */
[----:B------:R-:W-:Y:S01]  /*0570*/  SHF.L.U32 R19, R19, 0x10, RZ ;  /* 0x0000001013137819 */ /* 0x000fe200000006ff */
[----:B------:R-:W-:Y:S01]  /*0580*/  IMAD.U32 R17, R18, 0x10000, RZ ;  /* 0x0001000012117824 */ /* 0x000fe200078e00ff */
[----:B------:R-:W-:-:S02]  /*0590*/  FSETP.GEU.FTZ.AND P0, PT, |R23|, 0.5, PT ;  /* 0x3f0000001700780b */ /* 0x000fc40003f1e200 */
[----:B------:R-:W-:Y:S02]  /*05a0*/  FSETP.GEU.FTZ.AND P2, PT, |R15|, 0.5, PT ;  /* 0x3f0000000f00780b */ /* 0x000fe40003f5e200 */
[----:B------:R-:W-:Y:S02]  /*05b0*/  FSETP.GEU.FTZ.AND P1, PT, |R25|, 0.5, PT ;  /* 0x3f0000001900780b */ /* 0x000fe40003f3e200 */
[----:B------:R-:W-:Y:S01]  /*05c0*/  FSETP.GEU.FTZ.AND P3, PT, |R21|, 0.5, PT ;  /* 0x3f0000001500780b */ /* 0x000fe20003f7e200 */
[----:B------:R-:W-:Y:S01]  /*05d0*/  FADD.FTZ R16, -R10, R11 ;  /* 0x0000000b0a107221 */ /* 0x000fe20000010100 */
[----:B------:R-:W-:Y:S01]  /*05e0*/  FADD.FTZ R8, -R2, R9 ;  /* 0x0000000902087221 */ /* 0x000fe20000010100 */
[----:B------:R-:W-:Y:S01]  /*05f0*/  FADD.FTZ R18, -R0, R17 ;  /* 0x0000001100127221 */ /* 0x000fe20000010100 */
[----:B------:R-:W-:Y:S01]  /*0600*/  FADD.FTZ R22, -R6, R19 ;  /* 0x0000001306167221 */ /* 0x000fe20000010100 */
[C---:B------:R-:W-:Y:S01]  /*0610*/  FFMA.FTZ R10, R15.reuse, R16, R10 ;  /* 0x000000100f0a7223 */ /* 0x040fe2000001000a */
[----:B------:R-:W-:Y:S01]  /*0620*/  FADD.FTZ R20, -R15, 1 ;  /* 0x3f8000000f147421 */ /* 0x000fe20000010100 */
[----:B------:R-:W-:Y:S01]  /*0630*/  FFMA.FTZ R2, R23, R8, R2 ;  /* 0x0000000817027223 */ /* 0x000fe20000010002 */
[----:B------:R-:W-:Y:S01]  /*0640*/  FFMA.FTZ R15, R25, R18, R0 ;  /* 0x00000012190f7223 */ /* 0x000fe20000010000 */
[----:B------:R-:W-:Y:S01]  /*0650*/  FFMA.FTZ R27, R21, R22, R6 ;  /* 0x00000016151b7223 */ /* 0x000fe20000010006 */
[----:B------:R-:W-:Y:S01]  /*0660*/  FADD.FTZ R23, -R23, 1 ;  /* 0x3f80000017177421 */ /* 0x000fe20000010100 */
[----:B------:R-:W-:Y:S01]  /*0670*/  FADD.FTZ R25, -R25, 1 ;  /* 0x3f80000019197421 */ /* 0x000fe20000010100 */
[----:B------:R-:W-:Y:S01]  /*0680*/  FADD.FTZ R21, -R21, 1 ;  /* 0x3f80000015157421 */ /* 0x000fe20000010100 */
[----:B------:R-:W-:Y:S01]  /*0690*/  @P2 FFMA.FTZ R10, -R16, R20, R11 ;  /* 0x00000014100a2223 */ /* 0x000fe2000001010b */
[----:B------:R-:W-:Y:S01]  /*06a0*/  @P0 FFMA.FTZ R2, -R8, R23, R9 ;  /* 0x0000001708020223 */ /* 0x000fe20000010109 */
[----:B------:R-:W-:Y:S01]  /*06b0*/  @P1 FFMA.FTZ R15, -R18, R25, R17 ;  /* 0x00000019120f1223 */ /* 0x000fe20000010111 */
        /* <DEDUP_REMOVED lines=10> */
.L_x_4583:
[----:B------:R-:W0:Y:S01]  /*0760*/  S2R R4, SR_TID.X ;  /* 0x0000000000047919 */ /* 0x000e220000002100 */
[----:B------:R-:W-:Y:S02]  /*0770*/  PRMT R5, RZ, 0x7610, R5 ;  /* 0x00007610ff057816 */ /* 0x000fe40000000005 */
[----:B------:R-:W-:Y:S02]  /*0780*/  PRMT R6, RZ, 0x7610, R6 ;  /* 0x00007610ff067816 */ /* 0x000fe40000000006 */
[----:B0-----:R-:W-:Y:S01]  /*0790*/  ISETP.GE.AND P0, PT, R4, R3, PT ;  /* 0x000000030400720c */ /* 0x001fe20003f06270 */
[----:B------:R-:W-:-:S12]  /*07a0*/  IMAD.MOV.U32 R15, RZ, RZ, R4 ;  /* 0x000000ffff0f7224 */ /* 0x000fd800078e0004 */
[----:B------:R-:W-:Y:S01]  /*07b0*/  @!P0 IADD3 R7, R2, R15, RZ ;  /* 0x0000000f02078210 */ /* 0x000fe20007ffe0ff */
[----:B------:R-:W-:Y:S01]  /*07c0*/  @!P0 VIADD R15, R15, 0x80 ;  /* 0x000000800f0f8836 */ /* 0x000fe20000000000 */
[----:B------:R-:W0:Y:S04]  /*07d0*/  @!P0 LDC.64 R22, c[0x0][0x220] ;  /* 0x00008800ff168b82 */ /* 0x000e280000000a00 */
[----:B------:R-:W-:-:S04]  /*07e0*/  ISETP.GE.AND P1, PT, R15, R3, PT ;  /* 0x000000030f00720c */ /* 0x000fc80003f26270 */
[----:B------:R-:W1:Y:S08]  /*07f0*/  @!P0 LDC.64 R10, c[0x0][0x228] ;  /* 0x00008a00ff0a8b82 */ /* 0x000e700000000a00 */
[----:B------:R-:W2:Y:S01]  /*0800*/  @!P0 LDC.64 R24, c[0x0][0x230] ;  /* 0x00008c00ff188b82 */ /* 0x000ea20000000a00 */
[----:B------:R-:W-:Y:S01]  /*0810*/  @!P1 IADD3 R9, R2, R15, RZ ;  /* 0x0000000f02099210 */ /* 0x000fe20007ffe0ff */
[----:B------:R-:W-:-:S05]  /*0820*/  @!P1 VIADD R15, R15, 0x80 ;  /* 0x000000800f0f9836 */ /* 0x000fca0000000000 */
[----:B------:R-:W-:Y:S01]  /*0830*/  ISETP.GE.AND P2, PT, R15, R3, PT ;  /* 0x000000030f00720c */ /* 0x000fe20003f46270 */
[----:B------:R-:W3:Y:S01]  /*0840*/  @!P1 LDC.64 R18, c[0x0][0x230] ;  /* 0x00008c00ff129b82 */ /* 0x000ee20000000a00 */
[----:B0-----:R-:W-:-:S05]  /*0850*/  @!P0 IMAD.WIDE.U32 R22, R7, 0x2, R22 ;  /* 0x0000000207168825 */ /* 0x001fca00078e0016 */
[----:B------:R-:W5:Y:S02]  /*0860*/  @!P0 LDG.E.U16 R5, desc[UR4][R22.64] ;  /* 0x0000000416058981 */ /* 0x000f64000c1e1500 */
[----:B------:R-:W0:Y:S01]  /*0870*/  @!P1 LDC.64 R20, c[0x0][0x220] ;  /* 0x00008800ff149b82 */ /* 0x000e220000000a00 */
[----:B-1----:R-:W-:-:S03]  /*0880*/  @!P0 IMAD.WIDE.U32 R10, R7, 0x2, R10 ;  /* 0x00000002070a8825 */ /* 0x002fc600078e000a */
[----:B------:R-:W-:-:S04]  /*0890*/  @!P2 IADD3 R13, R2, R15, RZ ;  /* 0x0000000f020da210 */ /* 0x000fc80007ffe0ff */
[----:B------:R-:W1:Y:S01]  /*08a0*/  @!P1 LDC.64 R26, c[0x0][0x228] ;  /* 0x00008a00ff1a9b82 */ /* 0x000e620000000a00 */
[----:B------:R-:W-:Y:S01]  /*08b0*/  @!P2 VIADD R15, R15, 0x80 ;  /* 0x000000800f0fa836 */ /* 0x000fe20000000000 */
[----:B------:R4:W5:Y:S01]  /*08c0*/  @!P0 LDG.E.U16 R6, desc[UR4][R10.64] ;  /* 0x000000040a068981 */ /* 0x000962000c1e1500 */
[----:B--2---:R-:W-:Y:S01]  /*08d0*/  @!P0 IMAD.WIDE.U32 R24, R7, 0x2, R24 ;  /* 0x0000000207188825 */ /* 0x004fe200078e0018 */
[----:B------:R-:W-:Y:S02]  /*08e0*/  PRMT R7, RZ, 0x7610, R7 ;  /* 0x00007610ff077816 */ /* 0x000fe40000000007 */
[----:B------:R-:W-:Y:S02]  /*08f0*/  ISETP.GE.AND P3, PT, R15, R3, PT ;  /* 0x000000030f00720c */ /* 0x000fe40003f66270 */
[----:B------:R-:W2:Y:S01]  /*0900*/  @!P2 LDC.64 R28, c[0x0][0x228] ;  /* 0x00008a00ff1cab82 */ /* 0x000ea20000000a00 */
[----:B---3--:R-:W-:Y:S01]  /*0910*/  @!P1 IMAD.WIDE.U32 R18, R9, 0x2, R18 ;  /* 0x0000000209129825 */ /* 0x008fe200078e0012 */
[----:B------:R-:W5:Y:S01]  /*0920*/  @!P0 LDG.E.U16 R7, desc[UR4][R24.64] ;  /* 0x0000000418078981 */ /* 0x000f62000c1e1500 */
[----:B----4-:R-:W-:-:S05]  /*0930*/  PRMT R10, RZ, 0x7610, R10 ;  /* 0x00007610ff0a7816 */ /* 0x010fca000000000a */
[----:B------:R-:W3:Y:S01]  /*0940*/  @!P2 LDC.64 R16, c[0x0][0x220] ;  /* 0x00008800ff10ab82 */ /* 0x000ee20000000a00 */
[C---:B0-----:R-:W-:Y:S01]  /*0950*/  @!P1 IMAD.WIDE.U32 R20, R9.reuse, 0x2, R20 ;  /* 0x0000000209149825 */ /* 0x041fe200078e0014 */
[----:B------:R-:W-:Y:S01]  /*0960*/  PRMT R8, RZ, 0x7610, R8 ;  /* 0x00007610ff087816 */ /* 0x000fe20000000008 */
[----:B------:R0:W5:Y:S05]  /*0970*/  @!P1 LDG.E.U16 R10, desc[UR4][R18.64] ;  /* 0x00000004120a9981 */ /* 0x00016a000c1e1500 */
[----:B------:R-:W4:Y:S01]  /*0980*/  @!P2 LDC.64 R22, c[0x0][0x230] ;  /* 0x00008c00ff16ab82 */ /* 0x000f220000000a00 */
[----:B-1----:R-:W-:Y:S01]  /*0990*/  @!P1 IMAD.WIDE.U32 R26, R9, 0x2, R26 ;  /* 0x00000002091a9825 */ /* 0x002fe200078e001a */
[----:B------:R-:W-:Y:S01]  /*09a0*/  PRMT R9, RZ, 0x7610, R9 ;  /* 0x00007610ff097816 */ /* 0x000fe20000000009 */
[----:B------:R1:W5:Y:S01]  /*09b0*/  @!P1 LDG.E.U16 R8, desc[UR4][R20.64] ;  /* 0x0000000414089981 */ /* 0x000362000c1e1500 */
[----:B0-----:R-:W-:-:S04]  /*09c0*/  @!P3 IADD3 R19, R2, R15, RZ ;  /* 0x0000000f0213b210 */ /* 0x001fc80007ffe0ff */
[----:B------:R-:W0:Y:S01]  /*09d0*/  @!P3 LDC.64 R24, c[0x0][0x228] ;  /* 0x00008a00ff18bb82 */ /* 0x000e220000000a00 */
[----:B------:R-:W-:Y:S01]  /*09e0*/  @!P3 VIADD R15, R15, 0x80 ;  /* 0x000000800f0fb836 */ /* 0x000fe20000000000 */
[----:B------:R3:W5:Y:S04]  /*09f0*/  @!P1 LDG.E.U16 R9, desc[UR4][R26.64] ;  /* 0x000000041a099981 */ /* 0x000768000c1e1500 */
[----:B------:R-:W-:Y:S01]  /*0a00*/  ISETP.GE.AND P1, PT, R15, R3, PT ;  /* 0x000000030f00720c */ /* 0x000fe20003f26270 */
[C---:B--2---:R-:W-:Y:S01]  /*0a10*/  @!P2 IMAD.WIDE.U32 R28, R13.reuse, 0x2, R28 ;  /* 0x000000020d1ca825 */ /* 0x044fe200078e001c */
[----:B-1----:R-:W1:Y:S01]  /*0a20*/  @!P3 LDC.64 R20, c[0x0][0x220] ;  /* 0x00008800ff14bb82 */ /* 0x002e620000000a00 */
[----:B------:R-:W-:Y:S02]  /*0a30*/  PRMT R12, RZ, 0x7610, R12 ;  /* 0x00007610ff0c7816 */ /* 0x000fe4000000000c */
[----:B------:R-:W-:Y:S01]  /*0a40*/  PRMT R11, RZ, 0x7610, R11 ;  /* 0x00007610ff0b7816 */ /* 0x000fe2000000000b */
[----:B---3--:R-:W-:-:S03]  /*0a50*/  @!P2 IMAD.WIDE.U32 R16, R13, 0x2, R16 ;  /* 0x000000020d10a825 */ /* 0x008fc600078e0010 */
[----:B------:R2:W5:Y:S01]  /*0a60*/  @!P2 LDG.E.U16 R12, desc[UR4][R28.64] ;  /* 0x000000041c0ca981 */ /* 0x000562000c1e1500 */
[----:B------:R-:W3:Y:S01]  /*0a70*/  @!P3 LDC.64 R26, c[0x0][0x230] ;  /* 0x00008c00ff1abb82 */ /* 0x000ee20000000a00 */
[----:B----4-:R-:W-:Y:S01]  /*0a80*/  @!P2 IMAD.WIDE.U32 R22, R13, 0x2, R22 ;  /* 0x000000020d16a825 */ /* 0x010fe200078e0016 */
[----:B------:R-:W-:Y:S01]  /*0a90*/  PRMT R13, RZ, 0x7610, R13 ;  /* 0x00007610ff0d7816 */ /* 0x000fe2000000000d */
[----:B------:R4:W5:Y:S01]  /*0aa0*/  @!P2 LDG.E.U16 R11, desc[UR4][R16.64] ;  /* 0x00000004100ba981 */ /* 0x000962000c1e1500 */
[----:B------:R-:W-:Y:S01]  /*0ab0*/  @!P1 IADD3 R0, R2, R15, RZ ;  /* 0x0000000f02009210 */ /* 0x000fe20007ffe0ff */
[----:B------:R-:W-:Y:S02]  /*0ac0*/  @!P1 VIADD R15, R15, 0x80 ;  /* 0x000000800f0f9836 */ /* 0x000fe40000000000 */
[----:B0-----:R-:W-:Y:S01]  /*0ad0*/  @!P3 IMAD.WIDE.U32 R24, R19, 0x2, R24 ;  /* 0x000000021318b825 */ /* 0x001fe200078e0018 */
[----:B--2---:R-:W0:Y:S01]  /*0ae0*/  @!P1 LDC.64 R28, c[0x0][0x228] ;  /* 0x00008a00ff1c9b82 */ /* 0x004e220000000a00 */
[----:B------:R2:W5:Y:S01]  /*0af0*/  @!P2 LDG.E.U16 R13, desc[UR4][R22.64] ;  /* 0x00000004160da981 */ /* 0x000562000c1e1500 */
[----:B----4-:R-:W-:-:S02]  /*0b00*/  PRMT R17, RZ, 0x7610, R17 ;  /* 0x00007610ff117816 */ /* 0x010fc40000000011 */
[----:B------:R-:W-:-:S04]  /*0b10*/  ISETP.GE.AND P2, PT, R15, R3, PT ;  /* 0x000000030f00720c */ /* 0x000fc80003f46270 */
[----:B------:R4:W5:Y:S01]  /*0b20*/  @!P3 LDG.E.U16 R17, desc[UR4][R24.64] ;  /* 0x000000041811b981 */ /* 0x000962000c1e1500 */
[----:B--2---:R-:W2:Y:S01]  /*0b30*/  @!P1 LDC.64 R22, c[0x0][0x220] ;  /* 0x00008800ff169b82 */ /* 0x004ea20000000a00 */
[----:B------:R-:W-:Y:S01]  /*0b40*/  PRMT R18, RZ, 0x7610, R18 ;  /* 0x00007610ff127816 */ /* 0x000fe20000000012 */
[----:B---3--:R-:W-:-:S06]  /*0b50*/  @!P3 IMAD.WIDE.U32 R26, R19, 0x2, R26 ;  /* 0x00000002131ab825 */ /* 0x008fcc00078e001a */
[----:B----4-:R-:W3:Y:S01]  /*0b60*/  @!P1 LDC.64 R24, c[0x0][0x230] ;  /* 0x00008c00ff189b82 */ /* 0x010ee20000000a00 */
[----:B------:R-:W-:Y:S01]  /*0b70*/  PRMT R16, RZ, 0x7610, R16 ;  /* 0x00007610ff107816 */ /* 0x000fe20000000010 */
[----:B-1----:R-:W-:Y:S01]  /*0b80*/  @!P3 IMAD.WIDE.U32 R20, R19, 0x2, R20 ;  /* 0x000000021314b825 */ /* 0x002fe200078e0014 */
[----:B------:R1:W5:Y:S04]  /*0b90*/  @!P3 LDG.E.U16 R18, desc[UR4][R26.64] ;  /* 0x000000041a12b981 */ /* 0x000368000c1e1500 */
[----:B------:R4:W5:Y:S01]  /*0ba0*/  @!P3 LDG.E.U16 R16, desc[UR4][R20.64] ;  /* 0x000000041410b981 */ /* 0x000962000c1e1500 */
[----:B0-----:R-:W-:Y:S01]  /*0bb0*/  @!P1 IMAD.WIDE.U32 R28, R0, 0x2, R28 ;  /* 0x00000002001c9825 */ /* 0x001fe200078e001c */
[----:B-1----:R-:W0:Y:S01]  /*0bc0*/  @!P2 LDC.64 R26, c[0x0][0x220] ;  /* 0x00008800ff1aab82 */ /* 0x002e220000000a00 */
[----:B----4-:R-:W-:-:S02]  /*0bd0*/  PRMT R20, RZ, 0x7610, R20 ;  /* 0x00007610ff147816 */ /* 0x010fc40000000014 */
[----:B------:R-:W-:-:S04]  /*0be0*/  PRMT R21, RZ, 0x7610, R21 ;  /* 0x00007610ff157816 */ /* 0x000fc80000000015 */
[----:B------:R1:W5:Y:S01]  /*0bf0*/  @!P1 LDG.E.U16 R20, desc[UR4][R28.64] ;  /* 0x000000041c149981 */ /* 0x000362000c1e1500 */
[----:B---3--:R-:W-:Y:S01]  /*0c00*/  @!P1 IMAD.WIDE.U32 R24, R0, 0x2, R24 ;  /* 0x0000000200189825 */ /* 0x008fe200078e0018 */
[----:B------:R-:W-:-:S03]  /*0c10*/  PRMT R19, RZ, 0x7610, R19 ;  /* 0x00007610ff137816 */ /* 0x000fc60000000013 */
[----:B--2---:R-:W-:Y:S01]  /*0c20*/  @!P1 IMAD.WIDE.U32 R22, R0, 0x2, R22 ;  /* 0x0000000200169825 */ /* 0x004fe200078e0016 */
[----:B------:R2:W5:Y:S01]  /*0c30*/  @!P1 LDG.E.U16 R21, desc[UR4][R24.64] ;  /* 0x0000000418159981 */ /* 0x000562000c1e1500 */
[----:B-1----:R-:W1:Y:S03]  /*0c40*/  @!P2 LDC.64 R28, c[0x0][0x228] ;  /* 0x00008a00ff1cab82 */ /* 0x002e660000000a00 */
[----:B------:R3:W5:Y:S01]  /*0c50*/  @!P1 LDG.E.U16 R19, desc[UR4][R22.64] ;  /* 0x0000000416139981 */ /* 0x000762000c1e1500 */
[----:B--2---:R-:W-:Y:S01]  /*0c60*/  @!P2 IADD3 R25, R2, R15, RZ ;  /* 0x0000000f0219a210 */ /* 0x004fe20007ffe0ff */
[----:B------:R-:W-:Y:S01]  /*0c70*/  @!P2 VIADD R15, R15, 0x80 ;  /* 0x000000800f0fa836 */ /* 0x000fe20000000000 */
[----:B---3--:R-:W-:-:S03]  /*0c80*/  PRMT R22, RZ, 0x7610, R22 ;  /* 0x00007610ff167816 */ /* 0x008fc60000000016 */
[----:B0-----:R-:W-:Y:S01]  /*0c90*/  @!P2 IMAD.WIDE.U32 R26, R25, 0x2, R26 ;  /* 0x00000002191aa825 */ /* 0x001fe200078e001a */
[----:B------:R-:W-:-:S04]  /*0ca0*/  ISETP.GE.AND P1, PT, R15, R3, PT ;  /* 0x000000030f00720c */ /* 0x000fc80003f26270 */
[----:B------:R0:W5:Y:S01]  /*0cb0*/  @!P2 LDG.E.U16 R22, desc[UR4][R26.64] ;  /* 0x000000041a16a981 */ /* 0x000162000c1e1500 */
[----:B------:R-:W-:Y:S01]  /*0cc0*/  PRMT R23, RZ, 0x7610, R23 ;  /* 0x00007610ff177816 */ /* 0x000fe20000000017 */
[----:B0-----:R-:W0:Y:S01]  /*0cd0*/  @!P2 LDC.64 R26, c[0x0][0x230] ;  /* 0x00008c00ff1aab82 */ /* 0x001e220000000a00 */
[----:B-1----:R-:W-:-:S05]  /*0ce0*/  @!P2 IMAD.WIDE.U32 R28, R25, 0x2, R28 ;  /* 0x00000002191ca825 */ /* 0x002fca00078e001c */
[----:B------:R1:W5:Y:S02]  /*0cf0*/  @!P2 LDG.E.U16 R23, desc[UR4][R28.64] ;  /* 0x000000041c17a981 */ /* 0x000364000c1e1500 */
[----:B-1----:R-:W1:Y:S01]  /*0d00*/  @!P1 LDC.64 R28, c[0x0][0x220] ;  /* 0x00008800ff1c9b82 */ /* 0x002e620000000a00 */
[----:B------:R-:W-:Y:S01]  /*0d10*/  PRMT R24, RZ, 0x7610, R24 ;  /* 0x00007610ff187816 */ /* 0x000fe20000000018 */
[----:B0-----:R-:W-:-:S05]  /*0d20*/  @!P2 IMAD.WIDE.U32 R26, R25, 0x2, R26 ;  /* 0x00000002191aa825 */ /* 0x001fca00078e001a */
[----:B------:R0:W5:Y:S01]  /*0d30*/  @!P2 LDG.E.U16 R24, desc[UR4][R26.64] ;  /* 0x000000041a18a981 */ /* 0x000162000c1e1500 */
[----:B------:R-:W-:Y:S02]  /*0d40*/  PRMT R25, RZ, 0x7610, R25 ;  /* 0x00007610ff197816 */ /* 0x000fe40000000019 */
[----:B0-----:R-:W-:-:S05]  /*0d50*/  @!P1 IADD3 R27, R2, R15, RZ ;  /* 0x0000000f021b9210 */ /* 0x001fca0007ffe0ff */
[----:B-1----:R-:W-:-:S05]  /*0d60*/  @!P1 IMAD.WIDE.U32 R28, R27, 0x2, R28 ;  /* 0x000000021b1c9825 */ /* 0x002fca00078e001c */
[----:B------:R0:W5:Y:S02]  /*0d70*/  @!P1 LDG.E.U16 R25, desc[UR4][R28.64] ;  /* 0x000000041c199981 */ /* 0x000164000c1e1500 */
[----:B0-----:R-:W0:Y:S01]  /*0d80*/  @!P1 LDC.64 R28, c[0x0][0x228] ;  /* 0x00008a00ff1c9b82 */ /* 0x001e220000000a00 */
[----:B------:R-:W-:Y:S01]  /*0d90*/  PRMT R26, RZ, 0x7610, R26 ;  /* 0x00007610ff1a7816 */ /* 0x000fe2000000001a */
[----:B0-----:R-:W-:-:S05]  /*0da0*/  @!P1 IMAD.WIDE.U32 R28, R27, 0x2, R28 ;  /* 0x000000021b1c9825 */ /* 0x001fca00078e001c */
[----:B------:R0:W5:Y:S02]  /*0db0*/  @!P1 LDG.E.U16 R26, desc[UR4][R28.64] ;  /* 0x000000041c1a9981 */ /* 0x000164000c1e1500 */
[----:B0-----:R-:W0:Y:S01]  /*0dc0*/  @!P1 LDC.64 R28, c[0x0][0x230] ;  /* 0x00008c00ff1c9b82 */ /* 0x001e220000000a00 */
[----:B------:R-:W-:Y:S02]  /*0dd0*/  @!P1 VIADD R15, R15, 0x80 ;  /* 0x000000800f0f9836 */ /* 0x000fe40000000000 */
[----:B0-----:R-:W-:Y:S01]  /*0de0*/  @!P1 IMAD.WIDE.U32 R28, R27, 0x2, R28 ;  /* 0x000000021b1c9825 */ /* 0x001fe200078e001c */
[----:B------:R-:W-:-:S06]  /*0df0*/  PRMT R27, RZ, 0x7610, R27 ;  /* 0x00007610ff1b7816 */ /* 0x000fcc000000001b */
[----:B------:R0:W5:Y:S01]  /*0e00*/  @!P1 LDG.E.U16 R27, desc[UR4][R28.64] ;  /* 0x000000041c1b9981 */ /* 0x000162000c1e1500 */
[----:B------:R-:W-:-:S13]  /*0e10*/  ISETP.GE.AND P1, PT, R15, R3, PT ;  /* 0x000000030f00720c */ /* 0x000fda0003f26270 */
[----:B0-----:R-:W-:Y:S02]  /*0e20*/  @!P1 IADD3 R29, R2, R15, RZ ;  /* 0x0000000f021d9210 */ /* 0x001fe40007ffe0ff */
[----:B------:R-:W0:Y:S01]  /*0e30*/  @!P1 LDC.64 R14, c[0x0][0x220] ;  /* 0x00008800ff0e9b82 */ /* 0x000e220000000a00 */
[----:B------:R-:W-:Y:S02]  /*0e40*/  PRMT R28, RZ, 0x7610, R28 ;  /* 0x00007610ff1c7816 */ /* 0x000fe4000000001c */
[----:B0-----:R-:W-:-:S05]  /*0e50*/  @!P1 IMAD.WIDE.U32 R14, R29, 0x2, R14 ;  /* 0x000000021d0e9825 */ /* 0x001fca00078e000e */
[----:B------:R0:W5:Y:S02]  /*0e60*/  @!P1 LDG.E.U16 R28, desc[UR4][R14.64] ;  /* 0x000000040e1c9981 */ /* 0x000164000c1e1500 */
[----:B0-----:R-:W0:Y:S01]  /*0e70*/  @!P1 LDC.64 R14, c[0x0][0x228] ;  /* 0x00008a00ff0e9b82 */ /* 0x001e220000000a00 */
[----:B------:R-:W-:Y:S01]  /*0e80*/  PRMT R0, RZ, 0x7610, R0 ;  /* 0x00007610ff007816 */ /* 0x000fe20000000000 */
[----:B0-----:R-:W-:-:S05]  /*0e90*/  @!P1 IMAD.WIDE.U32 R14, R29, 0x2, R14 ;  /* 0x000000021d0e9825 */ /* 0x001fca00078e000e */
[----:B------:R0:W5:Y:S02]  /*0ea0*/  @!P1 LDG.E.U16 R0, desc[UR4][R14.64] ;  /* 0x000000040e009981 */ /* 0x000164000c1e1500 */
[----:B0-----:R-:W0:Y:S02]  /*0eb0*/  @!P1 LDC.64 R14, c[0x0][0x230] ;  /* 0x00008c00ff0e9b82 */ /* 0x001e240000000a00 */
[----:B0-----:R-:W-:Y:S01]  /*0ec0*/  @!P1 IMAD.WIDE.U32 R14, R29, 0x2, R14 ;  /* 0x000000021d0e9825 */ /* 0x001fe200078e000e */
[----:B------:R-:W-:-:S06]  /*0ed0*/  PRMT R29, RZ, 0x7610, R29 ;  /* 0x00007610ff1d7816 */ /* 0x000fcc000000001d */
[----:B------:R0:W5:Y:S01]  /*0ee0*/  @!P1 LDG.E.U16 R29, desc[UR4][R14.64] ;  /* 0x000000040e1d9981 */ /* 0x000162000c1e1500 */
[----:B------:R-:W-:Y:S04]  /*0ef0*/  BSSY B0, `(.L_x_4584) ;  /* 0x000000b000007945 */ /* 0x000fe80003800000 */
[----:B------:R-:W-:Y:S05]  /*0f00*/  @P0 BRA `(.L_x_4585) ;  /* 0x0000000000240947 */ /* 0x000fea0003800000 */
[----:B0----5:R-:W-:Y:S01]  /*0f10*/  SHF.L.U32 R14, R7, 0x10, RZ ;  /* 0x00000010070e7819 */ /* 0x021fe200000006ff */
[----:B------:R-:W-:Y:S01]  /*0f20*/  IMAD.U32 R6, R6, 0x10000, RZ ;  /* 0x0001000006067824 */ /* 0x000fe200078e00ff */
[----:B------:R-:W-:Y:S02]  /*0f30*/  SHF.L.U32 R5, R5, 0x10, RZ ;  /* 0x0000001005057819 */ /* 0x000fe400000006ff */
[----:B------:R-:W-:-:S03]  /*0f40*/  FSETP.GEU.FTZ.AND P1, PT, |R14|, 0.5, PT ;  /* 0x3f0000000e00780b */ /* 0x000fc60003f3e200 */
[----:B------:R-:W-:-:S04]  /*0f50*/  FADD.FTZ R7, -R5, R6 ;  /* 0x0000000605077221 */ /* 0x000fc80000010100 */
[C---:B------:R-:W-:Y:S01]  /*0f60*/  FFMA.FTZ R5, R14.reuse, R7, R5 ;  /* 0x000000070e057223 */ /* 0x040fe20000010005 */
[----:B------:R-:W-:-:S05]  /*0f70*/  FADD.FTZ R14, -R14, 1 ;  /* 0x3f8000000e0e7421 */ /* 0x000fca0000010100 */
[----:B------:R-:W-:-:S05]  /*0f80*/  @P1 FFMA.FTZ R5, -R7, R14, R6 ;  /* 0x0000000e07051223 */ /* 0x000fca0000010106 */
[----:B------:R-:W-:-:S07]  /*0f90*/  F2FP.BF16.F32.PACK_AB R5, RZ, R5 ;  /* 0x00000005ff05723e */ /* 0x000fce00000010ff */
.L_x_4585:
[----:B------:R-:W-:Y:S05]  /*0fa0*/  BSYNC B0 ;  /* 0x0000000000007941 */ /* 0x000fea0003800000 */
.L_x_4584:
[----:B0-----:R-:W-:Y:S01]  /*0fb0*/  IADD3 R14, R4, 0x80, RZ ;  /* 0x00000080040e7810 */ /* 0x001fe20007ffe0ff */
[----:B------:R-:W-:Y:S03]  /*0fc0*/  BSSY B0, `(.L_x_4586) ;  /* 0x000000c000007945 */ /* 0x000fe60003800000 */
[----:B------:R-:W-:-:S13]  /*0fd0*/  ISETP.GE.AND P1, PT, R14, R3, PT ;  /* 0x000000030e00720c */ /* 0x000fda0003f26270 */
[----:B------:R-:W-:Y:S05]  /*0fe0*/  @P1 BRA `(.L_x_4587) ;  /* 0x0000000000241947 */ /* 0x000fea0003800000 */
[----:B-----5:R-:W-:Y:S01]  /*0ff0*/  IMAD.U32 R10, R10, 0x10000, RZ ;  /* 0x000100000a0a7824 */ /* 0x020fe200078e00ff */
[----:B------:R-:W-:Y:S02]  /*1000*/  SHF.L.U32 R15, R8, 0x10, RZ ;  /* 0x00000010080f7819 */ /* 0x000fe400000006ff */
[----:B------:R-:W-:Y:S02]  /*1010*/  SHF.L.U32 R6, R9, 0x10, RZ ;  /* 0x0000001009067819 */ /* 0x000fe400000006ff */
[----:B------:R-:W-:-:S03]  /*1020*/  FSETP.GEU.FTZ.AND P1, PT, |R10|, 0.5, PT ;  /* 0x3f0000000a00780b */ /* 0x000fc60003f3e200 */
[----:B------:R-:W-:-:S04]  /*1030*/  FADD.FTZ R7, -R15, R6 ;  /* 0x000000060f077221 */ /* 0x000fc80000010100 */
[C---:B------:R-:W-:Y:S01]  /*1040*/  FFMA.FTZ R8, R10.reuse, R7, R15 ;  /* 0x000000070a087223 */ /* 0x040fe2000001000f */
[----:B------:R-:W-:-:S05]  /*1050*/  FADD.FTZ R10, -R10, 1 ;  /* 0x3f8000000a0a7421 */ /* 0x000fca0000010100 */
[----:B------:R-:W-:-:S05]  /*1060*/  @P1 FFMA.FTZ R8, -R7, R10, R6 ;  /* 0x0000000a07081223 */ /* 0x000fca0000010106 */
[----:B------:R-:W-:-:S07]  /*1070*/  F2FP.BF16.F32.PACK_AB R8, RZ, R8 ;  /* 0x00000008ff08723e */ /* 0x000fce00000010ff */
.L_x_4587:
[----:B------:R-:W-:Y:S05]  /*1080*/  BSYNC B0 ;  /* 0x0000000000007941 */ /* 0x000fea0003800000 */
.L_x_4586:
[----:B-----5:R-:W-:Y:S01]  /*1090*/  VIADD R6, R4, 0x100 ;  /* 0x0000010004067836 */ /* 0x020fe20000000000 */
[----:B------:R-:W-:Y:S04]  /*10a0*/  BSSY B0, `(.L_x_4588) ;  /* 0x000000c000007945 */ /* 0x000fe80003800000 */
[----:B------:R-:W-:-:S13]  /*10b0*/  ISETP.GE.AND P1, PT, R6, R3, PT ;  /* 0x000000030600720c */ /* 0x000fda0003f26270 */
[----:B------:R-:W-:Y:S05]  /*10c0*/  @P1 BRA `(.L_x_4589) ;  /* 0x0000000000241947 */ /* 0x000fea0003800000 */
[----:B------:R-:W-:Y:S01]  /*10d0*/  SHF.L.U32 R6, R13, 0x10, RZ ;  /* 0x000000100d067819 */ /* 0x000fe200000006ff */
        /* <DEDUP_REMOVED lines=8> */
.L_x_4589:
[----:B------:R-:W-:Y:S05]  /*1160*/  BSYNC B0 ;  /* 0x0000000000007941 */ /* 0x000fea0003800000 */
.L_x_4588:
[----:B------:R-:W-:Y:S01]  /*1170*/  IADD3 R6, R4, 0x180, RZ ;  /* 0x0000018004067810 */ /* 0x000fe20007ffe0ff */
[----:B------:R-:W-:Y:S03]  /*1180*/  BSSY B0, `(.L_x_4590) ;  /* 0x000000c000007945 */ /* 0x000fe60003800000 */
[----:B------:R-:W-:-:S13]  /*1190*/  ISETP.GE.AND P1, PT, R6, R3, PT ;  /* 0x000000030600720c */ /* 0x000fda0003f26270 */
[----:B------:R-:W-:Y:S05]  /*11a0*/  @P1 BRA `(.L_x_4591) ;  /* 0x0000000000241947 */ /* 0x000fea0003800000 */
[----:B------:R-:W-:Y:S01]  /*11b0*/  SHF.L.U32 R7, R18, 0x10, RZ ;  /* 0x0000001012077819 */ /* 0x000fe200000006ff */
        /* <DEDUP_REMOVED lines=8> */
.L_x_4591:
[----:B------:R-:W-:Y:S05]  /*1240*/  BSYNC B0 ;  /* 0x0000000000007941 */ /* 0x000fea0003800000 */
.L_x_4590:
[----:B------:R-:W0:Y:S01]  /*1250*/  @!P0 LDC.64 R6, c[0x0][0x218] ;  /* 0x00008600ff068b82 */ /* 0x000e220000000a00 */
[C---:B------:R-:W-:Y:S01]  /*1260*/  IADD3 R12, R4.reuse, 0x200, RZ ;  /* 0x00000200040c7810 */ /* 0x040fe20007ffe0ff */
[----:B------:R-:W-:Y:S01]  /*1270*/  VIADD R16, R4, 0x280 ;  /* 0x0000028004107836 */ /* 0x000fe20000000000 */
[----:B------:R-:W-:Y:S01]  /*1280*/  BSSY B0, `(.L_x_4592) ;  /* 0x0000013000007945 */ /* 0x000fe20003800000 */
[----:B------:R-:W-:Y:S01]  /*1290*/  @!P0 IMAD.IADD R11, R2, 0x1, R4 ;  /* 0x00000001020b8824 */ /* 0x000fe200078e0204 */
[-C--:B------:R-:W-:Y:S02]  /*12a0*/  ISETP.GE.AND P4, PT, R12, R3.reuse, PT ;  /* 0x000000030c00720c */ /* 0x080fe40003f86270 */
[----:B------:R-:W-:Y:S02]  /*12b0*/  ISETP.GE.AND P3, PT, R16, R3, PT ;  /* 0x000000031000720c */ /* 0x000fe40003f66270 */
[C---:B------:R-:W-:Y:S02]  /*12c0*/  IADD3 R12, R4.reuse, 0x300, RZ ;  /* 0x00000300040c7810 */ /* 0x040fe40007ffe0ff */
[----:B------:R-:W-:-:S02]  /*12d0*/  IADD3 R16, R4, 0x380, RZ ;  /* 0x0000038004107810 */ /* 0x000fc40007ffe0ff */
[-C--:B------:R-:W-:Y:S02]  /*12e0*/  ISETP.GE.AND P1, PT, R12, R3.reuse, PT ;  /* 0x000000030c00720c */ /* 0x080fe40003f26270 */
[----:B------:R-:W-:Y:S01]  /*12f0*/  ISETP.GE.AND P2, PT, R16, R3, PT ;  /* 0x000000031000720c */ /* 0x000fe20003f46270 */
[----:B0-----:R-:W-:Y:S02]  /*1300*/  @!P0 IMAD.WIDE.U32 R6, R11, 0x2, R6 ;  /* 0x000000020b068825 */ /* 0x001fe400078e0006 */
[----:B------:R-:W-:Y:S10]  /*1310*/  @P4 BRA `(.L_x_4593) ;  /* 0x0000000000244947 */ /* 0x000ff40003800000 */
        /* <DEDUP_REMOVED lines=9> */
.L_x_4593:
[----:B------:R-:W-:Y:S05]  /*13b0*/  BSYNC B0 ;  /* 0x0000000000007941 */ /* 0x000fea0003800000 */
.L_x_4592:
[----:B------:R-:W-:Y:S04]  /*13c0*/  BSSY B0, `(.L_x_4594) ;  /* 0x000000b000007945 */ /* 0x000fe80003800000 */
        /* <DEDUP_REMOVED lines=10> */
.L_x_4595:
[----:B------:R-:W-:Y:S05]  /*1470*/  BSYNC B0 ;  /* 0x0000000000007941 */ /* 0x000fea0003800000 */
.L_x_4594:
        /* <DEDUP_REMOVED lines=11> */
.L_x_4597:
[----:B------:R-:W-:Y:S05]  /*1530*/  BSYNC B0 ;  /* 0x0000000000007941 */ /* 0x000fea0003800000 */
.L_x_4596:
        /* <DEDUP_REMOVED lines=11> */
.L_x_4599:
[----:B------:R-:W-:Y:S05]  /*15f0*/  BSYNC B0 ;  /* 0x0000000000007941 */ /* 0x000fea0003800000 */
.L_x_4598:
        /* <DEDUP_REMOVED lines=18> */
.L_x_4602:
[----:B------:R-:W-:-:S13]  /*1720*/  ISETP.GE.AND P0, PT, R4, R3, PT ;  /* 0x000000030400720c */ /* 0x000fda0003f06270 */
[----:B------:R-:W-:Y:S05]  /*1730*/  @P0 BRA `(.L_x_4604) ;  /* 0x0000000000300947 */ /* 0x000fea0003800000 */
[----:B0-----:R-:W0:Y:S01]  /*1740*/  LDC.64 R6, c[0x0][0x218] ;  /* 0x00008600ff067b82 */ /* 0x001e220000000a00 */
[----:B------:R-:W-:Y:S01]  /*1750*/  IMAD.IADD R5, R2, 0x1, R4 ;  /* 0x0000000102057824 */ /* 0x000fe200078e0204 */
[----:B------:R-:W-:-:S03]  /*1760*/  IADD3 R4, R4, 0x80, RZ ;  /* 0x0000008004047810 */ /* 0x000fc60007ffe0ff */
[----:B0-----:R-:W-:-:S05]  /*1770*/  IMAD.WIDE.U32 R6, R5, 0x2, R6 ;  /* 0x0000000205067825 */ /* 0x001fca00078e0006 */
[----:B------:R1:W-:Y:S02]  /*1780*/  STG.E.U16 desc[UR4][R6.64], R10 ;  /* 0x0000000a06007986 */ /* 0x0003e4000c101504 */
.L_x_4603:
[----:B------:R-:W-:-:S13]  /*1790*/  ISETP.GE.AND P0, PT, R4, R3, PT ;  /* 0x000000030400720c */ /* 0x000fda0003f06270 */
[----:B------:R-:W-:Y:S05]  /*17a0*/  @P0 BRA `(.L_x_4605) ;  /* 0x0000000000340947 */ /* 0x000fea0003800000 */
[----:B01----:R-:W0:Y:S01]  /*17b0*/  LDC.64 R6, c[0x0][0x218] ;  /* 0x00008600ff067b82 */ /* 0x003e220000000a00 */
[----:B------:R-:W-:Y:S01]  /*17c0*/  IADD3 R5, R2, R4, RZ ;  /* 0x0000000402057210 */ /* 0x000fe20007ffe0ff */
[----:B------:R-:W-:-:S04]  /*17d0*/  VIADD R4, R4, 0x80 ;  /* 0x0000008004047836 */ /* 0x000fc80000000000 */
[----:B0-----:R-:W-:-:S05]  /*17e0*/  IMAD.WIDE.U32 R6, R5, 0x2, R6 ;  /* 0x0000000205067825 */ /* 0x001fca00078e0006 */
[----:B------:R1:W-:Y:S02]  /*17f0*/  STG.E.U16 desc[UR4][R6.64], R11 ;  /* 0x0000000b06007986 */ /* 0x0003e4000c101504 */
.L_x_4604:
        /* <DEDUP_REMOVED lines=8> */
.L_x_4605:
[----:B------:R-:W-:Y:S05]  /*1880*/  BSYNC B1 ;  /* 0x0000000000017941 */ /* 0x000fea0003800000 */
.L_x_4601:
[----:B------:R-:W-:-:S13]  /*1890*/  ISETP.GE.AND P0, PT, R4, R3, PT ;  /* 0x000000030400720c */ /* 0x000fda0003f06270 */
[----:B012---:R-:W0:Y:S01]  /*18a0*/  @!P0 LDC.64 R6, c[0x0][0x218] ;  /* 0x00008600ff068b82 */ /* 0x007e220000000a00 */
[----:B------:R-:W-:Y:S01]  /*18b0*/  @!P0 IMAD.IADD R5, R2, 0x1, R4 ;  /* 0x0000000102058824 */ /* 0x000fe200078e0204 */
[----:B------:R-:W-:-:S03]  /*18c0*/  @!P0 IADD3 R4, R4, 0x80, RZ ;  /* 0x0000008004048810 */ /* 0x000fc60007ffe0ff */
[----:B0-----:R-:W-:-:S05]  /*18d0*/  @!P0 IMAD.WIDE.U32 R6, R5, 0x2, R6 ;  /* 0x0000000205068825 */ /* 0x001fca00078e0006 */
[----:B------:R2:W-:Y:S02]  /*18e0*/  @!P0 STG.E.U16 desc[UR4][R6.64], R13 ;  /* 0x0000000d06008986 */ /* 0x0005e4000c101504 */
.L_x_4606:
[----:B------:R-:W-:Y:S05]  /*18f0*/  BSYNC B0 ;  /* 0x0000000000007941 */ /* 0x000fea0003800000 */
.L_x_4600:
        /* <DEDUP_REMOVED lines=8> */
.L_x_4607:
        /* <DEDUP_REMOVED lines=16> */
.L_x_7994:


//--------------------- .text._ZN2at6native29vectorized_elementwise_kernelILi4EZZZNS0_44_GLOBAL__N__40a83637_7_Lerp_cu_7dd49032_312918lerp_tensor_kernelERNS_18TensorIteratorBaseEENKUlvE0_clEvENKUlvE2_clEvEUlN3c108BFloat16ES8_S8_E_St5arrayIPcLm4EEEEviT0_T1_ --------------------------
	.section	.text._ZN2at6native29vectorized_elementwise_kernelILi4EZZZNS0_44_GLOBAL__N__40a83637_7_Lerp_cu_7dd49032_312918lerp_tensor_kernelERNS_18TensorIteratorBaseEENKUlvE0_clEvENKUlvE2_clEvEUlN3c108BFloat16ES8_S8_E_St5arrayIPcLm4EEEEviT0_T1_,"ax",@progbits
	.align	128
        .global         _ZN2at6native29vectorized_elementwise_kernelILi4EZZZNS0_44_GLOBAL__N__40a83637_7_Lerp_cu_7dd49032_312918lerp_tensor_kernelERNS_18TensorIteratorBaseEENKUlvE0_clEvENKUlvE2_clEvEUlN3c108BFloat16ES8_S8_E_St5arrayIPcLm4EEEEviT0_T1_
        .type           _ZN2at6native29vectorized_elementwise_kernelILi4EZZZNS0_44_GLOBAL__N__40a83637_7_Lerp_cu_7dd49032_312918lerp_tensor_kernelERNS_18TensorIteratorBaseEENKUlvE0_clEvENKUlvE2_clEvEUlN3c108BFloat16ES8_S8_E_St5arrayIPcLm4EEEEviT0_T1_,@function
        .size           _ZN2at6native29vectorized_elementwise_kernelILi4EZZZNS0_44_GLOBAL__N__40a83637_7_Lerp_cu_7dd49032_312918lerp_tensor_kernelERNS_18TensorIteratorBaseEENKUlvE0_clEvENKUlvE2_clEvEUlN3c108BFloat16ES8_S8_E_St5arrayIPcLm4EEEEviT0_T1_,(.L_x_7995 - _ZN2at6native29vectorized_elementwise_kernelILi4EZZZNS0_44_GLOBAL__N__40a83637_7_Lerp_cu_7dd49032_312918lerp_tensor_kernelERNS_18TensorIteratorBaseEENKUlvE0_clEvENKUlvE2_clEvEUlN3c108BFloat16ES8_S8_E_St5arrayIPcLm4EEEEviT0_T1_)
        .other          _ZN2at6native29vectorized_elementwise_kernelILi4EZZZNS0_44_GLOBAL__N__40a83637_7_Lerp_cu_7dd49032_312918lerp_tensor_kernelERNS_18TensorIteratorBaseEENKUlvE0_clEvENKUlvE2_clEvEUlN3c108BFloat16ES8_S8_E_St5arrayIPcLm4EEEEviT0_T1_,@"STO_CUDA_ENTRY STV_DEFAULT"
_ZN2at6native29vectorized_elementwise_kernelILi4EZZZNS0_44_GLOBAL__N__40a83637_7_Lerp_cu_7dd49032_312918lerp_tensor_kernelERNS_18TensorIteratorBaseEENKUlvE0_clEvENKUlvE2_clEvEUlN3c108BFloat16ES8_S8_E_St5arrayIPcLm4EEEEviT0_T1_:
.text._ZN2at6native29vectorized_elementwise_kernelILi4EZZZNS0_44_GLOBAL__N__40a83637_7_Lerp_cu_7dd49032_312918lerp_tensor_kernelERNS_18TensorIteratorBaseEENKUlvE0_clEvENKUlvE2_clEvEUlN3c108BFloat16ES8_S8_E_St5arrayIPcLm4EEEEviT0_T1_:
        /* <DEDUP_REMOVED lines=15> */
[----:B------:R-:W2:Y:S03]  /*00f0*/  LDG.E.64 R12, desc[UR4][R16.64] ;  /* 0x00000004100c7981 */ /* 0x000ea6000c1e1b00 */
[----:B---3--:R-:W-:-:S04]  /*0100*/  IMAD.WIDE R6, R2, 0x2, R6 ;  /* 0x0000000202067825 */ /* 0x008fc800078e0206 */
[C---:B------:R-:W-:Y:S02]  /*0110*/  IMAD.WIDE.U32 R22, R0.reuse, 0x8, R4 ;  /* 0x0000000800167825 */ /* 0x040fe400078e0004 */
[----:B------:R0:W3:Y:S02]  /*0120*/  LDG.E.64 R4, desc[UR4][R16.64+0x400] ;  /* 0x0004000410047981 */ /* 0x0000e4000c1e1b00 */
[----:B------:R-:W-:Y:S02]  /*0130*/  IMAD.WIDE.U32 R18, R0, 0x8, R6 ;  /* 0x0000000800127825 */ /* 0x000fe400078e0006 */
[----:B------:R-:W4:Y:S04]  /*0140*/  LDG.E.64 R10, desc[UR4][R22.64] ;  /* 0x00000004160a7981 */ /* 0x000f28000c1e1b00 */
[----:B------:R-:W5:Y:S04]  /*0150*/  LDG.E.64 R14, desc[UR4][R18.64] ;  /* 0x00000004120e7981 */ /* 0x000f68000c1e1b00 */
[----:B------:R-:W3:Y:S04]  /*0160*/  LDG.E.64 R6, desc[UR4][R22.64+0x400] ;  /* 0x0004000416067981 */ /* 0x000ee8000c1e1b00 */
[----:B------:R1:W3:Y:S01]  /*0170*/  LDG.E.64 R8, desc[UR4][R18.64+0x400] ;  /* 0x0004000412087981 */ /* 0x0002e2000c1e1b00 */
[----:B--2---:R-:W-:-:S02]  /*0180*/  PRMT R24, R13, 0x7632, R24 ;  /* 0x000076320d187816 */ /* 0x004fc40000000018 */
[C---:B------:R-:W-:Y:S01]  /*0190*/  PRMT R20, R12.reuse, 0x7632, R20 ;  /* 0x000076320c147816 */ /* 0x040fe20000000014 */
[----:B------:R-:W-:Y:S01]  /*01a0*/  IMAD.U32 R3, R12, 0x10000, RZ ;  /* 0x000100000c037824 */ /* 0x000fe200078e00ff */
[----:B0-----:R-:W-:Y:S01]  /*01b0*/  SHF.L.U32 R17, R24, 0x10, RZ ;  /* 0x0000001018117819 */ /* 0x001fe200000006ff */
[C---:B----4-:R-:W-:Y:S01]  /*01c0*/  IMAD.U32 R16, R10.reuse, 0x10000, RZ ;  /* 0x000100000a107824 */ /* 0x050fe200078e00ff */
[----:B------:R-:W-:Y:S02]  /*01d0*/  PRMT R21, R10, 0x7632, R21 ;  /* 0x000076320a157816 */ /* 0x000fe40000000015 */
[C---:B-----5:R-:W-:Y:S01]  /*01e0*/  PRMT R25, R14.reuse, 0x7632, R25 ;  /* 0x000076320e197816 */ /* 0x060fe20000000019 */
[----:B------:R-:W-:Y:S01]  /*01f0*/  IMAD.U32 R14, R14, 0x10000, RZ ;  /* 0x000100000e0e7824 */ /* 0x000fe200078e00ff */
[----:B------:R-:W-:Y:S01]  /*0200*/  PRMT R26, R15, 0x7632, R26 ;  /* 0x000076320f1a7816 */ /* 0x000fe2000000001a */
[----:B------:R-:W-:Y:S01]  /*0210*/  IMAD.U32 R24, R21, 0x10000, RZ ;  /* 0x0001000015187824 */ /* 0x000fe200078e00ff */
[----:B-1----:R-:W-:-:S02]  /*0220*/  PRMT R19, R11, 0x7632, R19 ;  /* 0x000076320b137816 */ /* 0x002fc40000000013 */
[----:B------:R-:W-:Y:S02]  /*0230*/  FSETP.GEU.FTZ.AND P0, PT, |R16|, 0.5, PT ;  /* 0x3f0000001000780b */ /* 0x000fe40003f1e200 */
[----:B------:R-:W-:Y:S01]  /*0240*/  SHF.L.U32 R12, R15, 0x10, RZ ;  /* 0x000000100f0c7819 */ /* 0x000fe200000006ff */
[----:B------:R-:W-:Y:S01]  /*0250*/  IMAD.U32 R15, R20, 0x10000, RZ ;  /* 0x00010000140f7824 */ /* 0x000fe200078e00ff */
[----:B------:R-:W-:Y:S01]  /*0260*/  SHF.L.U32 R18, R11, 0x10, RZ ;  /* 0x000000100b127819 */ /* 0x000fe200000006ff */
[----:B------:R-:W-:Y:S01]  /*0270*/  IMAD.U32 R20, R25, 0x10000, RZ ;  /* 0x0001000019147824 */ /* 0x000fe200078e00ff */
[----:B------:R-:W0:Y:S01]  /*0280*/  LDC.64 R10, c[0x0][0x218] ;  /* 0x00008600ff0a7b82 */ /* 0x000e220000000a00 */
[----:B------:R-:W-:Y:S01]  /*0290*/  SHF.L.U32 R22, R26, 0x10, RZ ;  /* 0x000000101a167819 */ /* 0x000fe200000006ff */
[----:B------:R-:W-:Y:S01]  /*02a0*/  FADD.FTZ R25, -R3, R14 ;  /* 0x0000000e03197221 */ /* 0x000fe20000010100 */
[----:B------:R-:W-:Y:S02]  /*02b0*/  SHF.L.U32 R26, R19, 0x10, RZ ;  /* 0x00000010131a7819 */ /* 0x000fe400000006ff */
[----:B------:R-:W-:Y:S01]  /*02c0*/  FSETP.GEU.FTZ.AND P1, PT, |R24|, 0.5, PT ;  /* 0x3f0000001800780b */ /* 0x000fe20003f3e200 */
[----:B------:R-:W-:Y:S01]  /*02d0*/  FFMA.FTZ R3, R16, R25, R3 ;  /* 0x0000001910037223 */ /* 0x000fe20000010003 */
[----:B------:R-:W-:Y:S01]  /*02e0*/  FSETP.GEU.FTZ.AND P3, PT, |R26|, 0.5, PT ;  /* 0x3f0000001a00780b */ /* 0x000fe20003f7e200 */
[----:B------:R-:W-:Y:S01]  /*02f0*/  FADD.FTZ R16, -R16, 1 ;  /* 0x3f80000010107421 */ /* 0x000fe20000010100 */
[----:B------:R-:W-:Y:S01]  /*0300*/  SHF.L.U32 R13, R13, 0x10, RZ ;  /* 0x000000100d0d7819 */ /* 0x000fe200000006ff */
[----:B------:R-:W-:Y:S01]  /*0310*/  FADD.FTZ R19, -R15, R20 ;  /* 0x000000140f137221 */ /* 0x000fe20000010100 */
[----:B------:R-:W-:Y:S01]  /*0320*/  FSETP.GEU.FTZ.AND P2, PT, |R18|, 0.5, PT ;  /* 0x3f0000001200780b */ /* 0x000fe20003f5e200 */
[----:B------:R-:W-:Y:S01]  /*0330*/  FADD.FTZ R21, -R17, R22 ;  /* 0x0000001611157221 */ /* 0x000fe20000010100 */
[----:B------:R-:W-:Y:S01]  /*0340*/  @P0 FFMA.FTZ R3, -R25, R16, R14 ;  /* 0x0000001019030223 */ /* 0x000fe2000001010e */
[----:B------:R-:W-:Y:S01]  /*0350*/  FADD.FTZ R23, -R13, R12 ;  /* 0x0000000c0d177221 */ /* 0x000fe20000010100 */
[C---:B------:R-:W-:Y:S01]  /*0360*/  FFMA.FTZ R14, R24.reuse, R19, R15 ;  /* 0x00000013180e7223 */ /* 0x040fe2000001000f */
[----:B------:R-:W-:Y:S01]  /*0370*/  FADD.FTZ R24, -R24, 1 ;  /* 0x3f80000018187421 */ /* 0x000fe20000010100 */
[C---:B------:R-:W-:Y:S01]  /*0380*/  FFMA.FTZ R16, R26.reuse, R21, R17 ;  /* 0x000000151a107223 */ /* 0x040fe20000010011 */
[----:B------:R-:W-:Y:S01]  /*0390*/  FADD.FTZ R26, -R26, 1 ;  /* 0x3f8000001a1a7421 */ /* 0x000fe20000010100 */
[C---:B------:R-:W-:Y:S01]  /*03a0*/  FFMA.FTZ R13, R18.reuse, R23, R13 ;  /* 0x00000017120d7223 */ /* 0x040fe2000001000d */
[----:B------:R-:W-:Y:S01]  /*03b0*/  FADD.FTZ R18, -R18, 1 ;  /* 0x3f80000012127421 */ /* 0x000fe20000010100 */
[--C-:B------:R-:W-:Y:S01]  /*03c0*/  @P1 FFMA.FTZ R14, -R19, R24, R20.reuse ;  /* 0x00000018130e1223 */ /* 0x100fe20000010114 */
[----:B---3--:R-:W-:Y:S01]  /*03d0*/  PRMT R20, R6, 0x7632, R20 ;  /* 0x0000763206147816 */ /* 0x008fe20000000014 */
[----:B------:R-:W-:Y:S01]  /*03e0*/  @P3 FFMA.FTZ R16, -R21, R26, R22 ;  /* 0x0000001a15103223 */ /* 0x000fe20000010116 */
[----:B------:R-:W-:Y:S01]  /*03f0*/  PRMT R21, R7, 0x7632, R21 ;  /* 0x0000763207157816 */ /* 0x000fe20000000015 */
[--C-:B------:R-:W-:Y:S01]  /*0400*/  @P2 FFMA.FTZ R13, -R23, R18, R12.reuse ;  /* 0x00000012170d2223 */ /* 0x100fe2000001010c */
[C---:B------:R-:W-:Y:S01]  /*0410*/  PRMT R12, R4.reuse, 0x7632, R12 ;  /* 0x00007632040c7816 */ /* 0x040fe2000000000c */
[----:B------:R-:W-:Y:S01]  /*0420*/  IMAD.U32 R15, R4, 0x10000, RZ ;  /* 0x00010000040f7824 */ /* 0x000fe200078e00ff */
[----:B------:R-:W-:Y:S01]  /*0430*/  PRMT R17, R5, 0x7632, R17 ;  /* 0x0000763205117816 */ /* 0x000fe20000000011 */
[----:B------:R-:W-:Y:S01]  /*0440*/  IMAD.U32 R22, R6, 0x10000, RZ ;  /* 0x0001000006167824 */ /* 0x000fe200078e00ff */
[----:B------:R-:W-:Y:S01]  /*0450*/  PRMT R18, R8, 0x7632, R18 ;  /* 0x0000763208127816 */ /* 0x000fe20000000012 */
[----:B------:R-:W-:Y:S01]  /*0460*/  IMAD.U32 R20, R20, 0x10000, RZ ;  /* 0x0001000014147824 */ /* 0x000fe200078e00ff */
[----:B------:R-:W-:Y:S01]  /*0470*/  PRMT R19, R9, 0x7632, R19 ;  /* 0x0000763209137816 */ /* 0x000fe20000000013 */
[----:B0-----:R-:W-:Y:S01]  /*0480*/  IMAD.WIDE.U32 R10, R2, 0x2, R10 ;  /* 0x00000002020a7825 */ /* 0x001fe200078e000a */
[----:B------:R-:W-:-:S02]  /*0490*/  SHF.L.U32 R4, R7, 0x10, RZ ;  /* 0x0000001007047819 */ /* 0x000fc400000006ff */
[----:B------:R-:W-:Y:S01]  /*04a0*/  SHF.L.U32 R21, R21, 0x10, RZ ;  /* 0x0000001015157819 */ /* 0x000fe200000006ff */
[----:B------:R-:W-:Y:S01]  /*04b0*/  IMAD.U32 R7, R12, 0x10000, RZ ;  /* 0x000100000c077824 */ /* 0x000fe200078e00ff */
[----:B------:R-:W-:Y:S02]  /*04c0*/  SHF.L.U32 R5, R5, 0x10, RZ ;  /* 0x0000001005057819 */ /* 0x000fe400000006ff */
[----:B------:R-:W-:Y:S01]  /*04d0*/  SHF.L.U32 R2, R9, 0x10, RZ ;  /* 0x0000001009027819 */ /* 0x000fe200000006ff */
[----:B------:R-:W-:Y:S01]  /*04e0*/  IMAD.U32 R8, R8, 0x10000, RZ ;  /* 0x0001000008087824 */ /* 0x000fe200078e00ff */
[----:B------:R-:W-:Y:S01]  /*04f0*/  SHF.L.U32 R6, R17, 0x10, RZ ;  /* 0x0000001011067819 */ /* 0x000fe200000006ff */
[----:B------:R-:W-:Y:S01]  /*0500*/  IMAD.U32 R12, R18, 0x10000, RZ ;  /* 0x00010000120c7824 */ /* 0x000fe200078e00ff */
[----:B------:R-:W-:Y:S02]  /*0510*/  SHF.L.U32 R9, R19, 0x10, RZ ;  /* 0x0000001013097819 */ /* 0x000fe400000006ff */
        /* <DEDUP_REMOVED lines=12> */
[C---:B------:R-:W-:Y:S01]  /*05e0*/  FFMA.FTZ R6, R21.reuse, R24, R6 ;  /* 0x0000001815067223 */ /* 0x040fe20000010006 */
[----:B------:R-:W-:Y:S01]  /*05f0*/  FADD.FTZ R22, -R22, 1 ;  /* 0x3f80000016167421 */ /* 0x000fe20000010100 */
[----:B------:R-:W-:Y:S01]  /*0600*/  FADD.FTZ R20, -R20, 1 ;  /* 0x3f80000014147421 */ /* 0x000fe20000010100 */
[----:B------:R-:W-:Y:S01]  /*0610*/  FADD.FTZ R21, -R21, 1 ;  /* 0x3f80000015157421 */ /* 0x000fe20000010100 */
[----:B------:R-:W-:Y:S01]  /*0620*/  @P2 FFMA.FTZ R5, -R17, R18, R2 ;  /* 0x0000001211052223 */ /* 0x000fe20000010102 */
[----:B------:R-:W-:Y:S01]  /*0630*/  @P0 FFMA.FTZ R15, -R19, R22, R8 ;  /* 0x00000016130f0223 */ /* 0x000fe20000010108 */
[----:B------:R-:W-:Y:S01]  /*0640*/  @P1 FFMA.FTZ R4, -R23, R20, R12 ;  /* 0x0000001417041223 */ /* 0x000fe2000001010c */
[----:B------:R-:W-:Y:S01]  /*0650*/  @P3 FFMA.FTZ R6, -R24, R21, R9 ;  /* 0x0000001518063223 */ /* 0x000fe20000010109 */
[----:B------:R-:W-:Y:S01]  /*0660*/  IMAD.WIDE R10, R0, 0x8, R10 ;  /* 0x00000008000a7825 */ /* 0x000fe200078e020a */
[----:B------:R-:W-:-:S02]  /*0670*/  F2FP.BF16.F32.PACK_AB R12, R14, R3 ;  /* 0x000000030e0c723e */ /* 0x000fc400000010ff */
[----:B------:R-:W-:Y:S02]  /*0680*/  F2FP.BF16.F32.PACK_AB R13, R16, R13 ;  /* 0x0000000d100d723e */ /* 0x000fe400000010ff */
[----:B------:R-:W-:Y:S02]  /*0690*/  F2FP.BF16.F32.PACK_AB R4, R4, R15 ;  /* 0x0000000f0404723e */ /* 0x000fe400000010ff */
[----:B------:R-:W-:Y:S01]  /*06a0*/  F2FP.BF16.F32.PACK_AB R5, R6, R5 ;  /* 0x000000050605723e */ /* 0x000fe200000010ff */
[----:B------:R-:W-:Y:S04]  /*06b0*/  STG.E.64 desc[UR4][R10.64], R12 ;  /* 0x0000000c0a007986 */ /* 0x000fe8000c101b04 */
[----:B------:R-:W-:Y:S01]  /*06c0*/  STG.E.64 desc[UR4][R10.64+0x400], R4 ;  /* 0x000400040a007986 */ /* 0x000fe2000c101b04 */
[----:B------:R-:W-:Y:S05]  /*06d0*/  EXIT ;  /* 0x000000000000794d */ /* 0x000fea0003800000 */
.L_x_4608:
        /* <DEDUP_REMOVED lines=132> */
.L_x_4610:
[----:B------:R-:W-:Y:S05]  /*0f20*/  BSYNC B0 ;  /* 0x0000000000007941 */ /* 0x000fea0003800000 */
.L_x_4609:
        /* <DEDUP_REMOVED lines=13> */
.L_x_4612:
[----:B------:R-:W-:Y:S05]  /*1000*/  BSYNC B0 ;  /* 0x0000000000007941 */ /* 0x000fea0003800000 */
.L_x_4611:
        /* <DEDUP_REMOVED lines=13> */
.L_x_4614:
[----:B------:R-:W-:Y:S05]  /*10e0*/  BSYNC B0 ;  /* 0x0000000000007941 */ /* 0x000fea0003800000 */
.L_x_4613:
        /* <DEDUP_REMOVED lines=13> */
.L_x_4616:
[----:B------:R-:W-:Y:S05]  /*11c0*/  BSYNC B0 ;  /* 0x0000000000007941 */ /* 0x000fea0003800000 */
.L_x_4615:
        /* <DEDUP_REMOVED lines=22> */
.L_x_4618:
[----:B------:R-:W-:Y:S05]  /*1330*/  BSYNC B0 ;  /* 0x0000000000007941 */ /* 0x000fea0003800000 */
.L_x_4617:
        /* <DEDUP_REMOVED lines=11> */
.L_x_4620:
[----:B------:R-:W-:Y:S05]  /*13f0*/  BSYNC B0 ;  /* 0x0000000000007941 */ /* 0x000fea0003800000 */
.L_x_4619:
        /* <DEDUP_REMOVED lines=11> */
.L_x_4622:
[----:B------:R-:W-:Y:S05]  /*14b0*/  BSYNC B0 ;  /* 0x0000000000007941 */ /* 0x000fea0003800000 */
.L_x_4621:
        /* <DEDUP_REMOVED lines=11> */
.L_x_4624:
[----:B------:R-:W-:Y:S05]  /*1570*/  BSYNC B0 ;  /* 0x0000000000007941 */ /* 0x000fea0003800000 */
.L_x_4623:
        /* <DEDUP_REMOVED lines=18> */
.L_x_4627:
[----:B------:R-:W-:-:S13]  /*16a0*/  ISETP.GE.AND P0, PT, R4, R3, PT ;  /* 0x000000030400720c */ /* 0x000fda0003f06270 */
[----:B------:R-:W-:Y:S05]  /*16b0*/  @P0 BRA `(.L_x_4629) ;  /* 0x0000000000300947 */ /* 0x000fea0003800000 */
[----:B0-----:R-:W0:Y:S01]  /*16c0*/  LDC.64 R6, c[0x0][0x218] ;  /* 0x00008600ff067b82 */ /* 0x001e220000000a00 */
[----:B------:R-:W-:Y:S01]  /*16d0*/  IMAD.IADD R5, R2, 0x1, R4 ;  /* 0x0000000102057824 */ /* 0x000fe200078e0204 */
[----:B------:R-:W-:-:S03]  /*16e0*/  IADD3 R4, R4, 0x80, RZ ;  /* 0x0000008004047810 */ /* 0x000fc60007ffe0ff */
[----:B0-----:R-:W-:-:S05]  /*16f0*/  IMAD.WIDE.U32 R6, R5, 0x2, R6 ;  /* 0x0000000205067825 */ /* 0x001fca00078e0006 */
[----:B------:R1:W-:Y:S02]  /*1700*/  STG.E.U16 desc[UR4][R6.64], R10 ;  /* 0x0000000a06007986 */ /* 0x0003e4000c101504 */
.L_x_4628:
[----:B------:R-:W-:-:S13]  /*1710*/  ISETP.GE.AND P0, PT, R4, R3, PT ;  /* 0x000000030400720c */ /* 0x000fda0003f06270 */
[----:B------:R-:W-:Y:S05]  /*1720*/  @P0 BRA `(.L_x_4630) ;  /* 0x0000000000340947 */ /* 0x000fea0003800000 */
[----:B01----:R-:W0:Y:S01]  /*1730*/  LDC.64 R6, c[0x0][0x218] ;  /* 0x00008600ff067b82 */ /* 0x003e220000000a00 */
[----:B------:R-:W-:Y:S01]  /*1740*/  IADD3 R5, R2, R4, RZ ;  /* 0x0000000402057210 */ /* 0x000fe20007ffe0ff */
[----:B------:R-:W-:-:S04]  /*1750*/  VIADD R4, R4, 0x80 ;  /* 0x0000008004047836 */ /* 0x000fc80000000000 */
[----:B0-----:R-:W-:-:S05]  /*1760*/  IMAD.WIDE.U32 R6, R5, 0x2, R6 ;  /* 0x0000000205067825 */ /* 0x001fca00078e0006 */
[----:B------:R1:W-:Y:S02]  /*1770*/  STG.E.U16 desc[UR4][R6.64], R11 ;  /* 0x0000000b06007986 */ /* 0x0003e4000c101504 */
.L_x_4629:
        /* <DEDUP_REMOVED lines=8> */
.L_x_4630:
[----:B------:R-:W-:Y:S05]  /*1800*/  BSYNC B1 ;  /* 0x0000000000017941 */ /* 0x000fea0003800000 */
.L_x_4626:
[----:B------:R-:W-:-:S13]  /*1810*/  ISETP.GE.AND P0, PT, R4, R3, PT ;  /* 0x000000030400720c */ /* 0x000fda0003f06270 */
[----:B012---:R-:W0:Y:S01]  /*1820*/  @!P0 LDC.64 R6, c[0x0][0x218] ;  /* 0x00008600ff068b82 */ /* 0x007e220000000a00 */
[----:B------:R-:W-:Y:S01]  /*1830*/  @!P0 IMAD.IADD R5, R2, 0x1, R4 ;  /* 0x0000000102058824 */ /* 0x000fe200078e0204 */
[----:B------:R-:W-:-:S03]  /*1840*/  @!P0 IADD3 R4, R4, 0x80, RZ ;  /* 0x0000008004048810 */ /* 0x000fc60007ffe0ff */
[----:B0-----:R-:W-:-:S05]  /*1850*/  @!P0 IMAD.WIDE.U32 R6, R5, 0x2, R6 ;  /* 0x0000000205068825 */ /* 0x001fca00078e0006 */
[----:B------:R2:W-:Y:S02]  /*1860*/  @!P0 STG.E.U16 desc[UR4][R6.64], R13 ;  /* 0x0000000d06008986 */ /* 0x0005e4000c101504 */
.L_x_4631:
[----:B------:R-:W-:Y:S05]  /*1870*/  BSYNC B0 ;  /* 0x0000000000007941 */ /* 0x000fea0003800000 */
.L_x_4625:
        /* <DEDUP_REMOVED lines=8> */
.L_x_4632:
        /* <DEDUP_REMOVED lines=16> */
.L_x_7995:


//--------------------- .text._ZN2at6native29vectorized_elementwise_kernelILi8EZZZNS0_44_GLOBAL__N__40a83637_7_Lerp_cu_7dd49032_312918lerp_tensor_kernelERNS_18TensorIteratorBaseEENKUlvE0_clEvENKUlvE2_clEvEUlN3c108BFloat16ES8_S8_E_St5arrayIPcLm4EEEEviT0_T1_ --------------------------
	.section	.text._ZN2at6native29vectorized_elementwise_kernelILi8EZZZNS0_44_GLOBAL__N__40a83637_7_Lerp_cu_7dd49032_312918lerp_tensor_kernelERNS_18TensorIteratorBaseEENKUlvE0_clEvENKUlvE2_clEvEUlN3c108BFloat16ES8_S8_E_St5arrayIPcLm4EEEEviT0_T1_,"ax",@progbits
	.align	128
        .global         _ZN2at6native29vectorized_elementwise_kernelILi8EZZZNS0_44_GLOBAL__N__40a83637_7_Lerp_cu_7dd49032_312918lerp_tensor_kernelERNS_18TensorIteratorBaseEENKUlvE0_clEvENKUlvE2_clEvEUlN3c108BFloat16ES8_S8_E_St5arrayIPcLm4EEEEviT0_T1_
        .type           _ZN2at6native29vectorized_elementwise_kernelILi8EZZZNS0_44_GLOBAL__N__40a83637_7_Lerp_cu_7dd49032_312918lerp_tensor_kernelERNS_18TensorIteratorBaseEENKUlvE0_clEvENKUlvE2_clEvEUlN3c108BFloat16ES8_S8_E_St5arrayIPcLm4EEEEviT0_T1_,@function
        .size           _ZN2at6native29vectorized_elementwise_kernelILi8EZZZNS0_44_GLOBAL__N__40a83637_7_Lerp_cu_7dd49032_312918lerp_tensor_kernelERNS_18TensorIteratorBaseEENKUlvE0_clEvENKUlvE2_clEvEUlN3c108BFloat16ES8_S8_E_St5arrayIPcLm4EEEEviT0_T1_,(.L_x_7996 - _ZN2at6native29vectorized_elementwise_kernelILi8EZZZNS0_44_GLOBAL__N__40a83637_7_Lerp_cu_7dd49032_312918lerp_tensor_kernelERNS_18TensorIteratorBaseEENKUlvE0_clEvENKUlvE2_clEvEUlN3c108BFloat16ES8_S8_E_St5arrayIPcLm4EEEEviT0_T1_)
        .other          _ZN2at6native29vectorized_elementwise_kernelILi8EZZZNS0_44_GLOBAL__N__40a83637_7_Lerp_cu_7dd49032_312918lerp_tensor_kernelERNS_18TensorIteratorBaseEENKUlvE0_clEvENKUlvE2_clEvEUlN3c108BFloat16ES8_S8_E_St5arrayIPcLm4EEEEviT0_T1_,@"STO_CUDA_ENTRY STV_DEFAULT"
_ZN2at6native29vectorized_elementwise_kernelILi8EZZZNS0_44_GLOBAL__N__40a83637_7_Lerp_cu_7dd49032_312918lerp_tensor_kernelERNS_18TensorIteratorBaseEENKUlvE0_clEvENKUlvE2_clEvEUlN3c108BFloat16ES8_S8_E_St5arrayIPcLm4EEEEviT0_T1_:
.text._ZN2at6native29vectorized_elementwise_kernelILi8EZZZNS0_44_GLOBAL__N__40a83637_7_Lerp_cu_7dd49032_312918lerp_tensor_kernelERNS_18TensorIteratorBaseEENKUlvE0_clEvENKUlvE2_clEvEUlN3c108BFloat16ES8_S8_E_St5arrayIPcLm4EEEEviT0_T1_:
        /* <DEDUP_REMOVED lines=14> */
[----:B--2---:R-:W-:-:S04]  /*00e0*/  IMAD.WIDE R4, R2, 0x2, R4 ;  /* 0x0000000202047825 */ /* 0x004fc800078e0204 */
[----:B---3--:R-:W-:-:S04]  /*00f0*/  IMAD.WIDE R6, R2, 0x2, R6 ;  /* 0x0000000202067825 */ /* 0x008fc800078e0206 */
[----:B------:R-:W-:-:S04]  /*0100*/  IMAD.WIDE.U32 R12, R19, 0x10, R4 ;  /* 0x00000010130c7825 */ /* 0x000fc800078e0004 */
[----:B------:R-:W-:Y:S02]  /*0110*/  IMAD.WIDE.U32 R8, R19, 0x10, R6 ;  /* 0x0000001013087825 */ /* 0x000fe400078e0006 */
[----:B------:R-:W2:Y:S04]  /*0120*/  LDG.E.128 R4, desc[UR4][R22.64] ;  /* 0x0000000416047981 */ /* 0x000ea8000c1e1d00 */
[----:B------:R-:W3:Y:S04]  /*0130*/  LDG.E.128 R12, desc[UR4][R12.64] ;  /* 0x000000040c0c7981 */ /* 0x000ee8000c1e1d00 */
[----:B------:R-:W4:Y:S01]  /*0140*/  LDG.E.128 R8, desc[UR4][R8.64] ;  /* 0x0000000408087981 */ /* 0x000f22000c1e1d00 */
[----:B--2---:R-:W-:Y:S01]  /*0150*/  IMAD.U32 R21, R4, 0x10000, RZ ;  /* 0x0001000004157824 */ /* 0x004fe200078e00ff */
[----:B------:R-:W-:Y:S01]  /*0160*/  SHF.L.U32 R16, R6, 0x10, RZ ;  /* 0x0000001006107819 */ /* 0x000fe200000006ff */
[----:B------:R-:W-:Y:S01]  /*0170*/  IMAD.U32 R24, R5, 0x10000, RZ ;  /* 0x0001000005187824 */ /* 0x000fe200078e00ff */
[----:B------:R-:W-:Y:S01]  /*0180*/  PRMT R5, R4, 0x7632, R5 ;  /* 0x0000763204057816 */ /* 0x000fe20000000005 */
[C---:B------:R-:W-:Y:S01]  /*0190*/  FADD.FTZ R22, -R21.reuse, 1 ;  /* 0x3f80000015167421 */ /* 0x040fe20000010100 */
[----:B---3--:R-:W-:Y:S01]  /*01a0*/  SHF.L.U32 R18, R12, 0x10, RZ ;  /* 0x000000100c127819 */ /* 0x008fe200000006ff */
[----:B------:R-:W-:Y:S01]  /*01b0*/  IMAD.U32 R17, R14, 0x10000, RZ ;  /* 0x000100000e117824 */ /* 0x000fe200078e00ff */
[----:B------:R-:W-:Y:S01]  /*01c0*/  FSETP.GEU.FTZ.AND P0, PT, |R21|, 0.5, PT ;  /* 0x3f0000001500780b */ /* 0x000fe20003f1e200 */
[----:B----4-:R-:W-:Y:S01]  /*01d0*/  IMAD.U32 R3, R8, 0x10000, RZ ;  /* 0x0001000008037824 */ /* 0x010fe200078e00ff */
[----:B------:R-:W-:-:S02]  /*01e0*/  SHF.L.U32 R25, R13, 0x10, RZ ;  /* 0x000000100d197819 */ /* 0x000fc400000006ff */
[----:B------:R-:W-:Y:S01]  /*01f0*/  SHF.L.U32 R20, R9, 0x10, RZ ;  /* 0x0000001009147819 */ /* 0x000fe200000006ff */
[--C-:B------:R-:W-:Y:S01]  /*0200*/  FADD.FTZ R0, -R18, R3.reuse ;  /* 0x0000000312007221 */ /* 0x100fe20000010100 */
[----:B------:R-:W-:Y:S02]  /*0210*/  FSETP.GEU.FTZ.AND P1, PT, |R24|, 0.5, PT ;  /* 0x3f0000001800780b */ /* 0x000fe40003f3e200 */
[----:B------:R-:W-:Y:S01]  /*0220*/  FSETP.GEU.FTZ.AND P2, PT, |R16|, 0.5, PT ;  /* 0x3f0000001000780b */ /* 0x000fe20003f5e200 */
[----:B------:R-:W-:Y:S01]  /*0230*/  FFMA.FTZ R18, R21, R0, R18 ;  /* 0x0000000015127223 */ /* 0x000fe20000010012 */
[----:B------:R-:W-:Y:S02]  /*0240*/  IMAD.U32 R21, R10, 0x10000, RZ ;  /* 0x000100000a157824 */ /* 0x000fe400078e00ff */
[----:B------:R-:W-:Y:S01]  /*0250*/  FADD.FTZ R23, -R25, R20 ;  /* 0x0000001419177221 */ /* 0x000fe20000010100 */
[----:B------:R-:W-:Y:S01]  /*0260*/  PRMT R14, R13, 0x7632, R14 ;  /* 0x000076320d0e7816 */ /* 0x000fe2000000000e */
[----:B------:R-:W-:Y:S01]  /*0270*/  @P0 FFMA.FTZ R18, -R0, R22, R3 ;  /* 0x0000001600120223 */ /* 0x000fe20000010103 */
[----:B------:R-:W-:Y:S01]  /*0280*/  FADD.FTZ R22, -R17, R21 ;  /* 0x0000001511167221 */ /* 0x000fe20000010100 */
[----:B------:R-:W-:Y:S01]  /*0290*/  FFMA.FTZ R3, R24, R23, R25 ;  /* 0x0000001718037223 */ /* 0x000fe20000010019 */
[----:B------:R-:W-:Y:S01]  /*02a0*/  FADD.FTZ R25, -R16, 1 ;  /* 0x3f80000010197421 */ /* 0x000fe20000010100 */
[----:B------:R-:W-:Y:S01]  /*02b0*/  FADD.FTZ R24, -R24, 1 ;  /* 0x3f80000018187421 */ /* 0x000fe20000010100 */
[----:B------:R-:W-:Y:S01]  /*02c0*/  FFMA.FTZ R0, R16, R22, R17 ;  /* 0x0000001610007223 */ /* 0x000fe20000010011 */
[----:B------:R-:W-:Y:S01]  /*02d0*/  SHF.L.U32 R13, R7, 0x10, RZ ;  /* 0x00000010070d7819 */ /* 0x000fe200000006ff */
[----:B------:R-:W0:Y:S01]  /*02e0*/  LDC.64 R16, c[0x0][0x218] ;  /* 0x00008600ff107b82 */ /* 0x000e220000000a00 */
[----:B------:R-:W-:Y:S01]  /*02f0*/  @P1 FFMA.FTZ R3, -R23, R24, R20 ;  /* 0x0000001817031223 */ /* 0x000fe20000010114 */
[----:B------:R-:W-:Y:S01]  /*0300*/  PRMT R23, R12, 0x7632, R23 ;  /* 0x000076320c177816 */ /* 0x000fe20000000017 */
[----:B------:R-:W-:Y:S01]  /*0310*/  IMAD.U32 R24, R15, 0x10000, RZ ;  /* 0x000100000f187824 */ /* 0x000fe200078e00ff */
[----:B------:R-:W-:Y:S01]  /*0320*/  SHF.L.U32 R12, R11, 0x10, RZ ;  /* 0x000000100b0c7819 */ /* 0x000fe200000006ff */
[----:B------:R-:W-:Y:S01]  /*0330*/  @P2 FFMA.FTZ R0, -R22, R25, R21 ;  /* 0x0000001916002223 */ /* 0x000fe20000010115 */
[----:B------:R-:W-:-:S02]  /*0340*/  FSETP.GEU.FTZ.AND P0, PT, |R13|, 0.5, PT ;  /* 0x3f0000000d00780b */ /* 0x000fc40003f1e200 */
[----:B------:R-:W-:Y:S01]  /*0350*/  PRMT R6, R5, 0x7632, R6 ;  /* 0x0000763205067816 */ /* 0x000fe20000000006 */
[----:B------:R-:W-:Y:S01]  /*0360*/  FADD.FTZ R21, -R24, R12 ;  /* 0x0000000c18157221 */ /* 0x000fe20000010100 */
[----:B------:R-:W-:Y:S02]  /*0370*/  PRMT R22, R15, 0x7632, R22 ;  /* 0x000076320f167816 */ /* 0x000fe40000000016 */
[----:B------:R-:W-:Y:S01]  /*0380*/  PRMT R7, R6, 0x7632, R7 ;  /* 0x0000763206077816 */ /* 0x000fe20000000007 */
[C---:B------:R-:W-:Y:S01]  /*0390*/  FFMA.FTZ R4, R13.reuse, R21, R24 ;  /* 0x000000150d047223 */ /* 0x040fe20000010018 */
[----:B------:R-:W-:Y:S01]  /*03a0*/  FADD.FTZ R13, -R13, 1 ;  /* 0x3f8000000d0d7421 */ /* 0x000fe20000010100 */
[----:B------:R-:W-:Y:S02]  /*03b0*/  PRMT R15, R8, 0x7632, R15 ;  /* 0x00007632080f7816 */ /* 0x000fe4000000000f */
[----:B------:R-:W-:Y:S02]  /*03c0*/  PRMT R8, R7, 0x7632, R8 ;  /* 0x0000763207087816 */ /* 0x000fe40000000008 */
[----:B------:R-:W-:Y:S01]  /*03d0*/  @P0 FFMA.FTZ R4, -R21, R13, R12 ;  /* 0x0000000d15040223 */ /* 0x000fe2000001010c */
[C---:B------:R-:W-:Y:S01]  /*03e0*/  PRMT R20, R14.reuse, 0x7632, R20 ;  /* 0x000076320e147816 */ /* 0x040fe20000000014 */
[----:B------:R-:W-:Y:S01]  /*03f0*/  IMAD.U32 R15, R15, 0x10000, RZ ;  /* 0x000100000f0f7824 */ /* 0x000fe200078e00ff */
[----:B------:R-:W-:Y:S01]  /*0400*/  SHF.L.U32 R12, R14, 0x10, RZ ;  /* 0x000000100e0c7819 */ /* 0x000fe200000006ff */
[----:B0-----:R-:W-:Y:S01]  /*0410*/  IMAD.WIDE.U32 R16, R2, 0x2, R16 ;  /* 0x0000000202107825 */ /* 0x001fe200078e0010 */
[----:B------:R-:W-:-:S02]  /*0420*/  SHF.L.U32 R14, R22, 0x10, RZ ;  /* 0x00000010160e7819 */ /* 0x000fc400000006ff */
[----:B------:R-:W-:Y:S01]  /*0430*/  PRMT R9, R9, 0x7632, R9 ;  /* 0x0000763209097816 */ /* 0x000fe20000000009 */
[----:B------:R-:W-:Y:S01]  /*0440*/  IMAD.U32 R2, R23, 0x10000, RZ ;  /* 0x0001000017027824 */ /* 0x000fe200078e00ff */
[----:B------:R-:W-:Y:S01]  /*0450*/  PRMT R10, R10, 0x7632, R10 ;  /* 0x000076320a0a7816 */ /* 0x000fe2000000000a */
[----:B------:R-:W-:Y:S01]  /*0460*/  IMAD.U32 R23, R5, 0x10000, RZ ;  /* 0x0001000005177824 */ /* 0x000fe200078e00ff */
[----:B------:R-:W-:Y:S01]  /*0470*/  PRMT R11, R11, 0x7632, R11 ;  /* 0x000076320b0b7816 */ /* 0x000fe2000000000b */
[----:B------:R-:W-:Y:S01]  /*0480*/  IMAD.U32 R22, R7, 0x10000, RZ ;  /* 0x0001000007167824 */ /* 0x000fe200078e00ff */
[----:B------:R-:W-:Y:S01]  /*0490*/  SHF.L.U32 R25, R6, 0x10, RZ ;  /* 0x0000001006197819 */ /* 0x000fe200000006ff */
[----:B------:R-:W-:Y:S01]  /*04a0*/  IMAD.U32 R13, R20, 0x10000, RZ ;  /* 0x00010000140d7824 */ /* 0x000fe200078e00ff */
[----:B------:R-:W-:Y:S01]  /*04b0*/  SHF.L.U32 R21, R8, 0x10, RZ ;  /* 0x0000001008157819 */ /* 0x000fe200000006ff */
[----:B------:R-:W-:Y:S01]  /*04c0*/  IMAD.U32 R10, R10, 0x10000, RZ ;  /* 0x000100000a0a7824 */ /* 0x000fe200078e00ff */
[----:B------:R-:W-:Y:S01]  /*04d0*/  SHF.L.U32 R9, R9, 0x10, RZ ;  /* 0x0000001009097819 */ /* 0x000fe200000006ff */
[----:B------:R-:W-:Y:S01]  /*04e0*/  FADD.FTZ R20, -R2, R15 ;  /* 0x0000000f02147221 */ /* 0x000fe20000010100 */
[----:B------:R-:W-:Y:S01]  /*04f0*/  SHF.L.U32 R11, R11, 0x10, RZ ;  /* 0x000000100b0b7819 */ /* 0x000fe200000006ff */
[----:B------:R-:W-:Y:S01]  /*0500*/  FADD.FTZ R7, -R13, R10 ;  /* 0x0000000a0d077221 */ /* 0x000fe20000010100 */
[----:B------:R-:W-:Y:S01]  /*0510*/  FSETP.GEU.FTZ.AND P0, PT, |R23|, 0.5, PT ;  /* 0x3f0000001700780b */ /* 0x000fe20003f1e200 */
[----:B------:R-:W-:Y:S01]  /*0520*/  FADD.FTZ R8, -R12, R9 ;  /* 0x000000090c087221 */ /* 0x000fe20000010100 */
[----:B------:R-:W-:Y:S01]  /*0530*/  FSETP.GEU.FTZ.AND P1, PT, |R25|, 0.5, PT ;  /* 0x3f0000001900780b */ /* 0x000fe20003f3e200 */
[----:B------:R-:W-:Y:S01]  /*0540*/  FADD.FTZ R6, -R14, R11 ;  /* 0x0000000b0e067221 */ /* 0x000fe20000010100 */
[C---:B------:R-:W-:Y:S01]  /*0550*/  FSETP.GEU.FTZ.AND P2, PT, |R22|.reuse, 0.5, PT ;  /* 0x3f0000001600780b */ /* 0x040fe20003f5e200 */
[----:B------:R-:W-:Y:S01]  /*0560*/  FFMA.FTZ R5, R23, R20, R2 ;  /* 0x0000001417057223 */ /* 0x000fe20000010002 */
[----:B------:R-:W-:Y:S01]  /*0570*/  FSETP.GEU.FTZ.AND P3, PT, |R21|, 0.5, PT ;  /* 0x3f0000001500780b */ /* 0x000fe20003f7e200 */
[----:B------:R-:W-:Y:S01]  /*0580*/  FFMA.FTZ R12, R25, R8, R12 ;  /* 0x00000008190c7223 */ /* 0x000fe2000001000c */
[C---:B------:R-:W-:Y:S01]  /*0590*/  FFMA.FTZ R13, R22.reuse, R7, R13 ;  /* 0x00000007160d7223 */ /* 0x040fe2000001000d */
[----:B------:R-:W-:Y:S01]  /*05a0*/  FFMA.FTZ R27, R21, R6, R14 ;  /* 0x00000006151b7223 */ /* 0x000fe2000001000e */
[----:B------:R-:W-:Y:S01]  /*05b0*/  FADD.FTZ R23, -R23, 1 ;  /* 0x3f80000017177421 */ /* 0x000fe20000010100 */
[----:B------:R-:W-:Y:S01]  /*05c0*/  FADD.FTZ R25, -R25, 1 ;  /* 0x3f80000019197421 */ /* 0x000fe20000010100 */
[----:B------:R-:W-:Y:S01]  /*05d0*/  FADD.FTZ R22, -R22, 1 ;  /* 0x3f80000016167421 */ /* 0x000fe20000010100 */
[----:B------:R-:W-:Y:S01]  /*05e0*/  FADD.FTZ R21, -R21, 1 ;  /* 0x3f80000015157421 */ /* 0x000fe20000010100 */
[----:B------:R-:W-:Y:S01]  /*05f0*/  @P0 FFMA.FTZ R5, -R20, R23, R15 ;  /* 0x0000001714050223 */ /* 0x000fe2000001010f */
[----:B------:R-:W-:Y:S01]  /*0600*/  @P1 FFMA.FTZ R12, -R8, R25, R9 ;  /* 0x00000019080c1223 */ /* 0x000fe20000010109 */
[----:B------:R-:W-:-:S04]  /*0610*/  IMAD.WIDE R16, R19, 0x10, R16 ;  /* 0x0000001013107825 */ /* 0x000fc800078e0210 */
[----:B------:R-:W-:Y:S01]  /*0620*/  @P2 FFMA.FTZ R13, -R7, R22, R10 ;  /* 0x00000016070d2223 */ /* 0x000fe2000001010a */
[----:B------:R-:W-:Y:S01]  /*0630*/  @P3 FFMA.FTZ R27, -R6, R21, R11 ;  /* 0x00000015061b3223 */ /* 0x000fe2000001010b */
[----:B------:R-:W-:Y:S02]  /*0640*/  F2FP.BF16.F32.PACK_AB R8, R5, R18 ;  /* 0x000000120508723e */ /* 0x000fe400000010ff */
[----:B------:R-:W-:Y:S02]  /*0650*/  F2FP.BF16.F32.PACK_AB R9, R12, R3 ;  /* 0x000000030c09723e */ /* 0x000fe400000010ff */
[----:B------:R-:W-:Y:S02]  /*0660*/  F2FP.BF16.F32.PACK_AB R10, R13, R0 ;  /* 0x000000000d0a723e */ /* 0x000fe400000010ff */
[----:B------:R-:W-:-:S05]  /*0670*/  F2FP.BF16.F32.PACK_AB R11, R27, R4 ;  /* 0x000000041b0b723e */ /* 0x000fca00000010ff */
[----:B------:R-:W-:Y:S01]  /*0680*/  STG.E.128 desc[UR4][R16.64], R8 ;  /* 0x0000000810007986 */ /* 0x000fe2000c101d04 */
[----:B------:R-:W-:Y:S05]  /*0690*/  EXIT ;  /* 0x000000000000794d */ /* 0x000fea0003800000 */
.L_x_4633:
        /* <DEDUP_REMOVED lines=132> */
.L_x_4635:
[----:B------:R-:W-:Y:S05]  /*0ee0*/  BSYNC B0 ;  /* 0x0000000000007941 */ /* 0x000fea0003800000 */
.L_x_4634:
        /* <DEDUP_REMOVED lines=13> */
.L_x_4637:
[----:B------:R-:W-:Y:S05]  /*0fc0*/  BSYNC B0 ;  /* 0x0000000000007941 */ /* 0x000fea0003800000 */
.L_x_4636:
        /* <DEDUP_REMOVED lines=13> */
.L_x_4639:
[----:B------:R-:W-:Y:S05]  /*10a0*/  BSYNC B0 ;  /* 0x0000000000007941 */ /* 0x000fea0003800000 */
.L_x_4638:
        /* <DEDUP_REMOVED lines=13> */
.L_x_4641:
[----:B------:R-:W-:Y:S05]  /*1180*/  BSYNC B0 ;  /* 0x0000000000007941 */ /* 0x000fea0003800000 */
.L_x_4640:
        /* <DEDUP_REMOVED lines=22> */
.L_x_4643:
[----:B------:R-:W-:Y:S05]  /*12f0*/  BSYNC B0 ;  /* 0x0000000000007941 */ /* 0x000fea0003800000 */
.L_x_4642:
        /* <DEDUP_REMOVED lines=11> */
.L_x_4645:
[----:B------:R-:W-:Y:S05]  /*13b0*/  BSYNC B0 ;  /* 0x0000000000007941 */ /* 0x000fea0003800000 */
.L_x_4644:
        /* <DEDUP_REMOVED lines=11> */
.L_x_4647:
[----:B------:R-:W-:Y:S05]  /*1470*/  BSYNC B0 ;  /* 0x0000000000007941 */ /* 0x000fea0003800000 */
.L_x_4646:
        /* <DEDUP_REMOVED lines=11> */
.L_x_4649:
[----:B------:R-:W-:Y:S05]  /*1530*/  BSYNC B0 ;  /* 0x0000000000007941 */ /* 0x000fea0003800000 */
.L_x_4648:
        /* <DEDUP_REMOVED lines=18> */
.L_x_4652:
[----:B------:R-:W-:-:S13]  /*1660*/  ISETP.GE.AND P0, PT, R4, R3, PT ;  /* 0x000000030400720c */ /* 0x000fda0003f06270 */
[----:B------:R-:W-:Y:S05]  /*1670*/  @P0 BRA `(.L_x_4654) ;  /* 0x0000000000300947 */ /* 0x000fea0003800000 */
[----:B0-----:R-:W0:Y:S01]  /*1680*/  LDC.64 R6, c[0x0][0x218] ;  /* 0x00008600ff067b82 */ /* 0x001e220000000a00 */
[----:B------:R-:W-:Y:S01]  /*1690*/  IMAD.IADD R5, R2, 0x1, R4 ;  /* 0x0000000102057824 */ /* 0x000fe200078e0204 */
[----:B------:R-:W-:-:S03]  /*16a0*/  IADD3 R4, R4, 0x80, RZ ;  /* 0x0000008004047810 */ /* 0x000fc60007ffe0ff */
[----:B0-----:R-:W-:-:S05]  /*16b0*/  IMAD.WIDE.U32 R6, R5, 0x2, R6 ;  /* 0x0000000205067825 */ /* 0x001fca00078e0006 */
[----:B------:R1:W-:Y:S02]  /*16c0*/  STG.E.U16 desc[UR4][R6.64], R10 ;  /* 0x0000000a06007986 */ /* 0x0003e4000c101504 */
.L_x_4653:
[----:B------:R-:W-:-:S13]  /*16d0*/  ISETP.GE.AND P0, PT, R4, R3, PT ;  /* 0x000000030400720c */ /* 0x000fda0003f06270 */
[----:B------:R-:W-:Y:S05]  /*16e0*/  @P0 BRA `(.L_x_4655) ;  /* 0x0000000000340947 */ /* 0x000fea0003800000 */
[----:B01----:R-:W0:Y:S01]  /*16f0*/  LDC.64 R6, c[0x0][0x218] ;  /* 0x00008600ff067b82 */ /* 0x003e220000000a00 */
[----:B------:R-:W-:Y:S01]  /*1700*/  IADD3 R5, R2, R4, RZ ;  /* 0x0000000402057210 */ /* 0x000fe20007ffe0ff */
[----:B------:R-:W-:-:S04]  /*1710*/  VIADD R4, R4, 0x80 ;  /* 0x0000008004047836 */ /* 0x000fc80000000000 */
[----:B0-----:R-:W-:-:S05]  /*1720*/  IMAD.WIDE.U32 R6, R5, 0x2, R6 ;  /* 0x0000000205067825 */ /* 0x001fca00078e0006 */
[----:B------:R1:W-:Y:S02]  /*1730*/  STG.E.U16 desc[UR4][R6.64], R11 ;  /* 0x0000000b06007986 */ /* 0x0003e4000c101504 */
.L_x_4654:
        /* <DEDUP_REMOVED lines=8> */
.L_x_4655:
[----:B------:R-:W-:Y:S05]  /*17c0*/  BSYNC B1 ;  /* 0x0000000000017941 */ /* 0x000fea0003800000 */
.L_x_4651:
[----:B------:R-:W-:-:S13]  /*17d0*/  ISETP.GE.AND P0, PT, R4, R3, PT ;  /* 0x000000030400720c */ /* 0x000fda0003f06270 */
[----:B012---:R-:W0:Y:S01]  /*17e0*/  @!P0 LDC.64 R6, c[0x0][0x218] ;  /* 0x00008600ff068b82 */ /* 0x007e220000000a00 */
[----:B------:R-:W-:Y:S01]  /*17f0*/  @!P0 IMAD.IADD R5, R2, 0x1, R4 ;  /* 0x0000000102058824 */ /* 0x000fe200078e0204 */
[----:B------:R-:W-:-:S03]  /*1800*/  @!P0 IADD3 R4, R4, 0x80, RZ ;  /* 0x0000008004048810 */ /* 0x000fc60007ffe0ff */
[----:B0-----:R-:W-:-:S05]  /*1810*/  @!P0 IMAD.WIDE.U32 R6, R5, 0x2, R6 ;  /* 0x0000000205068825 */ /* 0x001fca00078e0006 */
[----:B------:R2:W-:Y:S02]  /*1820*/  @!P0 STG.E.U16 desc[UR4][R6.64], R13 ;  /* 0x0000000d06008986 */ /* 0x0005e4000c101504 */
.L_x_4656:
[----:B------:R-:W-:Y:S05]  /*1830*/  BSYNC B0 ;  /* 0x0000000000007941 */ /* 0x000fea0003800000 */
.L_x_4650:
        /* <DEDUP_REMOVED lines=8> */
.L_x_4657:
        /* <DEDUP_REMOVED lines=12> */
.L_x_7996:


//--------------------- .text._ZN2at6native18elementwise_kernelILi128ELi4EZNS0_15gpu_kernel_implIZZZNS0_44_GLOBAL__N__40a83637_7_Lerp_cu_7dd49032_312918lerp_tensor_kernelERNS_18TensorIteratorBaseEENKUlvE0_clEvENKUlvE1_clEvEUlN3c104HalfES9_S9_E_EEvS5_RKT_EUliE_EEviT1_ --------------------------
	.section	.text._ZN2at6native18elementwise_kernelILi128ELi4EZNS0_15gpu_kernel_implIZZZNS0_44_GLOBAL__N__40a83637_7_Lerp_cu_7dd49032_312918lerp_tensor_kernelERNS_18TensorIteratorBaseEENKUlvE0_clEvENKUlvE1_clEvEUlN3c104HalfES9_S9_E_EEvS5_RKT_EUliE_EEviT1_,"ax",@progbits
	.align	128
        .global         _ZN2at6native18elementwise_kernelILi128ELi4EZNS0_15gpu_kernel_implIZZZNS0_44_GLOBAL__N__40a83637_7_Lerp_cu_7dd49032_312918lerp_tensor_kernelERNS_18TensorIteratorBaseEENKUlvE0_clEvENKUlvE1_clEvEUlN3c104HalfES9_S9_E_EEvS5_RKT_EUliE_EEviT1_
        .type           _ZN2at6native18elementwise_kernelILi128ELi4EZNS0_15gpu_kernel_implIZZZNS0_44_GLOBAL__N__40a83637_7_Lerp_cu_7dd49032_312918lerp_tensor_kernelERNS_18TensorIteratorBaseEENKUlvE0_clEvENKUlvE1_clEvEUlN3c104HalfES9_S9_E_EEvS5_RKT_EUliE_EEviT1_,@function
        .size           _ZN2at6native18elementwise_kernelILi128ELi4EZNS0_15gpu_kernel_implIZZZNS0_44_GLOBAL__N__40a83637_7_Lerp_cu_7dd49032_312918lerp_tensor_kernelERNS_18TensorIteratorBaseEENKUlvE0_clEvENKUlvE1_clEvEUlN3c104HalfES9_S9_E_EEvS5_RKT_EUliE_EEviT1_,(.L_x_7997 - _ZN2at6native18elementwise_kernelILi128ELi4EZNS0_15gpu_kernel_implIZZZNS0_44_GLOBAL__N__40a83637_7_Lerp_cu_7dd49032_312918lerp_tensor_kernelERNS_18TensorIteratorBaseEENKUlvE0_clEvENKUlvE1_clEvEUlN3c104HalfES9_S9_E_EEvS5_RKT_EUliE_EEviT1_)
        .other          _ZN2at6native18elementwise_kernelILi128ELi4EZNS0_15gpu_kernel_implIZZZNS0_44_GLOBAL__N__40a83637_7_Lerp_cu_7dd49032_312918lerp_tensor_kernelERNS_18TensorIteratorBaseEENKUlvE0_clEvENKUlvE1_clEvEUlN3c104HalfES9_S9_E_EEvS5_RKT_EUliE_EEviT1_,@"STO_CUDA_ENTRY STV_DEFAULT"
_ZN2at6native18elementwise_kernelILi128ELi4EZNS0_15gpu_kernel_implIZZZNS0_44_GLOBAL__N__40a83637_7_Lerp_cu_7dd49032_312918lerp_tensor_kernelERNS_18TensorIteratorBaseEENKUlvE0_clEvENKUlvE1_clEvEUlN3c104HalfES9_S9_E_EEvS5_RKT_EUliE_EEviT1_:
.text._ZN2at6native18elementwise_kernelILi128ELi4EZNS0_15gpu_kernel_implIZZZNS0_44_GLOBAL__N__40a83637_7_Lerp_cu_7dd49032_312918lerp_tensor_kernelERNS_18TensorIteratorBaseEENKUlvE0_clEvENKUlvE1_clEvEUlN3c104HalfES9_S9_E_EEvS5_RKT_EUliE_EEviT1_:
        /* <DEDUP_REMOVED lines=391> */
.L_x_4660:
        /* <DEDUP_REMOVED lines=23> */
.L_x_4664:
[----:B------:R-:W2:Y:S02]  /*19e0*/  LDG.E.U8 R2, desc[UR36][R2.64] ;  /* 0x0000002402027981 */ /* 0x000ea4000c1e1100 */
[----:B--2---:R-:W-:-:S04]  /*19f0*/  I2FP.F32.U32 R0, R2 ;  /* 0x0000000200007245 */ /* 0x004fc80000201000 */
[----:B------:R-:W-:-:S04]  /*1a00*/  F2FP.F16.F32.PACK_AB R0, RZ, R0 ;  /* 0x00000000ff00723e */ /* 0x000fc800000000ff */
[----:B------:R-:W-:Y:S01]  /*1a10*/  PRMT R19, R0, 0x7610, R19 ;  /* 0x0000761000137816 */ /* 0x000fe20000000013 */
[----:B------:R-:W-:Y:S06]  /*1a20*/  BRA `(.L_x_4666) ;  /* 0x0000000c00bc7947 */ /* 0x000fec0003800000 */
.L_x_4663:
        /* <DEDUP_REMOVED lines=11> */
.L_x_4668:
[----:B------:R-:W2:Y:S02]  /*1ae0*/  LDG.E R2, desc[UR36][R2.64] ;  /* 0x0000002402027981 */ /* 0x000ea4000c1e1900 */
[----:B--2---:R-:W-:-:S04]  /*1af0*/  I2FP.F32.S32 R0, R2 ;  /* 0x0000000200007245 */ /* 0x004fc80000201400 */
[----:B------:R-:W-:-:S04]  /*1b00*/  F2FP.F16.F32.PACK_AB R0, RZ, R0 ;  /* 0x00000000ff00723e */ /* 0x000fc800000000ff */
[----:B------:R-:W-:Y:S01]  /*1b10*/  PRMT R19, R0, 0x7610, R19 ;  /* 0x0000761000137816 */ /* 0x000fe20000000013 */
[----:B------:R-:W-:Y:S06]  /*1b20*/  BRA `(.L_x_4666) ;  /* 0x0000000c007c7947 */ /* 0x000fec0003800000 */
.L_x_4667:
[----:B------:R-:W2:Y:S02]  /*1b30*/  LDG.E.U16 R2, desc[UR36][R2.64] ;  /* 0x0000002402027981 */ /* 0x000ea4000c1e1500 */
[----:B--2---:R-:W0:Y:S02]  /*1b40*/  I2F.S16 R0, R2 ;  /* 0x0000000200007306 */ /* 0x004e240000101400 */
[----:B0-----:R-:W-:-:S04]  /*1b50*/  F2FP.F16.F32.PACK_AB R0, RZ, R0 ;  /* 0x00000000ff00723e */ /* 0x001fc800000000ff */
[----:B------:R-:W-:Y:S01]  /*1b60*/  PRMT R19, R0, 0x7610, R19 ;  /* 0x0000761000137816 */ /* 0x000fe20000000013 */
[----:B------:R-:W-:Y:S06]  /*1b70*/  BRA `(.L_x_4666) ;  /* 0x0000000c00687947 */ /* 0x000fec0003800000 */
.L_x_4662:
        /* <DEDUP_REMOVED lines=9> */
.L_x_4670:
[----:B------:R0:W5:Y:S01]  /*1c10*/  LDG.E.U16 R19, desc[UR36][R2.64] ;  /* 0x0000002402137981 */ /* 0x000162000c1e1500 */
[----:B------:R-:W-:Y:S05]  /*1c20*/  BRA `(.L_x_4666) ;  /* 0x0000000c003c7947 */ /* 0x000fea0003800000 */
.L_x_4669:
        /* <DEDUP_REMOVED lines=9> */
.L_x_4672:
[----:B------:R1:W5:Y:S01]  /*1cc0*/  LDG.E.U16 R19, desc[UR36][R2.64] ;  /* 0x0000002402137981 */ /* 0x000362000c1e1500 */
[----:B------:R-:W-:Y:S05]  /*1cd0*/  BRA `(.L_x_4666) ;  /* 0x0000000c00107947 */ /* 0x000fea0003800000 */
.L_x_4671:
        /* <DEDUP_REMOVED lines=9> */
.L_x_4661:
        /* <DEDUP_REMOVED lines=14> */
.L_x_4675:
        /* <DEDUP_REMOVED lines=9> */
.L_x_4674:
        /* <DEDUP_REMOVED lines=28> */
.L_x_4677:
        /* <DEDUP_REMOVED lines=15> */
.L_x_4676:
[----:B------:R-:W2:Y:S02]  /*2190*/  LDG.E.U16 R0, desc[UR36][R2.64] ;  /* 0x0000002402007981 */ /* 0x000ea4000c1e1500 */
[----:B--2---:R-:W-:-:S05]  /*21a0*/  IMAD.U32 R0, R0, 0x10000, RZ ;  /* 0x0001000000007824 */ /* 0x004fca00078e00ff */
[----:B------:R-:W-:-:S04]  /*21b0*/  F2FP.F16.F32.PACK_AB R0, RZ, R0 ;  /* 0x00000000ff00723e */ /* 0x000fc800000000ff */
[----:B------:R-:W-:Y:S01]  /*21c0*/  PRMT R19, R0, 0x7610, R19 ;  /* 0x0000761000137816 */ /* 0x000fe20000000013 */
[----:B------:R-:W-:Y:S06]  /*21d0*/  BRA `(.L_x_4666) ;  /* 0x0000000400d07947 */ /* 0x000fec0003800000 */
.L_x_4673:
        /* <DEDUP_REMOVED lines=13> */
.L_x_4680:
        /* <DEDUP_REMOVED lines=21> */
.L_x_4684:
[----:B------:R-:W-:Y:S05]  /*2400*/  BSYNC B1 ;  /* 0x0000000000017941 */ /* 0x000fea0003800000 */
.L_x_4683:
[----:B------:R-:W-:Y:S01]  /*2410*/  LEA R3, R0, 0x3b800000, 0x17 ;  /* 0x3b80000000037811 */ /* 0x000fe200078eb8ff */
[----:B------:R-:W-:-:S05]  /*2420*/  IMAD.SHL.U32 R0, R2, 0x100000, RZ ;  /* 0x0010000002007824 */ /* 0x000fca00078e00ff */
[----:B------:R-:W-:-:S07]  /*2430*/  LOP3.LUT R0, R3, R0, R4, 0xfe, !PT ;  /* 0x0000000003007212 */ /* 0x000fce00078efe04 */
.L_x_4682:
[----:B------:R-:W-:Y:S05]  /*2440*/  BSYNC B0 ;  /* 0x0000000000007941 */ /* 0x000fea0003800000 */
.L_x_4681:
[----:B------:R-:W-:-:S04]  /*2450*/  F2FP.F16.F32.PACK_AB R0, RZ, R0 ;  /* 0x00000000ff00723e */ /* 0x000fc800000000ff */
[----:B------:R-:W-:Y:S01]  /*2460*/  PRMT R19, R0, 0x7610, R19 ;  /* 0x0000761000137816 */ /* 0x000fe20000000013 */
[----:B------:R-:W-:Y:S06]  /*2470*/  BRA `(.L_x_4666) ;  /* 0x0000000400287947 */ /* 0x000fec0003800000 */
.L_x_4679:
        /* <DEDUP_REMOVED lines=21> */
.L_x_4688:
[----:B------:R-:W-:Y:S05]  /*25d0*/  BSYNC B1 ;  /* 0x0000000000017941 */ /* 0x000fea0003800000 */
.L_x_4687:
[----:B------:R-:W-:Y:S01]  /*25e0*/  LEA R3, R0, 0x37800000, 0x17 ;  /* 0x3780000000037811 */ /* 0x000fe200078eb8ff */
[----:B------:R-:W-:-:S05]  /*25f0*/  IMAD.SHL.U32 R0, R2, 0x200000, RZ ;  /* 0x0020000002007824 */ /* 0x000fca00078e00ff */
[----:B------:R-:W-:-:S07]  /*2600*/  LOP3.LUT R0, R3, R0, R4, 0xfe, !PT ;  /* 0x0000000003007212 */ /* 0x000fce00078efe04 */
.L_x_4686:
[----:B------:R-:W-:Y:S05]  /*2610*/  BSYNC B0 ;  /* 0x0000000000007941 */ /* 0x000fea0003800000 */
.L_x_4685:
[----:B------:R-:W-:-:S04]  /*2620*/  F2FP.F16.F32.PACK_AB R0, RZ, R0 ;  /* 0x00000000ff00723e */ /* 0x000fc800000000ff */
[----:B------:R-:W-:Y:S01]  /*2630*/  PRMT R19, R0, 0x7610, R19 ;  /* 0x0000761000137816 */ /* 0x000fe20000000013 */
[----:B------:R-:W-:Y:S06]  /*2640*/  BRA `(.L_x_4666) ;  /* 0x0000000000b47947 */ /* 0x000fec0003800000 */
.L_x_4678:
        /* <DEDUP_REMOVED lines=14> */
.L_x_4692:
[----:B------:R-:W-:Y:S05]  /*2730*/  BSYNC B0 ;  /* 0x0000000000007941 */ /* 0x000fea0003800000 */
.L_x_4691:
[----:B------:R-:W-:-:S04]  /*2740*/  F2FP.F16.F32.PACK_AB R0, RZ, R0 ;  /* 0x00000000ff00723e */ /* 0x000fc800000000ff */
[----:B------:R-:W-:Y:S01]  /*2750*/  PRMT R19, R0, 0x7610, R19 ;  /* 0x0000761000137816 */ /* 0x000fe20000000013 */
[----:B------:R-:W-:Y:S06]  /*2760*/  BRA `(.L_x_4666) ;  /* 0x00000000006c7947 */ /* 0x000fec0003800000 */
.L_x_4665:
        /* <DEDUP_REMOVED lines=16> */
.L_x_4693:
[----:B------:R-:W-:Y:S01]  /*2870*/  PRMT R19, RZ, 0x7610, R19 ;  /* 0x00007610ff137816 */ /* 0x000fe20000000013 */
[----:B------:R-:W-:Y:S06]  /*2880*/  BRA `(.L_x_4666) ;  /* 0x0000000000247947 */ /* 0x000fec0003800000 */
.L_x_4690:
[----:B------:R-:W2:Y:S02]  /*2890*/  LDG.E.64 R2, desc[UR36][R2.64] ;  /* 0x0000002402027981 */ /* 0x000ea4000c1e1b00 */
[----:B--2---:R-:W0:Y:S02]  /*28a0*/  I2F.U64 R0, R2 ;  /* 0x0000000200007312 */ /* 0x004e240000301000 */
[----:B0-----:R-:W-:-:S04]  /*28b0*/  F2FP.F16.F32.PACK_AB R0, RZ, R0 ;  /* 0x00000000ff00723e */ /* 0x001fc800000000ff */
[----:B------:R-:W-:Y:S01]  /*28c0*/  PRMT R19, R0, 0x7610, R19 ;  /* 0x0000761000137816 */ /* 0x000fe20000000013 */
[----:B------:R-:W-:Y:S06]  /*28d0*/  BRA `(.L_x_4666) ;  /* 0x0000000000107947 */ /* 0x000fec0003800000 */
.L_x_4689:
[----:B------:R-:W2:Y:S02]  /*28e0*/  LDG.E R2, desc[UR36][R2.64] ;  /* 0x0000002402027981 */ /* 0x000ea4000c1e1900 */
[----:B--2---:R-:W-:-:S04]  /*28f0*/  I2FP.F32.U32 R0, R2 ;  /* 0x0000000200007245 */ /* 0x004fc80000201000 */
[----:B------:R-:W-:-:S04]  /*2900*/  F2FP.F16.F32.PACK_AB R0, RZ, R0 ;  /* 0x00000000ff00723e */ /* 0x000fc800000000ff */
[----:B------:R-:W-:-:S07]  /*2910*/  PRMT R19, R0, 0x7610, R19 ;  /* 0x0000761000137816 */ /* 0x000fce0000000013 */
.L_x_4666:
        /* <DEDUP_REMOVED lines=20> */
.L_x_4697:
[----:B------:R-:W2:Y:S02]  /*2a60*/  LDG.E.U8 R2, desc[UR36][R2.64] ;  /* 0x0000002402027981 */ /* 0x000ea4000c1e1100 */
[----:B--2---:R-:W-:-:S04]  /*2a70*/  I2FP.F32.U32 R0, R2 ;  /* 0x0000000200007245 */ /* 0x004fc80000201000 */
[----:B------:R-:W-:-:S04]  /*2a80*/  F2FP.F16.F32.PACK_AB R0, RZ, R0 ;  /* 0x00000000ff00723e */ /* 0x000fc800000000ff */
[----:B------:R-:W-:Y:S01]  /*2a90*/  PRMT R24, R0, 0x7610, R24 ;  /* 0x0000761000187816 */ /* 0x000fe20000000018 */
[----:B------:R-:W-:Y:S06]  /*2aa0*/  BRA `(.L_x_4699) ;  /* 0x0000000c00bc7947 */ /* 0x000fec0003800000 */
.L_x_4696:
        /* <DEDUP_REMOVED lines=11> */
.L_x_4701:
[----:B------:R-:W2:Y:S02]  /*2b60*/  LDG.E R2, desc[UR36][R2.64] ;  /* 0x0000002402027981 */ /* 0x000ea4000c1e1900 */
[----:B--2---:R-:W-:-:S04]  /*2b70*/  I2FP.F32.S32 R0, R2 ;  /* 0x0000000200007245 */ /* 0x004fc80000201400 */
[----:B------:R-:W-:-:S04]  /*2b80*/  F2FP.F16.F32.PACK_AB R0, RZ, R0 ;  /* 0x00000000ff00723e */ /* 0x000fc800000000ff */
[----:B------:R-:W-:Y:S01]  /*2b90*/  PRMT R24, R0, 0x7610, R24 ;  /* 0x0000761000187816 */ /* 0x000fe20000000018 */
[----:B------:R-:W-:Y:S06]  /*2ba0*/  BRA `(.L_x_4699) ;  /* 0x0000000c007c7947 */ /* 0x000fec0003800000 */
.L_x_4700:
[----:B------:R-:W2:Y:S02]  /*2bb0*/  LDG.E.U16 R2, desc[UR36][R2.64] ;  /* 0x0000002402027981 */ /* 0x000ea4000c1e1500 */
[----:B--2---:R-:W0:Y:S02]  /*2bc0*/  I2F.S16 R0, R2 ;  /* 0x0000000200007306 */ /* 0x004e240000101400 */
[----:B0-----:R-:W-:-:S04]  /*2bd0*/  F2FP.F16.F32.PACK_AB R0, RZ, R0 ;  /* 0x00000000ff00723e */ /* 0x001fc800000000ff */
[----:B------:R-:W-:Y:S01]  /*2be0*/  PRMT R24, R0, 0x7610, R24 ;  /* 0x0000761000187816 */ /* 0x000fe20000000018 */
[----:B------:R-:W-:Y:S06]  /*2bf0*/  BRA `(.L_x_4699) ;  /* 0x0000000c00687947 */ /* 0x000fec0003800000 */
.L_x_4695:
        /* <DEDUP_REMOVED lines=9> */
.L_x_4703:
[----:B------:R1:W5:Y:S01]  /*2c90*/  LDG.E.U16 R24, desc[UR36][R2.64] ;  /* 0x0000002402187981 */ /* 0x000362000c1e1500 */
[----:B------:R-:W-:Y:S05]  /*2ca0*/  BRA `(.L_x_4699) ;  /* 0x0000000c003c7947 */ /* 0x000fea0003800000 */
.L_x_4702:
        /* <DEDUP_REMOVED lines=9> */
.L_x_4705:
[----:B------:R0:W5:Y:S01]  /*2d40*/  LDG.E.U16 R24, desc[UR36][R2.64] ;  /* 0x0000002402187981 */ /* 0x000162000c1e1500 */
[----:B------:R-:W-:Y:S05]  /*2d50*/  BRA `(.L_x_4699) ;  /* 0x0000000c00107947 */ /* 0x000fea0003800000 */
.L_x_4704:
        /* <DEDUP_REMOVED lines=9> */
.L_x_4694:
        /* <DEDUP_REMOVED lines=14> */
.L_x_4708:
        /* <DEDUP_REMOVED lines=9> */
.L_x_4707:
        /* <DEDUP_REMOVED lines=28> */
.L_x_4710:
        /* <DEDUP_REMOVED lines=15> */
.L_x_4709:
[----:B------:R-:W2:Y:S02]  /*3210*/  LDG.E.U16 R0, desc[UR36][R2.64] ;  /* 0x0000002402007981 */ /* 0x000ea4000c1e1500 */
[----:B--2---:R-:W-:-:S05]  /*3220*/  IMAD.U32 R0, R0, 0x10000, RZ ;  /* 0x0001000000007824 */ /* 0x004fca00078e00ff */
[----:B------:R-:W-:-:S04]  /*3230*/  F2FP.F16.F32.PACK_AB R0, RZ, R0 ;  /* 0x00000000ff00723e */ /* 0x000fc800000000ff */
[----:B------:R-:W-:Y:S01]  /*3240*/  PRMT R24, R0, 0x7610, R24 ;  /* 0x0000761000187816 */ /* 0x000fe20000000018 */
[----:B------:R-:W-:Y:S06]  /*3250*/  BRA `(.L_x_4699) ;  /* 0x0000000400d07947 */ /* 0x000fec0003800000 */
.L_x_4706:
        /* <DEDUP_REMOVED lines=13> */
.L_x_4713:
        /* <DEDUP_REMOVED lines=21> */
.L_x_4717:
[----:B------:R-:W-:Y:S05]  /*3480*/  BSYNC B1 ;  /* 0x0000000000017941 */ /* 0x000fea0003800000 */
.L_x_4716:
[----:B------:R-:W-:Y:S01]  /*3490*/  LEA R3, R0, 0x3b800000, 0x17 ;  /* 0x3b80000000037811 */ /* 0x000fe200078eb8ff */
[----:B------:R-:W-:-:S05]  /*34a0*/  IMAD.SHL.U32 R0, R2, 0x100000, RZ ;  /* 0x0010000002007824 */ /* 0x000fca00078e00ff */
[----:B------:R-:W-:-:S07]  /*34b0*/  LOP3.LUT R0, R3, R0, R4, 0xfe, !PT ;  /* 0x0000000003007212 */ /* 0x000fce00078efe04 */
.L_x_4715:
[----:B------:R-:W-:Y:S05]  /*34c0*/  BSYNC B0 ;  /* 0x0000000000007941 */ /* 0x000fea0003800000 */
.L_x_4714:
[----:B------:R-:W-:-:S04]  /*34d0*/  F2FP.F16.F32.PACK_AB R0, RZ, R0 ;  /* 0x00000000ff00723e */ /* 0x000fc800000000ff */
[----:B------:R-:W-:Y:S01]  /*34e0*/  PRMT R24, R0, 0x7610, R24 ;  /* 0x0000761000187816 */ /* 0x000fe20000000018 */
[----:B------:R-:W-:Y:S06]  /*34f0*/  BRA `(.L_x_4699) ;  /* 0x0000000400287947 */ /* 0x000fec0003800000 */
.L_x_4712:
        /* <DEDUP_REMOVED lines=21> */
.L_x_4721:
[----:B------:R-:W-:Y:S05]  /*3650*/  BSYNC B1 ;  /* 0x0000000000017941 */ /* 0x000fea0003800000 */
.L_x_4720:
[----:B------:R-:W-:Y:S01]  /*3660*/  LEA R3, R0, 0x37800000, 0x17 ;  /* 0x3780000000037811 */ /* 0x000fe200078eb8ff */
[----:B------:R-:W-:-:S05]  /*3670*/  IMAD.SHL.U32 R0, R2, 0x200000, RZ ;  /* 0x0020000002007824 */ /* 0x000fca00078e00ff */
[----:B------:R-:W-:-:S07]  /*3680*/  LOP3.LUT R0, R3, R0, R4, 0xfe, !PT ;  /* 0x0000000003007212 */ /* 0x000fce00078efe04 */
.L_x_4719:
[----:B------:R-:W-:Y:S05]  /*3690*/  BSYNC B0 ;  /* 0x0000000000007941 */ /* 0x000fea0003800000 */
.L_x_4718:
[----:B------:R-:W-:-:S04]  /*36a0*/  F2FP.F16.F32.PACK_AB R0, RZ, R0 ;  /* 0x00000000ff00723e */ /* 0x000fc800000000ff */
[----:B------:R-:W-:Y:S01]  /*36b0*/  PRMT R24, R0, 0x7610, R24 ;  /* 0x0000761000187816 */ /* 0x000fe20000000018 */
[----:B------:R-:W-:Y:S06]  /*36c0*/  BRA `(.L_x_4699) ;  /* 0x0000000000b47947 */ /* 0x000fec0003800000 */
.L_x_4711:
        /* <DEDUP_REMOVED lines=14> */
.L_x_4725:
[----:B------:R-:W-:Y:S05]  /*37b0*/  BSYNC B0 ;  /* 0x0000000000007941 */ /* 0x000fea0003800000 */
.L_x_4724:
[----:B------:R-:W-:-:S04]  /*37c0*/  F2FP.F16.F32.PACK_AB R0, RZ, R0 ;  /* 0x00000000ff00723e */ /* 0x000fc800000000ff */
[----:B------:R-:W-:Y:S01]  /*37d0*/  PRMT R24, R0, 0x7610, R24 ;  /* 0x0000761000187816 */ /* 0x000fe20000000018 */
[----:B------:R-:W-:Y:S06]  /*37e0*/  BRA `(.L_x_4699) ;  /* 0x00000000006c7947 */ /* 0x000fec0003800000 */
.L_x_4698:
        /* <DEDUP_REMOVED lines=16> */
.L_x_4726:
[----:B------:R-:W-:Y:S01]  /*38f0*/  PRMT R24, RZ, 0x7610, R24 ;  /* 0x00007610ff187816 */ /* 0x000fe20000000018 */
[----:B------:R-:W-:Y:S06]  /*3900*/  BRA `(.L_x_4699) ;  /* 0x0000000000247947 */ /* 0x000fec0003800000 */
.L_x_4723:
[----:B------:R-:W2:Y:S02]  /*3910*/  LDG.E.64 R2, desc[UR36][R2.64] ;  /* 0x0000002402027981 */ /* 0x000ea4000c1e1b00 */
[----:B--2---:R-:W0:Y:S02]  /*3920*/  I2F.U64 R0, R2 ;  /* 0x0000000200007312 */ /* 0x004e240000301000 */
[----:B0-----:R-:W-:-:S04]  /*3930*/  F2FP.F16.F32.PACK_AB R0, RZ, R0 ;  /* 0x00000000ff00723e */ /* 0x001fc800000000ff */
[----:B------:R-:W-:Y:S01]  /*3940*/  PRMT R24, R0, 0x7610, R24 ;  /* 0x0000761000187816 */ /* 0x000fe20000000018 */
[----:B------:R-:W-:Y:S06]  /*3950*/  BRA `(.L_x_4699) ;  /* 0x0000000000107947 */ /* 0x000fec0003800000 */
.L_x_4722:
[----:B------:R-:W2:Y:S02]  /*3960*/  LDG.E R2, desc[UR36][R2.64] ;  /* 0x0000002402027981 */ /* 0x000ea4000c1e1900 */
[----:B--2---:R-:W-:-:S04]  /*3970*/  I2FP.F32.U32 R0, R2 ;  /* 0x0000000200007245 */ /* 0x004fc80000201000 */
[----:B------:R-:W-:-:S04]  /*3980*/  F2FP.F16.F32.PACK_AB R0, RZ, R0 ;  /* 0x00000000ff00723e */ /* 0x000fc800000000ff */
[----:B------:R-:W-:-:S07]  /*3990*/  PRMT R24, R0, 0x7610, R24 ;  /* 0x0000761000187816 */ /* 0x000fce0000000018 */
.L_x_4699:
        /* <DEDUP_REMOVED lines=19> */
.L_x_4730:
[----:B------:R-:W2:Y:S02]  /*3ad0*/  LDG.E.U8 R2, desc[UR36][R2.64] ;  /* 0x0000002402027981 */ /* 0x000ea4000c1e1100 */
[----:B--2---:R-:W-:-:S04]  /*3ae0*/  I2FP.F32.U32 R0, R2 ;  /* 0x0000000200007245 */ /* 0x004fc80000201000 */
[----:B------:R-:W-:Y:S01]  /*3af0*/  F2FP.F16.F32.PACK_AB R0, RZ, R0 ;  /* 0x00000000ff00723e */ /* 0x000fe200000000ff */
[----:B------:R-:W-:Y:S06]  /*3b00*/  BRA `(.L_x_4732) ;  /* 0x0000000c00887947 */ /* 0x000fec0003800000 */
.L_x_4729:
        /* <DEDUP_REMOVED lines=10> */
.L_x_4734:
[----:B------:R-:W2:Y:S02]  /*3bb0*/  LDG.E R2, desc[UR36][R2.64] ;  /* 0x0000002402027981 */ /* 0x000ea4000c1e1900 */
[----:B--2---:R-:W-:-:S04]  /*3bc0*/  I2FP.F32.S32 R0, R2 ;  /* 0x0000000200007245 */ /* 0x004fc80000201400 */
[----:B------:R-:W-:Y:S01]  /*3bd0*/  F2FP.F16.F32.PACK_AB R0, RZ, R0 ;  /* 0x00000000ff00723e */ /* 0x000fe200000000ff */
[----:B------:R-:W-:Y:S06]  /*3be0*/  BRA `(.L_x_4732) ;  /* 0x0000000c00507947 */ /* 0x000fec0003800000 */
.L_x_4733:
[----:B------:R-:W2:Y:S02]  /*3bf0*/  LDG.E.U16 R2, desc[UR36][R2.64] ;  /* 0x0000002402027981 */ /* 0x000ea4000c1e1500 */
[----:B--2---:R-:W0:Y:S02]  /*3c00*/  I2F.S16 R0, R2 ;  /* 0x0000000200007306 */ /* 0x004e240000101400 */
[----:B0-----:R-:W-:Y:S01]  /*3c10*/  F2FP.F16.F32.PACK_AB R0, RZ, R0 ;  /* 0x00000000ff00723e */ /* 0x001fe200000000ff */
[----:B------:R-:W-:Y:S06]  /*3c20*/  BRA `(.L_x_4732) ;  /* 0x0000000c00407947 */ /* 0x000fec0003800000 */
.L_x_4728:
        /* <DEDUP_REMOVED lines=9> */
.L_x_4736:
[----:B------:R1:W5:Y:S01]  /*3cc0*/  LDG.E.U16 R0, desc[UR36][R2.64] ;  /* 0x0000002402007981 */ /* 0x000362000c1e1500 */
[----:B------:R-:W-:Y:S05]  /*3cd0*/  BRA `(.L_x_4732) ;  /* 0x0000000c00147947 */ /* 0x000fea0003800000 */
.L_x_4735:
        /* <DEDUP_REMOVED lines=9> */
.L_x_4738:
[----:B------:R0:W5:Y:S01]  /*3d70*/  LDG.E.U16 R0, desc[UR36][R2.64] ;  /* 0x0000002402007981 */ /* 0x000162000c1e1500 */
[----:B------:R-:W-:Y:S05]  /*3d80*/  BRA `(.L_x_4732) ;  /* 0x0000000800e87947 */ /* 0x000fea0003800000 */
.L_x_4737:
        /* <DEDUP_REMOVED lines=8> */
.L_x_4727:
        /* <DEDUP_REMOVED lines=13> */
.L_x_4741:
        /* <DEDUP_REMOVED lines=8> */
.L_x_4740:
        /* <DEDUP_REMOVED lines=28> */
.L_x_4743:
        /* <DEDUP_REMOVED lines=15> */
.L_x_4742:
[----:B------:R-:W2:Y:S02]  /*4210*/  LDG.E.U16 R0, desc[UR36][R2.64] ;  /* 0x0000002402007981 */ /* 0x000ea4000c1e1500 */
[----:B--2---:R-:W-:-:S05]  /*4220*/  IMAD.U32 R0, R0, 0x10000, RZ ;  /* 0x0001000000007824 */ /* 0x004fca00078e00ff */
[----:B------:R-:W-:Y:S01]  /*4230*/  F2FP.F16.F32.PACK_AB R0, RZ, R0 ;  /* 0x00000000ff00723e */ /* 0x000fe200000000ff */
[----:B------:R-:W-:Y:S06]  /*4240*/  BRA `(.L_x_4732) ;  /* 0x0000000400b87947 */ /* 0x000fec0003800000 */
.L_x_4739:
        /* <DEDUP_REMOVED lines=12> */
.L_x_4746:
        /* <DEDUP_REMOVED lines=21> */
.L_x_4750:
[----:B------:R-:W-:Y:S05]  /*4460*/  BSYNC B1 ;  /* 0x0000000000017941 */ /* 0x000fea0003800000 */
.L_x_4749:
[----:B------:R-:W-:Y:S01]  /*4470*/  LEA R3, R0, 0x3b800000, 0x17 ;  /* 0x3b80000000037811 */ /* 0x000fe200078eb8ff */
[----:B------:R-:W-:-:S05]  /*4480*/  IMAD.SHL.U32 R0, R2, 0x100000, RZ ;  /* 0x0010000002007824 */ /* 0x000fca00078e00ff */
[----:B------:R-:W-:-:S07]  /*4490*/  LOP3.LUT R0, R3, R0, R4, 0xfe, !PT ;  /* 0x0000000003007212 */ /* 0x000fce00078efe04 */
.L_x_4748:
[----:B------:R-:W-:Y:S05]  /*44a0*/  BSYNC B0 ;  /* 0x0000000000007941 */ /* 0x000fea0003800000 */
.L_x_4747:
[----:B------:R-:W-:Y:S01]  /*44b0*/  F2FP.F16.F32.PACK_AB R0, RZ, R0 ;  /* 0x00000000ff00723e */ /* 0x000fe200000000ff */
[----:B------:R-:W-:Y:S06]  /*44c0*/  BRA `(.L_x_4732) ;  /* 0x0000000400187947 */ /* 0x000fec0003800000 */
.L_x_4745:
        /* <DEDUP_REMOVED lines=21> */
.L_x_4754:
[----:B------:R-:W-:Y:S05]  /*4620*/  BSYNC B1 ;  /* 0x0000000000017941 */ /* 0x000fea0003800000 */
.L_x_4753:
[----:B------:R-:W-:Y:S01]  /*4630*/  LEA R3, R0, 0x37800000, 0x17 ;  /* 0x3780000000037811 */ /* 0x000fe200078eb8ff */
[----:B------:R-:W-:-:S05]  /*4640*/  IMAD.SHL.U32 R0, R2, 0x200000, RZ ;  /* 0x0020000002007824 */ /* 0x000fca00078e00ff */
[----:B------:R-:W-:-:S07]  /*4650*/  LOP3.LUT R0, R3, R0, R4, 0xfe, !PT ;  /* 0x0000000003007212 */ /* 0x000fce00078efe04 */
.L_x_4752:
[----:B------:R-:W-:Y:S05]  /*4660*/  BSYNC B0 ;  /* 0x0000000000007941 */ /* 0x000fea0003800000 */
.L_x_4751:
[----:B------:R-:W-:Y:S01]  /*4670*/  F2FP.F16.F32.PACK_AB R0, RZ, R0 ;  /* 0x00000000ff00723e */ /* 0x000fe200000000ff */
[----:B------:R-:W-:Y:S06]  /*4680*/  BRA `(.L_x_4732) ;  /* 0x0000000000a87947 */ /* 0x000fec0003800000 */
.L_x_4744:
        /* <DEDUP_REMOVED lines=14> */
.L_x_4758:
[----:B------:R-:W-:Y:S05]  /*4770*/  BSYNC B0 ;  /* 0x0000000000007941 */ /* 0x000fea0003800000 */
.L_x_4757:
[----:B------:R-:W-:Y:S01]  /*4780*/  F2FP.F16.F32.PACK_AB R0, RZ, R0 ;  /* 0x00000000ff00723e */ /* 0x000fe200000000ff */
[----:B------:R-:W-:Y:S06]  /*4790*/  BRA `(.L_x_4732) ;  /* 0x0000000000647947 */ /* 0x000fec0003800000 */
.L_x_4731:
        /* <DEDUP_REMOVED lines=16> */
.L_x_4759:
[----:B------:R-:W-:Y:S01]  /*48a0*/  PRMT R0, RZ, 0x7610, R0 ;  /* 0x00007610ff007816 */ /* 0x000fe20000000000 */
[----:B------:R-:W-:Y:S06]  /*48b0*/  BRA `(.L_x_4732) ;  /* 0x00000000001c7947 */ /* 0x000fec0003800000 */
.L_x_4756:
[----:B------:R-:W2:Y:S02]  /*48c0*/  LDG.E.64 R2, desc[UR36][R2.64] ;  /* 0x0000002402027981 */ /* 0x000ea4000c1e1b00 */
[----:B--2---:R-:W0:Y:S02]  /*48d0*/  I2F.U64 R0, R2 ;  /* 0x0000000200007312 */ /* 0x004e240000301000 */
[----:B0-----:R-:W-:Y:S01]  /*48e0*/  F2FP.F16.F32.PACK_AB R0, RZ, R0 ;  /* 0x00000000ff00723e */ /* 0x001fe200000000ff */
[----:B------:R-:W-:Y:S06]  /*48f0*/  BRA `(.L_x_4732) ;  /* 0x00000000000c7947 */ /* 0x000fec0003800000 */
.L_x_4755:
[----:B------:R-:W2:Y:S02]  /*4900*/  LDG.E R2, desc[UR36][R2.64] ;  /* 0x0000002402027981 */ /* 0x000ea4000c1e1900 */
[----:B--2---:R-:W-:-:S04]  /*4910*/  I2FP.F32.U32 R0, R2 ;  /* 0x0000000200007245 */ /* 0x004fc80000201000 */
[----:B------:R-:W-:-:S07]  /*4920*/  F2FP.F16.F32.PACK_AB R0, RZ, R0 ;  /* 0x00000000ff00723e */ /* 0x000fce00000000ff */
.L_x_4732:
[----:B------:R-:W2:Y:S01]  /*4930*/  LDC.U8 R4, c[0x0][0x4f9] ;  /* 0x00013e40ff047b82 */ /* 0x000ea20000000000 */
[----:B-----5:R-:W-:Y:S02]  /*4940*/  HADD2.F32 R0, -RZ, R0.H0_H0 ;  /* 0x20000000ff007230 */ /* 0x020fe40000004100 */
[----:B------:R-:W-:Y:S02]  /*4950*/  HADD2.F32 R19, -RZ, R19.H0_H0 ;  /* 0x20000013ff137230 */ /* 0x000fe40000004100 */
[----:B------:R-:W-:Y:S01]  /*4960*/  HADD2.F32 R24, -RZ, R24.H0_H0 ;  /* 0x20000018ff187230 */ /* 0x000fe20000004100 */
[----:B------:R-:W-:-:S04]  /*4970*/  FSETP.GEU.FTZ.AND P0, PT, |R0|, 0.5, PT ;  /* 0x3f0000000000780b */ /* 0x000fc80003f1e200 */
[----:B01----:R-:W-:-:S04]  /*4980*/  FADD.FTZ R3, -R19, R24 ;  /* 0x0000001813037221 */ /* 0x003fc80000010100 */
[C---:B------:R-:W-:Y:S01]  /*4990*/  FFMA.FTZ R19, R0.reuse, R3, R19 ;  /* 0x0000000300137223 */ /* 0x040fe20000010013 */
[----:B------:R-:W-:-:S04]  /*49a0*/  FADD.FTZ R0, -R0, 1 ;  /* 0x3f80000000007421 */ /* 0x000fc80000010100 */
[----:B------:R-:W-:Y:S01]  /*49b0*/  @P0 FFMA.FTZ R19, -R3, R0, R24 ;  /* 0x0000000003130223 */ /* 0x000fe20000010118 */
[----:B--2---:R-:W-:-:S04]  /*49c0*/  PRMT R2, R4, 0x9910, RZ ;  /* 0x0000991004027816 */ /* 0x004fc800000000ff */
[----:B------:R-:W-:Y:S02]  /*49d0*/  F2FP.F16.F32.PACK_AB R19, RZ, R19 ;  /* 0x00000013ff13723e */ /* 0x000fe400000000ff */
        /* <DEDUP_REMOVED lines=14> */
.L_x_4763:
[----:B------:R-:W-:-:S06]  /*4ac0*/  HADD2.F32 R3, -RZ, R19.H0_H0 ;  /* 0x20000013ff037230 */ /* 0x000fcc0000004100 */
[----:B------:R-:W0:Y:S02]  /*4ad0*/  F2I.S64.TRUNC R2, R3 ;  /* 0x0000000300027311 */ /* 0x000e24000020d900 */
[----:B0-----:R0:W-:Y:S01]  /*4ae0*/  STG.E.U8 desc[UR36][R16.64], R2 ;  /* 0x0000000210007986 */ /* 0x0011e2000c101124 */
[----:B------:R-:W-:Y:S05]  /*4af0*/  BRA `(.L_x_4765) ;  /* 0x0000000c00847947 */ /* 0x000fea0003800000 */
.L_x_4762:
        /* <DEDUP_REMOVED lines=10> */
.L_x_4767:
[----:B------:R-:W-:-:S06]  /*4ba0*/  HADD2.F32 R19, -RZ, R19.H0_H0 ;  /* 0x20000013ff137230 */ /* 0x000fcc0000004100 */
[----:B------:R-:W0:Y:S02]  /*4bb0*/  F2I.FTZ.TRUNC.NTZ R19, R19 ;  /* 0x0000001300137305 */ /* 0x000e24000021f100 */
[----:B0-----:R0:W-:Y:S01]  /*4bc0*/  STG.E desc[UR36][R16.64], R19 ;  /* 0x0000001310007986 */ /* 0x0011e2000c101924 */
[----:B------:R-:W-:Y:S05]  /*4bd0*/  BRA `(.L_x_4765) ;  /* 0x0000000c004c7947 */ /* 0x000fea0003800000 */
.L_x_4766:
[----:B------:R-:W-:-:S06]  /*4be0*/  HADD2.F32 R19, -RZ, R19.H0_H0 ;  /* 0x20000013ff137230 */ /* 0x000fcc0000004100 */
[----:B------:R-:W0:Y:S02]  /*4bf0*/  F2I.FTZ.TRUNC.NTZ R19, R19 ;  /* 0x0000001300137305 */ /* 0x000e24000021f100 */
[----:B0-----:R0:W-:Y:S01]  /*4c00*/  STG.E.U16 desc[UR36][R16.64], R19 ;  /* 0x0000001310007986 */ /* 0x0011e2000c101524 */
[----:B------:R-:W-:Y:S05]  /*4c10*/  BRA `(.L_x_4765) ;  /* 0x0000000c003c7947 */ /* 0x000fea0003800000 */
.L_x_4761:
        /* <DEDUP_REMOVED lines=9> */
.L_x_4769:
[----:B------:R0:W-:Y:S01]  /*4cb0*/  STG.E.U16 desc[UR36][R16.64], R19 ;  /* 0x0000001310007986 */ /* 0x0001e2000c101524 */
[----:B------:R-:W-:Y:S05]  /*4cc0*/  BRA `(.L_x_4765) ;  /* 0x0000000c00107947 */ /* 0x000fea0003800000 */
.L_x_4768:
        /* <DEDUP_REMOVED lines=10> */
.L_x_4771:
[----:B------:R-:W-:-:S05]  /*4d70*/  HADD2.F32 R0, -RZ, R19.H0_H0 ;  /* 0x20000013ff007230 */ /* 0x000fca0000004100 */
[----:B------:R-:W-:-:S04]  /*4d80*/  F2FP.F16.F32.PACK_AB R0, RZ, R0 ;  /* 0x00000000ff00723e */ /* 0x000fc800000000ff */
[----:B------:R-:W-:-:S05]  /*4d90*/  PRMT R0, R0, 0x5410, RZ ;  /* 0x0000541000007816 */ /* 0x000fca00000000ff */
[----:B------:R0:W-:Y:S01]  /*4da0*/  STG.E desc[UR36][R16.64], R0 ;  /* 0x0000000010007986 */ /* 0x0001e2000c101924 */
[----:B------:R-:W-:Y:S05]  /*4db0*/  BRA `(.L_x_4765) ;  /* 0x0000000800d47947 */ /* 0x000fea0003800000 */
.L_x_4770:
[----:B------:R-:W-:-:S05]  /*4dc0*/  HADD2.F32 R2, -RZ, R19.H0_H0 ;  /* 0x20000013ff027230 */ /* 0x000fca0000004100 */
[----:B------:R-:W-:-:S06]  /*4dd0*/  FMUL.FTZ R2, R2, 1 ;  /* 0x3f80000002027820 */ /* 0x000fcc0000410000 */
[----:B------:R-:W0:Y:S02]  /*4de0*/  F2F.F64.F32 R2, R2 ;  /* 0x0000000200027310 */ /* 0x000e240000201800 */
[----:B0-----:R0:W-:Y:S01]  /*4df0*/  STG.E.64 desc[UR36][R16.64], R2 ;  /* 0x0000000210007986 */ /* 0x0011e2000c101b24 */
[----:B------:R-:W-:Y:S05]  /*4e00*/  BRA `(.L_x_4765) ;  /* 0x0000000800c07947 */ /* 0x000fea0003800000 */
.L_x_4760:
        /* <DEDUP_REMOVED lines=13> */
.L_x_4774:
[----:B------:R-:W-:Y:S01]  /*4ee0*/  HADD2.F32 R19, -RZ, R19.H0_H0 ;  /* 0x20000013ff137230 */ /* 0x000fe20000004100 */
[----:B------:R-:W-:-:S04]  /*4ef0*/  CS2R R6, SRZ ;  /* 0x0000000000067805 */ /* 0x000fc8000001ff00 */
[----:B------:R-:W-:-:S06]  /*4f00*/  FMUL.FTZ R4, R19, 1 ;  /* 0x3f80000013047820 */ /* 0x000fcc0000410000 */
[----:B------:R-:W0:Y:S02]  /*4f10*/  F2F.F64.F32 R4, R4 ;  /* 0x0000000400047310 */ /* 0x000e240000201800 */
[----:B0-----:R0:W-:Y:S01]  /*4f20*/  STG.E.128 desc[UR36][R16.64], R4 ;  /* 0x0000000410007986 */ /* 0x0011e2000c101d24 */
[----:B------:R-:W-:Y:S05]  /*4f30*/  BRA `(.L_x_4765) ;  /* 0x0000000800747947 */ /* 0x000fea0003800000 */
.L_x_4773:
        /* <DEDUP_REMOVED lines=21> */
.L_x_4778:
[----:B------:R-:W-:Y:S05]  /*5090*/  BSYNC B0 ;  /* 0x0000000000007941 */ /* 0x000fea0003800000 */
.L_x_4777:
[----:B------:R-:W-:-:S05]  /*50a0*/  LOP3.LUT R3, R0, R3, RZ, 0xfc, !PT ;  /* 0x0000000300037212 */ /* 0x000fca00078efcff */
[----:B------:R0:W-:Y:S01]  /*50b0*/  STG.E.U8 desc[UR36][R16.64], R3 ;  /* 0x0000000310007986 */ /* 0x0001e2000c101124 */
[----:B------:R-:W-:Y:S05]  /*50c0*/  BRA `(.L_x_4765) ;  /* 0x0000000800107947 */ /* 0x000fea0003800000 */
.L_x_4776:
        /* <DEDUP_REMOVED lines=13> */
.L_x_4780:
[----:B------:R-:W-:Y:S01]  /*51a0*/  IMAD.MOV.U32 R0, RZ, RZ, 0x7f ;  /* 0x0000007fff007424 */ /* 0x000fe200078e00ff */
[----:B------:R-:W-:-:S04]  /*51b0*/  ISETP.GT.U32.AND P0, PT, R2, 0x7f800000, PT ;  /* 0x7f8000000200780c */ /* 0x000fc80003f04070 */
[----:B------:R-:W-:-:S09]  /*51c0*/  SEL R0, R0, 0x7c, P0 ;  /* 0x0000007c00007807 */ /* 0x000fd20000000000 */
.L_x_4781:
[----:B------:R-:W-:Y:S05]  /*51d0*/  BSYNC B0 ;  /* 0x0000000000007941 */ /* 0x000fea0003800000 */
.L_x_4779:
[----:B------:R-:W-:-:S04]  /*51e0*/  LOP3.LUT R2, R19, 0x80000000, RZ, 0xc0, !PT ;  /* 0x8000000013027812 */ /* 0x000fc800078ec0ff */
[----:B------:R-:W-:-:S04]  /*51f0*/  SHF.R.U32.HI R3, RZ, 0x18, R2 ;  /* 0x00000018ff037819 */ /* 0x000fc80000011602 */
[----:B------:R-:W-:-:S05]  /*5200*/  LOP3.LUT R3, R0, R3, RZ, 0xfc, !PT ;  /* 0x0000000300037212 */ /* 0x000fca00078efcff */
[----:B------:R0:W-:Y:S01]  /*5210*/  STG.E.U8 desc[UR36][R16.64], R3 ;  /* 0x0000000310007986 */ /* 0x0001e2000c101124 */
[----:B------:R-:W-:Y:S05]  /*5220*/  BRA `(.L_x_4765) ;  /* 0x0000000400b87947 */ /* 0x000fea0003800000 */
.L_x_4775:
[----:B------:R-:W-:-:S05]  /*5230*/  HADD2.F32 R0, -RZ, R19.H0_H0 ;  /* 0x20000013ff007230 */ /* 0x000fca0000004100 */
[----:B------:R-:W-:-:S05]  /*5240*/  F2FP.BF16.F32.PACK_AB R0, RZ, R0 ;  /* 0x00000000ff00723e */ /* 0x000fca00000010ff */
[----:B------:R0:W-:Y:S01]  /*5250*/  STG.E.U16 desc[UR36][R16.64], R0 ;  /* 0x0000000010007986 */ /* 0x0001e2000c101524 */
[----:B------:R-:W-:Y:S05]  /*5260*/  BRA `(.L_x_4765) ;  /* 0x0000000400a87947 */ /* 0x000fea0003800000 */
.L_x_4772:
        /* <DEDUP_REMOVED lines=12> */
.L_x_4784:
        /* <DEDUP_REMOVED lines=17> */
.L_x_4787:
[----:B------:R-:W-:-:S04]  /*5440*/  LOP3.LUT R2, R19, 0x80000000, RZ, 0xc0, !PT ;  /* 0x8000000013027812 */ /* 0x000fc800078ec0ff */
[----:B------:R-:W-:-:S04]  /*5450*/  SHF.R.U32.HI R3, RZ, 0x18, R2 ;  /* 0x00000018ff037819 */ /* 0x000fc80000011602 */
[----:B------:R-:W-:-:S04]  /*5460*/  LOP3.LUT R0, R0, R3, RZ, 0xfc, !PT ;  /* 0x0000000300007212 */ /* 0x000fc800078efcff */
[----:B------:R-:W-:-:S07]  /*5470*/  PRMT R8, R0, 0x7610, R8 ;  /* 0x0000761000087816 */ /* 0x000fce0000000008 */
.L_x_4786:
[----:B------:R-:W-:Y:S05]  /*5480*/  BSYNC B0 ;  /* 0x0000000000007941 */ /* 0x000fea0003800000 */
.L_x_4785:
[----:B------:R3:W-:Y:S01]  /*5490*/  STG.E.U8 desc[UR36][R16.64], R8 ;  /* 0x0000000810007986 */ /* 0x0007e2000c101124 */
[----:B------:R-:W-:Y:S05]  /*54a0*/  BRA `(.L_x_4765) ;  /* 0x0000000400187947 */ /* 0x000fea0003800000 */
.L_x_4783:
        /* <DEDUP_REMOVED lines=17> */
.L_x_4790:
[----:B------:R-:W-:-:S04]  /*55c0*/  LOP3.LUT R2, R19, 0x80000000, RZ, 0xc0, !PT ;  /* 0x8000000013027812 */ /* 0x000fc800078ec0ff */
[----:B------:R-:W-:-:S04]  /*55d0*/  SHF.R.U32.HI R3, RZ, 0x18, R2 ;  /* 0x00000018ff037819 */ /* 0x000fc80000011602 */
[----:B------:R-:W-:-:S04]  /*55e0*/  LOP3.LUT R0, R0, R3, RZ, 0xfc, !PT ;  /* 0x0000000300007212 */ /* 0x000fc800078efcff */
[----:B------:R-:W-:-:S07]  /*55f0*/  PRMT R8, R0, 0x7610, R8 ;  /* 0x0000761000087816 */ /* 0x000fce0000000008 */
.L_x_4789:
[----:B------:R-:W-:Y:S05]  /*5600*/  BSYNC B0 ;  /* 0x0000000000007941 */ /* 0x000fea0003800000 */
.L_x_4788:
[----:B------:R0:W-:Y:S01]  /*5610*/  STG.E.U8 desc[UR36][R16.64], R8 ;  /* 0x0000000810007986 */ /* 0x0001e2000c101124 */
[----:B------:R-:W-:Y:S05]  /*5620*/  BRA `(.L_x_4765) ;  /* 0x0000000000b87947 */ /* 0x000fea0003800000 */
.L_x_4782:
        /* <DEDUP_REMOVED lines=22> */
.L_x_4764:
        /* <DEDUP_REMOVED lines=16> */
.L_x_4793:
[----:B------:R-:W-:Y:S05]  /*5890*/  BRA `(.L_x_4765) ;  /* 0x00000000001c7947 */ /* 0x000fea0003800000 */
.L_x_4792:
[----:B------:R-:W-:-:S06]  /*58a0*/  HADD2.F32 R2, -RZ, R19.H0_H0 ;  /* 0x20000013ff027230 */ /* 0x000fcc0000004100 */
[----:B------:R-:W0:Y:S02]  /*58b0*/  F2I.U64.TRUNC R2, R2 ;  /* 0x0000000200027311 */ /* 0x000e24000020d800 */
[----:B0-----:R1:W-:Y:S01]  /*58c0*/  STG.E.64 desc[UR36][R16.64], R2 ;  /* 0x0000000210007986 */ /* 0x0013e2000c101b24 */
[----:B------:R-:W-:Y:S05]  /*58d0*/  BRA `(.L_x_4765) ;  /* 0x00000000000c7947 */ /* 0x000fea0003800000 */
.L_x_4791:
[----:B------:R-:W-:-:S06]  /*58e0*/  HADD2.F32 R19, -RZ, R19.H0_H0 ;  /* 0x20000013ff137230 */ /* 0x000fcc0000004100 */
[----:B------:R-:W0:Y:S02]  /*58f0*/  F2I.FTZ.U32.TRUNC.NTZ R19, R19 ;  /* 0x0000001300137305 */ /* 0x000e24000021f000 */
[----:B0-----:R0:W-:Y:S02]  /*5900*/  STG.E desc[UR36][R16.64], R19 ;  /* 0x0000001310007986 */ /* 0x0011e4000c101924 */
.L_x_4765:
[----:B------:R-:W-:-:S04]  /*5910*/  IMAD R18, R23, 0x200, R18 ;  /* 0x0000020017127824 */ /* 0x000fc800078e0212 */
[----:B0-----:R-:W-:-:S07]  /*5920*/  VIADD R19, R18, 0x80 ;  /* 0x0000008012137836 */ /* 0x001fce0000000000 */
.L_x_4659:
[----:B------:R-:W-:Y:S05]  /*5930*/  BSYNC B6 ;  /* 0x0000000000067941 */ /* 0x000fea0003800000 */
.L_x_4658:
        /* <DEDUP_REMOVED lines=384> */
.L_x_4796:
        /* <DEDUP_REMOVED lines=23> */
.L_x_4800:
[----:B------:R-:W2:Y:S02]  /*72b0*/  LDG.E.U8 R2, desc[UR36][R2.64] ;  /* 0x0000002402027981 */ /* 0x000ea4000c1e1100 */
[----:B--2---:R-:W-:-:S04]  /*72c0*/  I2FP.F32.U32 R0, R2 ;  /* 0x0000000200007245 */ /* 0x004fc80000201000 */
[----:B------:R-:W-:-:S04]  /*72d0*/  F2FP.F16.F32.PACK_AB R0, RZ, R0 ;  /* 0x00000000ff00723e */ /* 0x000fc800000000ff */
[----:B------:R-:W-:Y:S01]  /*72e0*/  PRMT R22, R0, 0x7610, R22 ;  /* 0x0000761000167816 */ /* 0x000fe20000000016 */
[----:B------:R-:W-:Y:S06]  /*72f0*/  BRA `(.L_x_4802) ;  /* 0x0000000c00bc7947 */ /* 0x000fec0003800000 */
.L_x_4799:
        /* <DEDUP_REMOVED lines=11> */
.L_x_4804:
[----:B------:R-:W2:Y:S02]  /*73b0*/  LDG.E R2, desc[UR36][R2.64] ;  /* 0x0000002402027981 */ /* 0x000ea4000c1e1900 */
[----:B--2---:R-:W-:-:S04]  /*73c0*/  I2FP.F32.S32 R0, R2 ;  /* 0x0000000200007245 */ /* 0x004fc80000201400 */
[----:B------:R-:W-:-:S04]  /*73d0*/  F2FP.F16.F32.PACK_AB R0, RZ, R0 ;  /* 0x00000000ff00723e */ /* 0x000fc800000000ff */
[----:B------:R-:W-:Y:S01]  /*73e0*/  PRMT R22, R0, 0x7610, R22 ;  /* 0x0000761000167816 */ /* 0x000fe20000000016 */
[----:B------:R-:W-:Y:S06]  /*73f0*/  BRA `(.L_x_4802) ;  /* 0x0000000c007c7947 */ /* 0x000fec0003800000 */
.L_x_4803:
[----:B------:R-:W2:Y:S02]  /*7400*/  LDG.E.U16 R2, desc[UR36][R2.64] ;  /* 0x0000002402027981 */ /* 0x000ea4000c1e1500 */
[----:B--2---:R-:W0:Y:S02]  /*7410*/  I2F.S16 R0, R2 ;  /* 0x0000000200007306 */ /* 0x004e240000101400 */
[----:B0-----:R-:W-:-:S04]  /*7420*/  F2FP.F16.F32.PACK_AB R0, RZ, R0 ;  /* 0x00000000ff00723e */ /* 0x001fc800000000ff */
[----:B------:R-:W-:Y:S01]  /*7430*/  PRMT R22, R0, 0x7610, R22 ;  /* 0x0000761000167816 */ /* 0x000fe20000000016 */
[----:B------:R-:W-:Y:S06]  /*7440*/  BRA `(.L_x_4802) ;  /* 0x0000000c00687947 */ /* 0x000fec0003800000 */
.L_x_4798:
        /* <DEDUP_REMOVED lines=9> */
.L_x_4806:
[----:B------:R1:W5:Y:S01]  /*74e0*/  LDG.E.U16 R22, desc[UR36][R2.64] ;  /* 0x0000002402167981 */ /* 0x000362000c1e1500 */
[----:B------:R-:W-:Y:S05]  /*74f0*/  BRA `(.L_x_4802) ;  /* 0x0000000c003c7947 */ /* 0x000fea0003800000 */
.L_x_4805:
        /* <DEDUP_REMOVED lines=9> */
.L_x_4808:
[----:B------:R0:W5:Y:S01]  /*7590*/  LDG.E.U16 R22, desc[UR36][R2.64] ;  /* 0x0000002402167981 */ /* 0x000162000c1e1500 */
[----:B------:R-:W-:Y:S05]  /*75a0*/  BRA `(.L_x_4802) ;  /* 0x0000000c00107947 */ /* 0x000fea0003800000 */
.L_x_4807:
        /* <DEDUP_REMOVED lines=9> */
.L_x_4797:
        /* <DEDUP_REMOVED lines=14> */
.L_x_4811:
        /* <DEDUP_REMOVED lines=9> */
.L_x_4810:
        /* <DEDUP_REMOVED lines=28> */
.L_x_4813:
        /* <DEDUP_REMOVED lines=15> */
.L_x_4812:
[----:B------:R-:W2:Y:S02]  /*7a60*/  LDG.E.U16 R0, desc[UR36][R2.64] ;  /* 0x0000002402007981 */ /* 0x000ea4000c1e1500 */
[----:B--2---:R-:W-:-:S05]  /*7a70*/  IMAD.U32 R0, R0, 0x10000, RZ ;  /* 0x0001000000007824 */ /* 0x004fca00078e00ff */
[----:B------:R-:W-:-:S04]  /*7a80*/  F2FP.F16.F32.PACK_AB R0, RZ, R0 ;  /* 0x00000000ff00723e */ /* 0x000fc800000000ff */
[----:B------:R-:W-:Y:S01]  /*7a90*/  PRMT R22, R0, 0x7610, R22 ;  /* 0x0000761000167816 */ /* 0x000fe20000000016 */
[----:B------:R-:W-:Y:S06]  /*7aa0*/  BRA `(.L_x_4802) ;  /* 0x0000000400d07947 */ /* 0x000fec0003800000 */
.L_x_4809:
        /* <DEDUP_REMOVED lines=13> */
.L_x_4816:
        /* <DEDUP_REMOVED lines=21> */
.L_x_4820:
[----:B------:R-:W-:Y:S05]  /*7cd0*/  BSYNC B1 ;  /* 0x0000000000017941 */ /* 0x000fea0003800000 */
.L_x_4819:
[----:B------:R-:W-:Y:S01]  /*7ce0*/  LEA R3, R0, 0x3b800000, 0x17 ;  /* 0x3b80000000037811 */ /* 0x000fe200078eb8ff */
[----:B------:R-:W-:-:S05]  /*7cf0*/  IMAD.SHL.U32 R0, R2, 0x100000, RZ ;  /* 0x0010000002007824 */ /* 0x000fca00078e00ff */
[----:B------:R-:W-:-:S07]  /*7d00*/  LOP3.LUT R0, R3, R0, R4, 0xfe, !PT ;  /* 0x0000000003007212 */ /* 0x000fce00078efe04 */
.L_x_4818:
[----:B------:R-:W-:Y:S05]  /*7d10*/  BSYNC B0 ;  /* 0x0000000000007941 */ /* 0x000fea0003800000 */
.L_x_4817:
[----:B------:R-:W-:-:S04]  /*7d20*/  F2FP.F16.F32.PACK_AB R0, RZ, R0 ;  /* 0x00000000ff00723e */ /* 0x000fc800000000ff */
[----:B------:R-:W-:Y:S01]  /*7d30*/  PRMT R22, R0, 0x7610, R22 ;  /* 0x0000761000167816 */ /* 0x000fe20000000016 */
[----:B------:R-:W-:Y:S06]  /*7d40*/  BRA `(.L_x_4802) ;  /* 0x0000000400287947 */ /* 0x000fec0003800000 */
.L_x_4815:
        /* <DEDUP_REMOVED lines=21> */
.L_x_4824:
[----:B------:R-:W-:Y:S05]  /*7ea0*/  BSYNC B1 ;  /* 0x0000000000017941 */ /* 0x000fea0003800000 */
.L_x_4823:
[----:B------:R-:W-:Y:S01]  /*7eb0*/  LEA R3, R0, 0x37800000, 0x17 ;  /* 0x3780000000037811 */ /* 0x000fe200078eb8ff */
[----:B------:R-:W-:-:S05]  /*7ec0*/  IMAD.SHL.U32 R0, R2, 0x200000, RZ ;  /* 0x0020000002007824 */ /* 0x000fca00078e00ff */
[----:B------:R-:W-:-:S07]  /*7ed0*/  LOP3.LUT R0, R3, R0, R4, 0xfe, !PT ;  /* 0x0000000003007212 */ /* 0x000fce00078efe04 */
.L_x_4822:
[----:B------:R-:W-:Y:S05]  /*7ee0*/  BSYNC B0 ;  /* 0x0000000000007941 */ /* 0x000fea0003800000 */
.L_x_4821:
[----:B------:R-:W-:-:S04]  /*7ef0*/  F2FP.F16.F32.PACK_AB R0, RZ, R0 ;  /* 0x00000000ff00723e */ /* 0x000fc800000000ff */
[----:B------:R-:W-:Y:S01]  /*7f00*/  PRMT R22, R0, 0x7610, R22 ;  /* 0x0000761000167816 */ /* 0x000fe20000000016 */
[----:B------:R-:W-:Y:S06]  /*7f10*/  BRA `(.L_x_4802) ;  /* 0x0000000000b47947 */ /* 0x000fec0003800000 */
.L_x_4814:
        /* <DEDUP_REMOVED lines=14> */
.L_x_4828:
[----:B------:R-:W-:Y:S05]  /*8000*/  BSYNC B0 ;  /* 0x0000000000007941 */ /* 0x000fea0003800000 */
.L_x_4827:
[----:B------:R-:W-:-:S04]  /*8010*/  F2FP.F16.F32.PACK_AB R0, RZ, R0 ;  /* 0x00000000ff00723e */ /* 0x000fc800000000ff */
[----:B------:R-:W-:Y:S01]  /*8020*/  PRMT R22, R0, 0x7610, R22 ;  /* 0x0000761000167816 */ /* 0x000fe20000000016 */
[----:B------:R-:W-:Y:S06]  /*8030*/  BRA `(.L_x_4802) ;  /* 0x00000000006c7947 */ /* 0x000fec0003800000 */
.L_x_4801:
        /* <DEDUP_REMOVED lines=16> */
.L_x_4829:
[----:B------:R-:W-:Y:S01]  /*8140*/  PRMT R22, RZ, 0x7610, R22 ;  /* 0x00007610ff167816 */ /* 0x000fe20000000016 */
[----:B------:R-:W-:Y:S06]  /*8150*/  BRA `(.L_x_4802) ;  /* 0x0000000000247947 */ /* 0x000fec0003800000 */
.L_x_4826:
[----:B------:R-:W2:Y:S02]  /*8160*/  LDG.E.64 R2, desc[UR36][R2.64] ;  /* 0x0000002402027981 */ /* 0x000ea4000c1e1b00 */
[----:B--2---:R-:W0:Y:S02]  /*8170*/  I2F.U64 R0, R2 ;  /* 0x0000000200007312 */ /* 0x004e240000301000 */
[----:B0-----:R-:W-:-:S04]  /*8180*/  F2FP.F16.F32.PACK_AB R0, RZ, R0 ;  /* 0x00000000ff00723e */ /* 0x001fc800000000ff */
[----:B------:R-:W-:Y:S01]  /*8190*/  PRMT R22, R0, 0x7610, R22 ;  /* 0x0000761000167816 */ /* 0x000fe20000000016 */
[----:B------:R-:W-:Y:S06]  /*81a0*/  BRA `(.L_x_4802) ;  /* 0x0000000000107947 */ /* 0x000fec0003800000 */
.L_x_4825:
[----:B------:R-:W2:Y:S02]  /*81b0*/  LDG.E R2, desc[UR36][R2.64] ;  /* 0x0000002402027981 */ /* 0x000ea4000c1e1900 */
[----:B--2---:R-:W-:-:S04]  /*81c0*/  I2FP.F32.U32 R0, R2 ;  /* 0x0000000200007245 */ /* 0x004fc80000201000 */
[----:B------:R-:W-:-:S04]  /*81d0*/  F2FP.F16.F32.PACK_AB R0, RZ, R0 ;  /* 0x00000000ff00723e */ /* 0x000fc800000000ff */
[----:B------:R-:W-:-:S07]  /*81e0*/  PRMT R22, R0, 0x7610, R22 ;  /* 0x0000761000167816 */ /* 0x000fce0000000016 */
.L_x_4802:
        /* <DEDUP_REMOVED lines=20> */
.L_x_4833:
[----:B------:R-:W2:Y:S02]  /*8330*/  LDG.E.U8 R2, desc[UR36][R2.64] ;  /* 0x0000002402027981 */ /* 0x000ea4000c1e1100 */
[----:B--2---:R-:W-:-:S04]  /*8340*/  I2FP.F32.U32 R0, R2 ;  /* 0x0000000200007245 */ /* 0x004fc80000201000 */
[----:B------:R-:W-:-:S04]  /*8350*/  F2FP.F16.F32.PACK_AB R0, RZ, R0 ;  /* 0x00000000ff00723e */ /* 0x000fc800000000ff */
[----:B------:R-:W-:Y:S01]  /*8360*/  PRMT R23, R0, 0x7610, R23 ;  /* 0x0000761000177816 */ /* 0x000fe20000000017 */
[----:B------:R-:W-:Y:S06]  /*8370*/  BRA `(.L_x_4835) ;  /* 0x0000000c00bc7947 */ /* 0x000fec0003800000 */
.L_x_4832:
        /* <DEDUP_REMOVED lines=11> */
.L_x_4837:
[----:B------:R-:W2:Y:S02]  /*8430*/  LDG.E R2, desc[UR36][R2.64] ;  /* 0x0000002402027981 */ /* 0x000ea4000c1e1900 */
[----:B--2---:R-:W-:-:S04]  /*8440*/  I2FP.F32.S32 R0, R2 ;  /* 0x0000000200007245 */ /* 0x004fc80000201400 */
[----:B------:R-:W-:-:S04]  /*8450*/  F2FP.F16.F32.PACK_AB R0, RZ, R0 ;  /* 0x00000000ff00723e */ /* 0x000fc800000000ff */
[----:B------:R-:W-:Y:S01]  /*8460*/  PRMT R23, R0, 0x7610, R23 ;  /* 0x0000761000177816 */ /* 0x000fe20000000017 */
[----:B------:R-:W-:Y:S06]  /*8470*/  BRA `(.L_x_4835) ;  /* 0x0000000c007c7947 */ /* 0x000fec0003800000 */
.L_x_4836:
[----:B------:R-:W2:Y:S02]  /*8480*/  LDG.E.U16 R2, desc[UR36][R2.64] ;  /* 0x0000002402027981 */ /* 0x000ea4000c1e1500 */
[----:B--2---:R-:W0:Y:S02]  /*8490*/  I2F.S16 R0, R2 ;  /* 0x0000000200007306 */ /* 0x004e240000101400 */
[----:B0-----:R-:W-:-:S04]  /*84a0*/  F2FP.F16.F32.PACK_AB R0, RZ, R0 ;  /* 0x00000000ff00723e */ /* 0x001fc800000000ff */
[----:B------:R-:W-:Y:S01]  /*84b0*/  PRMT R23, R0, 0x7610, R23 ;  /* 0x0000761000177816 */ /* 0x000fe20000000017 */
[----:B------:R-:W-:Y:S06]  /*84c0*/  BRA `(.L_x_4835) ;  /* 0x0000000c00687947 */ /* 0x000fec0003800000 */
.L_x_4831:
        /* <DEDUP_REMOVED lines=9> */
.L_x_4839:
[----:B------:R0:W5:Y:S01]  /*8560*/  LDG.E.U16 R23, desc[UR36][R2.64] ;  /* 0x0000002402177981 */ /* 0x000162000c1e1500 */
[----:B------:R-:W-:Y:S05]  /*8570*/  BRA `(.L_x_4835) ;  /* 0x0000000c003c7947 */ /* 0x000fea0003800000 */
.L_x_4838:
        /* <DEDUP_REMOVED lines=9> */
.L_x_4841:
[----:B------:R1:W5:Y:S01]  /*8610*/  LDG.E.U16 R23, desc[UR36][R2.64] ;  /* 0x0000002402177981 */ /* 0x000362000c1e1500 */
[----:B------:R-:W-:Y:S05]  /*8620*/  BRA `(.L_x_4835) ;  /* 0x0000000c00107947 */ /* 0x000fea0003800000 */
.L_x_4840:
        /* <DEDUP_REMOVED lines=9> */
.L_x_4830:
        /* <DEDUP_REMOVED lines=14> */
.L_x_4844:
        /* <DEDUP_REMOVED lines=9> */
.L_x_4843:
        /* <DEDUP_REMOVED lines=28> */
.L_x_4846:
        /* <DEDUP_REMOVED lines=15> */
.L_x_4845:
[----:B------:R-:W2:Y:S02]  /*8ae0*/  LDG.E.U16 R0, desc[UR36][R2.64] ;  /* 0x0000002402007981 */ /* 0x000ea4000c1e1500 */
[----:B--2---:R-:W-:-:S05]  /*8af0*/  IMAD.U32 R0, R0, 0x10000, RZ ;  /* 0x0001000000007824 */ /* 0x004fca00078e00ff */
[----:B------:R-:W-:-:S04]  /*8b00*/  F2FP.F16.F32.PACK_AB R0, RZ, R0 ;  /* 0x00000000ff00723e */ /* 0x000fc800000000ff */
[----:B------:R-:W-:Y:S01]  /*8b10*/  PRMT R23, R0, 0x7610, R23 ;  /* 0x0000761000177816 */ /* 0x000fe20000000017 */
[----:B------:R-:W-:Y:S06]  /*8b20*/  BRA `(.L_x_4835) ;  /* 0x0000000400d07947 */ /* 0x000fec0003800000 */
.L_x_4842:
        /* <DEDUP_REMOVED lines=13> */
.L_x_4849:
        /* <DEDUP_REMOVED lines=21> */
.L_x_4853:
[----:B------:R-:W-:Y:S05]  /*8d50*/  BSYNC B1 ;  /* 0x0000000000017941 */ /* 0x000fea0003800000 */
.L_x_4852:
[----:B------:R-:W-:Y:S01]  /*8d60*/  LEA R3, R0, 0x3b800000, 0x17 ;  /* 0x3b80000000037811 */ /* 0x000fe200078eb8ff */
[----:B------:R-:W-:-:S05]  /*8d70*/  IMAD.SHL.U32 R0, R2, 0x100000, RZ ;  /* 0x0010000002007824 */ /* 0x000fca00078e00ff */
[----:B------:R-:W-:-:S07]  /*8d80*/  LOP3.LUT R0, R3, R0, R4, 0xfe, !PT ;  /* 0x0000000003007212 */ /* 0x000fce00078efe04 */
.L_x_4851:
[----:B------:R-:W-:Y:S05]  /*8d90*/  BSYNC B0 ;  /* 0x0000000000007941 */ /* 0x000fea0003800000 */
.L_x_4850:
[----:B------:R-:W-:-:S04]  /*8da0*/  F2FP.F16.F32.PACK_AB R0, RZ, R0 ;  /* 0x00000000ff00723e */ /* 0x000fc800000000ff */
[----:B------:R-:W-:Y:S01]  /*8db0*/  PRMT R23, R0, 0x7610, R23 ;  /* 0x0000761000177816 */ /* 0x000fe20000000017 */
[----:B------:R-:W-:Y:S06]  /*8dc0*/  BRA `(.L_x_4835) ;  /* 0x0000000400287947 */ /* 0x000fec0003800000 */
.L_x_4848:
        /* <DEDUP_REMOVED lines=21> */
.L_x_4857:
[----:B------:R-:W-:Y:S05]  /*8f20*/  BSYNC B1 ;  /* 0x0000000000017941 */ /* 0x000fea0003800000 */
.L_x_4856:
[----:B------:R-:W-:Y:S01]  /*8f30*/  LEA R3, R0, 0x37800000, 0x17 ;  /* 0x3780000000037811 */ /* 0x000fe200078eb8ff */
[----:B------:R-:W-:-:S05]  /*8f40*/  IMAD.SHL.U32 R0, R2, 0x200000, RZ ;  /* 0x0020000002007824 */ /* 0x000fca00078e00ff */
[----:B------:R-:W-:-:S07]  /*8f50*/  LOP3.LUT R0, R3, R0, R4, 0xfe, !PT ;  /* 0x0000000003007212 */ /* 0x000fce00078efe04 */
.L_x_4855:
[----:B------:R-:W-:Y:S05]  /*8f60*/  BSYNC B0 ;  /* 0x0000000000007941 */ /* 0x000fea0003800000 */
.L_x_4854:
[----:B------:R-:W-:-:S04]  /*8f70*/  F2FP.F16.F32.PACK_AB R0, RZ, R0 ;  /* 0x00000000ff00723e */ /* 0x000fc800000000ff */
[----:B------:R-:W-:Y:S01]  /*8f80*/  PRMT R23, R0, 0x7610, R23 ;  /* 0x0000761000177816 */ /* 0x000fe20000000017 */
[----:B------:R-:W-:Y:S06]  /*8f90*/  BRA `(.L_x_4835) ;  /* 0x0000000000b47947 */ /* 0x000fec0003800000 */
.L_x_4847:
        /* <DEDUP_REMOVED lines=14> */
.L_x_4861:
[----:B------:R-:W-:Y:S05]  /*9080*/  BSYNC B0 ;  /* 0x0000000000007941 */ /* 0x000fea0003800000 */
.L_x_4860:
[----:B------:R-:W-:-:S04]  /*9090*/  F2FP.F16.F32.PACK_AB R0, RZ, R0 ;  /* 0x00000000ff00723e */ /* 0x000fc800000000ff */
[----:B------:R-:W-:Y:S01]  /*90a0*/  PRMT R23, R0, 0x7610, R23 ;  /* 0x0000761000177816 */ /* 0x000fe20000000017 */
[----:B------:R-:W-:Y:S06]  /*90b0*/  BRA `(.L_x_4835) ;  /* 0x00000000006c7947 */ /* 0x000fec0003800000 */
.L_x_4834:
        /* <DEDUP_REMOVED lines=16> */
.L_x_4862:
[----:B------:R-:W-:Y:S01]  /*91c0*/  PRMT R23, RZ, 0x7610, R23 ;  /* 0x00007610ff177816 */ /* 0x000fe20000000017 */
[----:B------:R-:W-:Y:S06]  /*91d0*/  BRA `(.L_x_4835) ;  /* 0x0000000000247947 */ /* 0x000fec0003800000 */
.L_x_4859:
[----:B------:R-:W2:Y:S02]  /*91e0*/  LDG.E.64 R2, desc[UR36][R2.64] ;  /* 0x0000002402027981 */ /* 0x000ea4000c1e1b00 */
[----:B--2---:R-:W0:Y:S02]  /*91f0*/  I2F.U64 R0, R2 ;  /* 0x0000000200007312 */ /* 0x004e240000301000 */
[----:B0-----:R-:W-:-:S04]  /*9200*/  F2FP.F16.F32.PACK_AB R0, RZ, R0 ;  /* 0x00000000ff00723e */ /* 0x001fc800000000ff */
[----:B------:R-:W-:Y:S01]  /*9210*/  PRMT R23, R0, 0x7610, R23 ;  /* 0x0000761000177816 */ /* 0x000fe20000000017 */
[----:B------:R-:W-:Y:S06]  /*9220*/  BRA `(.L_x_4835) ;  /* 0x0000000000107947 */ /* 0x000fec0003800000 */
.L_x_4858:
[----:B------:R-:W2:Y:S02]  /*9230*/  LDG.E R2, desc[UR36][R2.64] ;  /* 0x0000002402027981 */ /* 0x000ea4000c1e1900 */
[----:B--2---:R-:W-:-:S04]  /*9240*/  I2FP.F32.U32 R0, R2 ;  /* 0x0000000200007245 */ /* 0x004fc80000201000 */
[----:B------:R-:W-:-:S04]  /*9250*/  F2FP.F16.F32.PACK_AB R0, RZ, R0 ;  /* 0x00000000ff00723e */ /* 0x000fc800000000ff */
[----:B------:R-:W-:-:S07]  /*9260*/  PRMT R23, R0, 0x7610, R23 ;  /* 0x0000761000177816 */ /* 0x000fce0000000017 */
.L_x_4835:
        /* <DEDUP_REMOVED lines=19> */
.L_x_4866:
[----:B------:R-:W2:Y:S02]  /*93a0*/  LDG.E.U8 R2, desc[UR36][R2.64] ;  /* 0x0000002402027981 */ /* 0x000ea4000c1e1100 */
[----:B--2---:R-:W-:-:S04]  /*93b0*/  I2FP.F32.U32 R0, R2 ;  /* 0x0000000200007245 */ /* 0x004fc80000201000 */
[----:B------:R-:W-:Y:S01]  /*93c0*/  F2FP.F16.F32.PACK_AB R0, RZ, R0 ;  /* 0x00000000ff00723e */ /* 0x000fe200000000ff */
[----:B------:R-:W-:Y:S06]  /*93d0*/  BRA `(.L_x_4868) ;  /* 0x0000000c00887947 */ /* 0x000fec0003800000 */
.L_x_4865:
        /* <DEDUP_REMOVED lines=10> */
.L_x_4870:
[----:B------:R-:W2:Y:S02]  /*9480*/  LDG.E R2, desc[UR36][R2.64] ;  /* 0x0000002402027981 */ /* 0x000ea4000c1e1900 */
[----:B--2---:R-:W-:-:S04]  /*9490*/  I2FP.F32.S32 R0, R2 ;  /* 0x0000000200007245 */ /* 0x004fc80000201400 */
[----:B------:R-:W-:Y:S01]  /*94a0*/  F2FP.F16.F32.PACK_AB R0, RZ, R0 ;  /* 0x00000000ff00723e */ /* 0x000fe200000000ff */
[----:B------:R-:W-:Y:S06]  /*94b0*/  BRA `(.L_x_4868) ;  /* 0x0000000c00507947 */ /* 0x000fec0003800000 */
.L_x_4869:
[----:B------:R-:W2:Y:S02]  /*94c0*/  LDG.E.U16 R2, desc[UR36][R2.64] ;  /* 0x0000002402027981 */ /* 0x000ea4000c1e1500 */
[----:B--2---:R-:W0:Y:S02]  /*94d0*/  I2F.S16 R0, R2 ;  /* 0x0000000200007306 */ /* 0x004e240000101400 */
[----:B0-----:R-:W-:Y:S01]  /*94e0*/  F2FP.F16.F32.PACK_AB R0, RZ, R0 ;  /* 0x00000000ff00723e */ /* 0x001fe200000000ff */
[----:B------:R-:W-:Y:S06]  /*94f0*/  BRA `(.L_x_4868) ;  /* 0x0000000c00407947 */ /* 0x000fec0003800000 */
.L_x_4864:
        /* <DEDUP_REMOVED lines=9> */
.L_x_4872:
[----:B------:R0:W5:Y:S01]  /*9590*/  LDG.E.U16 R0, desc[UR36][R2.64] ;  /* 0x0000002402007981 */ /* 0x000162000c1e1500 */
[----:B------:R-:W-:Y:S05]  /*95a0*/  BRA `(.L_x_4868) ;  /* 0x0000000c00147947 */ /* 0x000fea0003800000 */
.L_x_4871:
        /* <DEDUP_REMOVED lines=9> */
.L_x_4874:
[----:B------:R1:W5:Y:S01]  /*9640*/  LDG.E.U16 R0, desc[UR36][R2.64] ;  /* 0x0000002402007981 */ /* 0x000362000c1e1500 */
[----:B------:R-:W-:Y:S05]  /*9650*/  BRA `(.L_x_4868) ;  /* 0x0000000800e87947 */ /* 0x000fea0003800000 */
.L_x_4873:
        /* <DEDUP_REMOVED lines=8> */
.L_x_4863:
        /* <DEDUP_REMOVED lines=13> */
.L_x_4877:
        /* <DEDUP_REMOVED lines=8> */
.L_x_4876:
        /* <DEDUP_REMOVED lines=28> */
.L_x_4879:
        /* <DEDUP_REMOVED lines=15> */
.L_x_4878:
[----:B------:R-:W2:Y:S02]  /*9ae0*/  LDG.E.U16 R0, desc[UR36][R2.64] ;  /* 0x0000002402007981 */ /* 0x000ea4000c1e1500 */
[----:B--2---:R-:W-:-:S05]  /*9af0*/  IMAD.U32 R0, R0, 0x10000, RZ ;  /* 0x0001000000007824 */ /* 0x004fca00078e00ff */
[----:B------:R-:W-:Y:S01]  /*9b00*/  F2FP.F16.F32.PACK_AB R0, RZ, R0 ;  /* 0x00000000ff00723e */ /* 0x000fe200000000ff */
[----:B------:R-:W-:Y:S06]  /*9b10*/  BRA `(.L_x_4868) ;  /* 0x0000000400b87947 */ /* 0x000fec0003800000 */
.L_x_4875:
        /* <DEDUP_REMOVED lines=12> */
.L_x_4882:
        /* <DEDUP_REMOVED lines=21> */
.L_x_4886:
[----:B------:R-:W-:Y:S05]  /*9d30*/  BSYNC B1 ;  /* 0x0000000000017941 */ /* 0x000fea0003800000 */
.L_x_4885:
[----:B------:R-:W-:Y:S01]  /*9d40*/  LEA R3, R0, 0x3b800000, 0x17 ;  /* 0x3b80000000037811 */ /* 0x000fe200078eb8ff */
[----:B------:R-:W-:-:S05]  /*9d50*/  IMAD.SHL.U32 R0, R2, 0x100000, RZ ;  /* 0x0010000002007824 */ /* 0x000fca00078e00ff */
[----:B------:R-:W-:-:S07]  /*9d60*/  LOP3.LUT R0, R3, R0, R4, 0xfe, !PT ;  /* 0x0000000003007212 */ /* 0x000fce00078efe04 */
.L_x_4884:
[----:B------:R-:W-:Y:S05]  /*9d70*/  BSYNC B0 ;  /* 0x0000000000007941 */ /* 0x000fea0003800000 */
.L_x_4883:
[----:B------:R-:W-:Y:S01]  /*9d80*/  F2FP.F16.F32.PACK_AB R0, RZ, R0 ;  /* 0x00000000ff00723e */ /* 0x000fe200000000ff */
[----:B------:R-:W-:Y:S06]  /*9d90*/  BRA `(.L_x_4868) ;  /* 0x0000000400187947 */ /* 0x000fec0003800000 */
.L_x_4881:
        /* <DEDUP_REMOVED lines=21> */
.L_x_4890:
[----:B------:R-:W-:Y:S05]  /*9ef0*/  BSYNC B1 ;  /* 0x0000000000017941 */ /* 0x000fea0003800000 */
.L_x_4889:
[----:B------:R-:W-:Y:S01]  /*9f00*/  LEA R3, R0, 0x37800000, 0x17 ;  /* 0x3780000000037811 */ /* 0x000fe200078eb8ff */
[----:B------:R-:W-:-:S05]  /*9f10*/  IMAD.SHL.U32 R0, R2, 0x200000, RZ ;  /* 0x0020000002007824 */ /* 0x000fca00078e00ff */
[----:B------:R-:W-:-:S07]  /*9f20*/  LOP3.LUT R0, R3, R0, R4, 0xfe, !PT ;  /* 0x0000000003007212 */ /* 0x000fce00078efe04 */
.L_x_4888:
[----:B------:R-:W-:Y:S05]  /*9f30*/  BSYNC B0 ;  /* 0x0000000000007941 */ /* 0x000fea0003800000 */
.L_x_4887:
[----:B------:R-:W-:Y:S01]  /*9f40*/  F2FP.F16.F32.PACK_AB R0, RZ, R0 ;  /* 0x00000000ff00723e */ /* 0x000fe200000000ff */
[----:B------:R-:W-:Y:S06]  /*9f50*/  BRA `(.L_x_4868) ;  /* 0x0000000000a87947 */ /* 0x000fec0003800000 */
.L_x_4880:
        /* <DEDUP_REMOVED lines=14> */
.L_x_4894:
[----:B------:R-:W-:Y:S05]  /*a040*/  BSYNC B0 ;  /* 0x0000000000007941 */ /* 0x000fea0003800000 */
.L_x_4893:
[----:B------:R-:W-:Y:S01]  /*a050*/  F2FP.F16.F32.PACK_AB R0, RZ, R0 ;  /* 0x00000000ff00723e */ /* 0x000fe200000000ff */
[----:B------:R-:W-:Y:S06]  /*a060*/  BRA `(.L_x_4868) ;  /* 0x0000000000647947 */ /* 0x000fec0003800000 */
.L_x_4867:
        /* <DEDUP_REMOVED lines=16> */
.L_x_4895:
[----:B------:R-:W-:Y:S01]  /*a170*/  PRMT R0, RZ, 0x7610, R0 ;  /* 0x00007610ff007816 */ /* 0x000fe20000000000 */
[----:B------:R-:W-:Y:S06]  /*a180*/  BRA `(.L_x_4868) ;  /* 0x00000000001c7947 */ /* 0x000fec0003800000 */
.L_x_4892:
[----:B------:R-:W2:Y:S02]  /*a190*/  LDG.E.64 R2, desc[UR36][R2.64] ;  /* 0x0000002402027981 */ /* 0x000ea4000c1e1b00 */
[----:B--2---:R-:W0:Y:S02]  /*a1a0*/  I2F.U64 R0, R2 ;  /* 0x0000000200007312 */ /* 0x004e240000301000 */
[----:B0-----:R-:W-:Y:S01]  /*a1b0*/  F2FP.F16.F32.PACK_AB R0, RZ, R0 ;  /* 0x00000000ff00723e */ /* 0x001fe200000000ff */
[----:B------:R-:W-:Y:S06]  /*a1c0*/  BRA `(.L_x_4868) ;  /* 0x00000000000c7947 */ /* 0x000fec0003800000 */
.L_x_4891:
[----:B------:R-:W2:Y:S02]  /*a1d0*/  LDG.E R2, desc[UR36][R2.64] ;  /* 0x0000002402027981 */ /* 0x000ea4000c1e1900 */
[----:B--2---:R-:W-:-:S04]  /*a1e0*/  I2FP.F32.U32 R0, R2 ;  /* 0x0000000200007245 */ /* 0x004fc80000201000 */
[----:B------:R-:W-:-:S07]  /*a1f0*/  F2FP.F16.F32.PACK_AB R0, RZ, R0 ;  /* 0x00000000ff00723e */ /* 0x000fce00000000ff */
.L_x_4868:
[----:B------:R-:W2:Y:S01]  /*a200*/  LDC.U8 R4, c[0x0][0x4f9] ;  /* 0x00013e40ff047b82 */ /* 0x000ea20000000000 */
[----:B01---5:R-:W-:Y:S02]  /*a210*/  HADD2.F32 R3, -RZ, R0.H0_H0 ;  /* 0x20000000ff037230 */ /* 0x023fe40000004100 */
[----:B------:R-:W-:Y:S02]  /*a220*/  HADD2.F32 R22, -RZ, R22.H0_H0 ;  /* 0x20000016ff167230 */ /* 0x000fe40000004100 */
[----:B------:R-:W-:Y:S01]  /*a230*/  HADD2.F32 R23, -RZ, R23.H0_H0 ;  /* 0x20000017ff177230 */ /* 0x000fe20000004100 */
[----:B------:R-:W-:-:S04]  /*a240*/  FSETP.GEU.FTZ.AND P0, PT, |R3|, 0.5, PT ;  /* 0x3f0000000300780b */ /* 0x000fc80003f1e200 */
[----:B------:R-:W-:-:S04]  /*a250*/  FADD.FTZ R0, -R22, R23 ;  /* 0x0000001716007221 */ /* 0x000fc80000010100 */
        /* <DEDUP_REMOVED lines=19> */
.L_x_4899:
[----:B------:R-:W-:-:S06]  /*a390*/  HADD2.F32 R3, -RZ, R22.H0_H0 ;  /* 0x20000016ff037230 */ /* 0x000fcc0000004100 */
[----:B------:R-:W0:Y:S02]  /*a3a0*/  F2I.S64.TRUNC R2, R3 ;  /* 0x0000000300027311 */ /* 0x000e24000020d900 */
[----:B0-----:R0:W-:Y:S01]  /*a3b0*/  STG.E.U8 desc[UR36][R16.64], R2 ;  /* 0x0000000210007986 */ /* 0x0011e2000c101124 */
[----:B------:R-:W-:Y:S05]  /*a3c0*/  BRA `(.L_x_4901) ;  /* 0x0000000c00847947 */ /* 0x000fea0003800000 */
.L_x_4898:
        /* <DEDUP_REMOVED lines=10> */
.L_x_4903:
[----:B------:R-:W-:-:S04]  /*a470*/  HADD2.F32 R22, -RZ, R22.H0_H0 ;  /* 0x20000016ff167230 */ /* 0x000fc80000004100 */
[----:B------:R-:W0:Y:S02]  /*a480*/  F2I.FTZ.TRUNC.NTZ R3, R22 ;  /* 0x0000001600037305 */ /* 0x000e24000021f100 */
[----:B0-----:R0:W-:Y:S01]  /*a490*/  STG.E desc[UR36][R16.64], R3 ;  /* 0x0000000310007986 */ /* 0x0011e2000c101924 */
[----:B------:R-:W-:Y:S05]  /*a4a0*/  BRA `(.L_x_4901) ;  /* 0x0000000c004c7947 */ /* 0x000fea0003800000 */
.L_x_4902:
[----:B------:R-:W-:-:S04]  /*a4b0*/  HADD2.F32 R22, -RZ, R22.H0_H0 ;  /* 0x20000016ff167230 */ /* 0x000fc80000004100 */
[----:B------:R-:W0:Y:S02]  /*a4c0*/  F2I.FTZ.TRUNC.NTZ R3, R22 ;  /* 0x0000001600037305 */ /* 0x000e24000021f100 */
[----:B0-----:R0:W-:Y:S01]  /*a4d0*/  STG.E.U16 desc[UR36][R16.64], R3 ;  /* 0x0000000310007986 */ /* 0x0011e2000c101524 */
[----:B------:R-:W-:Y:S05]  /*a4e0*/  BRA `(.L_x_4901) ;  /* 0x0000000c003c7947 */ /* 0x000fea0003800000 */
.L_x_4897:
        /* <DEDUP_REMOVED lines=9> */
.L_x_4905:
[----:B------:R0:W-:Y:S01]  /*a580*/  STG.E.U16 desc[UR36][R16.64], R22 ;  /* 0x0000001610007986 */ /* 0x0001e2000c101524 */
[----:B------:R-:W-:Y:S05]  /*a590*/  BRA `(.L_x_4901) ;  /* 0x0000000c00107947 */ /* 0x000fea0003800000 */
.L_x_4904:
        /* <DEDUP_REMOVED lines=10> */
.L_x_4907:
[----:B------:R-:W-:-:S05]  /*a640*/  HADD2.F32 R0, -RZ, R22.H0_H0 ;  /* 0x20000016ff007230 */ /* 0x000fca0000004100 */
[----:B------:R-:W-:-:S04]  /*a650*/  F2FP.F16.F32.PACK_AB R0, RZ, R0 ;  /* 0x00000000ff00723e */ /* 0x000fc800000000ff */
[----:B------:R-:W-:-:S05]  /*a660*/  PRMT R0, R0, 0x5410, RZ ;  /* 0x0000541000007816 */ /* 0x000fca00000000ff */
[----:B------:R0:W-:Y:S01]  /*a670*/  STG.E desc[UR36][R16.64], R0 ;  /* 0x0000000010007986 */ /* 0x0001e2000c101924 */
[----:B------:R-:W-:Y:S05]  /*a680*/  BRA `(.L_x_4901) ;  /* 0x0000000800d47947 */ /* 0x000fea0003800000 */
.L_x_4906:
[----:B------:R-:W-:-:S05]  /*a690*/  HADD2.F32 R2, -RZ, R22.H0_H0 ;  /* 0x20000016ff027230 */ /* 0x000fca0000004100 */
[----:B------:R-:W-:-:S06]  /*a6a0*/  FMUL.FTZ R2, R2, 1 ;  /* 0x3f80000002027820 */ /* 0x000fcc0000410000 */
[----:B------:R-:W0:Y:S02]  /*a6b0*/  F2F.F64.F32 R2, R2 ;  /* 0x0000000200027310 */ /* 0x000e240000201800 */
[----:B0-----:R0:W-:Y:S01]  /*a6c0*/  STG.E.64 desc[UR36][R16.64], R2 ;  /* 0x0000000210007986 */ /* 0x0011e2000c101b24 */
[----:B------:R-:W-:Y:S05]  /*a6d0*/  BRA `(.L_x_4901) ;  /* 0x0000000800c07947 */ /* 0x000fea0003800000 */
.L_x_4896:
        /* <DEDUP_REMOVED lines=13> */
.L_x_4910:
[----:B------:R-:W-:Y:S01]  /*a7b0*/  HADD2.F32 R22, -RZ, R22.H0_H0 ;  /* 0x20000016ff167230 */ /* 0x000fe20000004100 */
[----:B------:R-:W-:-:S04]  /*a7c0*/  CS2R R6, SRZ ;  /* 0x0000000000067805 */ /* 0x000fc8000001ff00 */
[----:B------:R-:W-:-:S06]  /*a7d0*/  FMUL.FTZ R4, R22, 1 ;  /* 0x3f80000016047820 */ /* 0x000fcc0000410000 */
[----:B------:R-:W0:Y:S02]  /*a7e0*/  F2F.F64.F32 R4, R4 ;  /* 0x0000000400047310 */ /* 0x000e240000201800 */
[----:B0-----:R0:W-:Y:S01]  /*a7f0*/  STG.E.128 desc[UR36][R16.64], R4 ;  /* 0x0000000410007986 */ /* 0x0011e2000c101d24 */
[----:B------:R-:W-:Y:S05]  /*a800*/  BRA `(.L_x_4901) ;  /* 0x0000000800747947 */ /* 0x000fea0003800000 */
.L_x_4909:
        /* <DEDUP_REMOVED lines=21> */
.L_x_4914:
[----:B------:R-:W-:Y:S05]  /*a960*/  BSYNC B0 ;  /* 0x0000000000007941 */ /* 0x000fea0003800000 */
.L_x_4913:
[----:B------:R-:W-:-:S05]  /*a970*/  LOP3.LUT R3, R0, R3, RZ, 0xfc, !PT ;  /* 0x0000000300037212 */ /* 0x000fca00078efcff */
[----:B------:R0:W-:Y:S01]  /*a980*/  STG.E.U8 desc[UR36][R16.64], R3 ;  /* 0x0000000310007986 */ /* 0x0001e2000c101124 */
[----:B------:R-:W-:Y:S05]  /*a990*/  BRA `(.L_x_4901) ;  /* 0x0000000800107947 */ /* 0x000fea0003800000 */
.L_x_4912:
        /* <DEDUP_REMOVED lines=13> */
.L_x_4916:
[----:B------:R-:W-:Y:S01]  /*aa70*/  IMAD.MOV.U32 R0, RZ, RZ, 0x7f ;  /* 0x0000007fff007424 */ /* 0x000fe200078e00ff */
[----:B------:R-:W-:-:S04]  /*aa80*/  ISETP.GT.U32.AND P0, PT, R2, 0x7f800000, PT ;  /* 0x7f8000000200780c */ /* 0x000fc80003f04070 */
[----:B------:R-:W-:-:S09]  /*aa90*/  SEL R0, R0, 0x7c, P0 ;  /* 0x0000007c00007807 */ /* 0x000fd20000000000 */
.L_x_4917:
[----:B------:R-:W-:Y:S05]  /*aaa0*/  BSYNC B0 ;  /* 0x0000000000007941 */ /* 0x000fea0003800000 */
.L_x_4915:
[----:B------:R-:W-:-:S04]  /*aab0*/  LOP3.LUT R2, R3, 0x80000000, RZ, 0xc0, !PT ;  /* 0x8000000003027812 */ /* 0x000fc800078ec0ff */
[----:B------:R-:W-:-:S04]  /*aac0*/  SHF.R.U32.HI R3, RZ, 0x18, R2 ;  /* 0x00000018ff037819 */ /* 0x000fc80000011602 */
[----:B------:R-:W-:-:S05]  /*aad0*/  LOP3.LUT R3, R0, R3, RZ, 0xfc, !PT ;  /* 0x0000000300037212 */ /* 0x000fca00078efcff */
[----:B------:R0:W-:Y:S01]  /*aae0*/  STG.E.U8 desc[UR36][R16.64], R3 ;  /* 0x0000000310007986 */ /* 0x0001e2000c101124 */
[----:B------:R-:W-:Y:S05]  /*aaf0*/  BRA `(.L_x_4901) ;  /* 0x0000000400b87947 */ /* 0x000fea0003800000 */
.L_x_4911:
[----:B------:R-:W-:-:S05]  /*ab00*/  HADD2.F32 R0, -RZ, R22.H0_H0 ;  /* 0x20000016ff007230 */ /* 0x000fca0000004100 */
[----:B------:R-:W-:-:S05]  /*ab10*/  F2FP.BF16.F32.PACK_AB R0, RZ, R0 ;  /* 0x00000000ff00723e */ /* 0x000fca00000010ff */
[----:B------:R0:W-:Y:S01]  /*ab20*/  STG.E.U16 desc[UR36][R16.64], R0 ;  /* 0x0000000010007986 */ /* 0x0001e2000c101524 */
[----:B------:R-:W-:Y:S05]  /*ab30*/  BRA `(.L_x_4901) ;  /* 0x0000000400a87947 */ /* 0x000fea0003800000 */
.L_x_4908:
        /* <DEDUP_REMOVED lines=12> */
.L_x_4920:
        /* <DEDUP_REMOVED lines=17> */
.L_x_4923:
[----:B------:R-:W-:-:S04]  /*ad10*/  LOP3.LUT R2, R3, 0x80000000, RZ, 0xc0, !PT ;  /* 0x8000000003027812 */ /* 0x000fc800078ec0ff */
[----:B------:R-:W-:-:S04]  /*ad20*/  SHF.R.U32.HI R3, RZ, 0x18, R2 ;  /* 0x00000018ff037819 */ /* 0x000fc80000011602 */
[----:B------:R-:W-:-:S04]  /*ad30*/  LOP3.LUT R0, R0, R3, RZ, 0xfc, !PT ;  /* 0x0000000300007212 */ /* 0x000fc800078efcff */
[----:B------:R-:W-:-:S07]  /*ad40*/  PRMT R8, R0, 0x7610, R8 ;  /* 0x0000761000087816 */ /* 0x000fce0000000008 */
.L_x_4922:
[----:B------:R-:W-:Y:S05]  /*ad50*/  BSYNC B0 ;  /* 0x0000000000007941 */ /* 0x000fea0003800000 */
.L_x_4921:
[----:B------:R0:W-:Y:S01]  /*ad60*/  STG.E.U8 desc[UR36][R16.64], R8 ;  /* 0x0000000810007986 */ /* 0x0001e2000c101124 */
[----:B------:R-:W-:Y:S05]  /*ad70*/  BRA `(.L_x_4901) ;  /* 0x0000000400187947 */ /* 0x000fea0003800000 */
.L_x_4919:
        /* <DEDUP_REMOVED lines=17> */
.L_x_4926:
[----:B------:R-:W-:-:S04]  /*ae90*/  LOP3.LUT R2, R3, 0x80000000, RZ, 0xc0, !PT ;  /* 0x8000000003027812 */ /* 0x000fc800078ec0ff */
[----:B------:R-:W-:-:S04]  /*aea0*/  SHF.R.U32.HI R3, RZ, 0x18, R2 ;  /* 0x00000018ff037819 */ /* 0x000fc80000011602 */
[----:B------:R-:W-:-:S04]  /*aeb0*/  LOP3.LUT R0, R0, R3, RZ, 0xfc, !PT ;  /* 0x0000000300007212 */ /* 0x000fc800078efcff */
[----:B------:R-:W-:-:S07]  /*aec0*/  PRMT R8, R0, 0x7610, R8 ;  /* 0x0000761000087816 */ /* 0x000fce0000000008 */
.L_x_4925:
[----:B------:R-:W-:Y:S05]  /*aed0*/  BSYNC B0 ;  /* 0x0000000000007941 */ /* 0x000fea0003800000 */
.L_x_4924:
[----:B------:R3:W-:Y:S01]  /*aee0*/  STG.E.U8 desc[UR36][R16.64], R8 ;  /* 0x0000000810007986 */ /* 0x0007e2000c101124 */
[----:B------:R-:W-:Y:S05]  /*aef0*/  BRA `(.L_x_4901) ;  /* 0x0000000000b87947 */ /* 0x000fea0003800000 */
.L_x_4918:
        /* <DEDUP_REMOVED lines=22> */
.L_x_4900:
        /* <DEDUP_REMOVED lines=16> */
.L_x_4929:
[----:B------:R-:W-:Y:S05]  /*b160*/  BRA `(.L_x_4901) ;  /* 0x00000000001c7947 */ /* 0x000fea0003800000 */
.L_x_4928:
[----:B------:R-:W-:-:S06]  /*b170*/  HADD2.F32 R2, -RZ, R22.H0_H0 ;  /* 0x20000016ff027230 */ /* 0x000fcc0000004100 */
[----:B------:R-:W0:Y:S02]  /*b180*/  F2I.U64.TRUNC R2, R2 ;  /* 0x0000000200027311 */ /* 0x000e24000020d800 */
[----:B0-----:R2:W-:Y:S01]  /*b190*/  STG.E.64 desc[UR36][R16.64], R2 ;  /* 0x0000000210007986 */ /* 0x0015e2000c101b24 */
[----:B------:R-:W-:Y:S05]  /*b1a0*/  BRA `(.L_x_4901) ;  /* 0x00000000000c7947 */ /* 0x000fea0003800000 */
.L_x_4927:
[----:B------:R-:W-:-:S04]  /*b1b0*/  HADD2.F32 R22, -RZ, R22.H0_H0 ;  /* 0x20000016ff167230 */ /* 0x000fc80000004100 */
[----:B------:R-:W0:Y:S02]  /*b1c0*/  F2I.FTZ.U32.TRUNC.NTZ R3, R22 ;  /* 0x0000001600037305 */ /* 0x000e24000021f000 */
[----:B0-----:R0:W-:Y:S02]  /*b1d0*/  STG.E desc[UR36][R16.64], R3 ;  /* 0x0000000310007986 */ /* 0x0011e4000c101924 */
.L_x_4901:
[----:B------:R-:W-:-:S07]  /*b1e0*/  VIADD R19, R19, 0x80 ;  /* 0x0000008013137836 */ /* 0x000fce0000000000 */
.L_x_4795:
[----:B------:R-:W-:Y:S05]  /*b1f0*/  BSYNC B6 ;  /* 0x0000000000067941 */ /* 0x000fea0003800000 */
.L_x_4794:
        /* <DEDUP_REMOVED lines=384> */
.L_x_4932:
        /* <DEDUP_REMOVED lines=23> */
.L_x_4936:
[----:B------:R-:W2:Y:S02]  /*cb70*/  LDG.E.U8 R2, desc[UR36][R2.64] ;  /* 0x0000002402027981 */ /* 0x000ea4000c1e1100 */
[----:B--2---:R-:W-:-:S04]  /*cb80*/  I2FP.F32.U32 R0, R2 ;  /* 0x0000000200007245 */ /* 0x004fc80000201000 */
[----:B------:R-:W-:-:S04]  /*cb90*/  F2FP.F16.F32.PACK_AB R0, RZ, R0 ;  /* 0x00000000ff00723e */ /* 0x000fc800000000ff */
[----:B------:R-:W-:Y:S01]  /*cba0*/  PRMT R22, R0, 0x7610, R22 ;  /* 0x0000761000167816 */ /* 0x000fe20000000016 */
[----:B------:R-:W-:Y:S06]  /*cbb0*/  BRA `(.L_x_4938) ;  /* 0x0000000c00bc7947 */ /* 0x000fec0003800000 */
.L_x_4935:
        /* <DEDUP_REMOVED lines=11> */
.L_x_4940:
[----:B------:R-:W2:Y:S02]  /*cc70*/  LDG.E R2, desc[UR36][R2.64] ;  /* 0x0000002402027981 */ /* 0x000ea4000c1e1900 */
[----:B--2---:R-:W-:-:S04]  /*cc80*/  I2FP.F32.S32 R0, R2 ;  /* 0x0000000200007245 */ /* 0x004fc80000201400 */
[----:B------:R-:W-:-:S04]  /*cc90*/  F2FP.F16.F32.PACK_AB R0, RZ, R0 ;  /* 0x00000000ff00723e */ /* 0x000fc800000000ff */
[----:B------:R-:W-:Y:S01]  /*cca0*/  PRMT R22, R0, 0x7610, R22 ;  /* 0x0000761000167816 */ /* 0x000fe20000000016 */
[----:B------:R-:W-:Y:S06]  /*ccb0*/  BRA `(.L_x_4938) ;  /* 0x0000000c007c7947 */ /* 0x000fec0003800000 */
.L_x_4939:
[----:B------:R-:W2:Y:S02]  /*ccc0*/  LDG.E.U16 R2, desc[UR36][R2.64] ;  /* 0x0000002402027981 */ /* 0x000ea4000c1e1500 */
[----:B--2---:R-:W0:Y:S02]  /*ccd0*/  I2F.S16 R0, R2 ;  /* 0x0000000200007306 */ /* 0x004e240000101400 */
[----:B0-----:R-:W-:-:S04]  /*cce0*/  F2FP.F16.F32.PACK_AB R0, RZ, R0 ;  /* 0x00000000ff00723e */ /* 0x001fc800000000ff */
[----:B------:R-:W-:Y:S01]  /*ccf0*/  PRMT R22, R0, 0x7610, R22 ;  /* 0x0000761000167816 */ /* 0x000fe20000000016 */
[----:B------:R-:W-:Y:S06]  /*cd00*/  BRA `(.L_x_4938) ;  /* 0x0000000c00687947 */ /* 0x000fec0003800000 */
.L_x_4934:
        /* <DEDUP_REMOVED lines=9> */
.L_x_4942:
[----:B------:R1:W5:Y:S01]  /*cda0*/  LDG.E.U16 R22, desc[UR36][R2.64] ;  /* 0x0000002402167981 */ /* 0x000362000c1e1500 */
[----:B------:R-:W-:Y:S05]  /*cdb0*/  BRA `(.L_x_4938) ;  /* 0x0000000c003c7947 */ /* 0x000fea0003800000 */
.L_x_4941:
        /* <DEDUP_REMOVED lines=9> */
.L_x_4944:
[----:B------:R0:W5:Y:S01]  /*ce50*/  LDG.E.U16 R22, desc[UR36][R2.64] ;  /* 0x0000002402167981 */ /* 0x000162000c1e1500 */
[----:B------:R-:W-:Y:S05]  /*ce60*/  BRA `(.L_x_4938) ;  /* 0x0000000c00107947 */ /* 0x000fea0003800000 */
.L_x_4943:
        /* <DEDUP_REMOVED lines=9> */
.L_x_4933:
        /* <DEDUP_REMOVED lines=14> */
.L_x_4947:
        /* <DEDUP_REMOVED lines=9> */
.L_x_4946:
        /* <DEDUP_REMOVED lines=28> */
.L_x_4949:
        /* <DEDUP_REMOVED lines=15> */
.L_x_4948:
[----:B------:R-:W2:Y:S02]  /*d320*/  LDG.E.U16 R0, desc[UR36][R2.64] ;  /* 0x0000002402007981 */ /* 0x000ea4000c1e1500 */
[----:B--2---:R-:W-:-:S05]  /*d330*/  IMAD.U32 R0, R0, 0x10000, RZ ;  /* 0x0001000000007824 */ /* 0x004fca00078e00ff */
[----:B------:R-:W-:-:S04]  /*d340*/  F2FP.F16.F32.PACK_AB R0, RZ, R0 ;  /* 0x00000000ff00723e */ /* 0x000fc800000000ff */
[----:B------:R-:W-:Y:S01]  /*d350*/  PRMT R22, R0, 0x7610, R22 ;  /* 0x0000761000167816 */ /* 0x000fe20000000016 */
[----:B------:R-:W-:Y:S06]  /*d360*/  BRA `(.L_x_4938) ;  /* 0x0000000400d07947 */ /* 0x000fec0003800000 */
.L_x_4945:
        /* <DEDUP_REMOVED lines=13> */
.L_x_4952:
        /* <DEDUP_REMOVED lines=21> */
.L_x_4956:
[----:B------:R-:W-:Y:S05]  /*d590*/  BSYNC B1 ;  /* 0x0000000000017941 */ /* 0x000fea0003800000 */
.L_x_4955:
[----:B------:R-:W-:Y:S01]  /*d5a0*/  LEA R3, R0, 0x3b800000, 0x17 ;  /* 0x3b80000000037811 */ /* 0x000fe200078eb8ff */
[----:B------:R-:W-:-:S05]  /*d5b0*/  IMAD.SHL.U32 R0, R2, 0x100000, RZ ;  /* 0x0010000002007824 */ /* 0x000fca00078e00ff */
[----:B------:R-:W-:-:S07]  /*d5c0*/  LOP3.LUT R0, R3, R0, R4, 0xfe, !PT ;  /* 0x0000000003007212 */ /* 0x000fce00078efe04 */
.L_x_4954:
[----:B------:R-:W-:Y:S05]  /*d5d0*/  BSYNC B0 ;  /* 0x0000000000007941 */ /* 0x000fea0003800000 */
.L_x_4953:
[----:B------:R-:W-:-:S04]  /*d5e0*/  F2FP.F16.F32.PACK_AB R0, RZ, R0 ;  /* 0x00000000ff00723e */ /* 0x000fc800000000ff */
[----:B------:R-:W-:Y:S01]  /*d5f0*/  PRMT R22, R0, 0x7610, R22 ;  /* 0x0000761000167816 */ /* 0x000fe20000000016 */
[----:B------:R-:W-:Y:S06]  /*d600*/  BRA `(.L_x_4938) ;  /* 0x0000000400287947 */ /* 0x000fec0003800000 */
.L_x_4951:
        /* <DEDUP_REMOVED lines=21> */
.L_x_4960:
[----:B------:R-:W-:Y:S05]  /*d760*/  BSYNC B1 ;  /* 0x0000000000017941 */ /* 0x000fea0003800000 */
.L_x_4959:
[----:B------:R-:W-:Y:S01]  /*d770*/  LEA R3, R0, 0x37800000, 0x17 ;  /* 0x3780000000037811 */ /* 0x000fe200078eb8ff */
[----:B------:R-:W-:-:S05]  /*d780*/  IMAD.SHL.U32 R0, R2, 0x200000, RZ ;  /* 0x0020000002007824 */ /* 0x000fca00078e00ff */
[----:B------:R-:W-:-:S07]  /*d790*/  LOP3.LUT R0, R3, R0, R4, 0xfe, !PT ;  /* 0x0000000003007212 */ /* 0x000fce00078efe04 */
.L_x_4958:
[----:B------:R-:W-:Y:S05]  /*d7a0*/  BSYNC B0 ;  /* 0x0000000000007941 */ /* 0x000fea0003800000 */
.L_x_4957:
[----:B------:R-:W-:-:S04]  /*d7b0*/  F2FP.F16.F32.PACK_AB R0, RZ, R0 ;  /* 0x00000000ff00723e */ /* 0x000fc800000000ff */
[----:B------:R-:W-:Y:S01]  /*d7c0*/  PRMT R22, R0, 0x7610, R22 ;  /* 0x0000761000167816 */ /* 0x000fe20000000016 */
[----:B------:R-:W-:Y:S06]  /*d7d0*/  BRA `(.L_x_4938) ;  /* 0x0000000000b47947 */ /* 0x000fec0003800000 */
.L_x_4950:
        /* <DEDUP_REMOVED lines=14> */
.L_x_4964:
[----:B------:R-:W-:Y:S05]  /*d8c0*/  BSYNC B0 ;  /* 0x0000000000007941 */ /* 0x000fea0003800000 */
.L_x_4963:
[----:B------:R-:W-:-:S04]  /*d8d0*/  F2FP.F16.F32.PACK_AB R0, RZ, R0 ;  /* 0x00000000ff00723e */ /* 0x000fc800000000ff */
[----:B------:R-:W-:Y:S01]  /*d8e0*/  PRMT R22, R0, 0x7610, R22 ;  /* 0x0000761000167816 */ /* 0x000fe20000000016 */
[----:B------:R-:W-:Y:S06]  /*d8f0*/  BRA `(.L_x_4938) ;  /* 0x00000000006c7947 */ /* 0x000fec0003800000 */
.L_x_4937:
        /* <DEDUP_REMOVED lines=16> */
.L_x_4965:
[----:B------:R-:W-:Y:S01]  /*da00*/  PRMT R22, RZ, 0x7610, R22 ;  /* 0x00007610ff167816 */ /* 0x000fe20000000016 */
[----:B------:R-:W-:Y:S06]  /*da10*/  BRA `(.L_x_4938) ;  /* 0x0000000000247947 */ /* 0x000fec0003800000 */
.L_x_4962:
[----:B------:R-:W2:Y:S02]  /*da20*/  LDG.E.64 R2, desc[UR36][R2.64] ;  /* 0x0000002402027981 */ /* 0x000ea4000c1e1b00 */
[----:B--2---:R-:W0:Y:S02]  /*da30*/  I2F.U64 R0, R2 ;  /* 0x0000000200007312 */ /* 0x004e240000301000 */
[----:B0-----:R-:W-:-:S04]  /*da40*/  F2FP.F16.F32.PACK_AB R0, RZ, R0 ;  /* 0x00000000ff00723e */ /* 0x001fc800000000ff */
[----:B------:R-:W-:Y:S01]  /*da50*/  PRMT R22, R0, 0x7610, R22 ;  /* 0x0000761000167816 */ /* 0x000fe20000000016 */
[----:B------:R-:W-:Y:S06]  /*da60*/  BRA `(.L_x_4938) ;  /* 0x0000000000107947 */ /* 0x000fec0003800000 */
.L_x_4961:
[----:B------:R-:W2:Y:S02]  /*da70*/  LDG.E R2, desc[UR36][R2.64] ;  /* 0x0000002402027981 */ /* 0x000ea4000c1e1900 */
[----:B--2---:R-:W-:-:S04]  /*da80*/  I2FP.F32.U32 R0, R2 ;  /* 0x0000000200007245 */ /* 0x004fc80000201000 */
[----:B------:R-:W-:-:S04]  /*da90*/  F2FP.F16.F32.PACK_AB R0, RZ, R0 ;  /* 0x00000000ff00723e */ /* 0x000fc800000000ff */
[----:B------:R-:W-:-:S07]  /*daa0*/  PRMT R22, R0, 0x7610, R22 ;  /* 0x0000761000167816 */ /* 0x000fce0000000016 */
.L_x_4938:
        /* <DEDUP_REMOVED lines=20> */
.L_x_4969:
[----:B------:R-:W2:Y:S02]  /*dbf0*/  LDG.E.U8 R2, desc[UR36][R2.64] ;  /* 0x0000002402027981 */ /* 0x000ea4000c1e1100 */
[----:B--2---:R-:W-:-:S04]  /*dc00*/  I2FP.F32.U32 R0, R2 ;  /* 0x0000000200007245 */ /* 0x004fc80000201000 */
[----:B------:R-:W-:-:S04]  /*dc10*/  F2FP.F16.F32.PACK_AB R0, RZ, R0 ;  /* 0x00000000ff00723e */ /* 0x000fc800000000ff */
[----:B------:R-:W-:Y:S01]  /*dc20*/  PRMT R23, R0, 0x7610, R23 ;  /* 0x0000761000177816 */ /* 0x000fe20000000017 */
[----:B------:R-:W-:Y:S06]  /*dc30*/  BRA `(.L_x_4971) ;  /* 0x0000000c00bc7947 */ /* 0x000fec0003800000 */
.L_x_4968:
        /* <DEDUP_REMOVED lines=11> */
.L_x_4973:
[----:B------:R-:W2:Y:S02]  /*dcf0*/  LDG.E R2, desc[UR36][R2.64] ;  /* 0x0000002402027981 */ /* 0x000ea4000c1e1900 */
[----:B--2---:R-:W-:-:S04]  /*dd00*/  I2FP.F32.S32 R0, R2 ;  /* 0x0000000200007245 */ /* 0x004fc80000201400 */
[----:B------:R-:W-:-:S04]  /*dd10*/  F2FP.F16.F32.PACK_AB R0, RZ, R0 ;  /* 0x00000000ff00723e */ /* 0x000fc800000000ff */
[----:B------:R-:W-:Y:S01]  /*dd20*/  PRMT R23, R0, 0x7610, R23 ;  /* 0x0000761000177816 */ /* 0x000fe20000000017 */
[----:B------:R-:W-:Y:S06]  /*dd30*/  BRA `(.L_x_4971) ;  /* 0x0000000c007c7947 */ /* 0x000fec0003800000 */
.L_x_4972:
[----:B------:R-:W2:Y:S02]  /*dd40*/  LDG.E.U16 R2, desc[UR36][R2.64] ;  /* 0x0000002402027981 */ /* 0x000ea4000c1e1500 */
[----:B--2---:R-:W0:Y:S02]  /*dd50*/  I2F.S16 R0, R2 ;  /* 0x0000000200007306 */ /* 0x004e240000101400 */
[----:B0-----:R-:W-:-:S04]  /*dd60*/  F2FP.F16.F32.PACK_AB R0, RZ, R0 ;  /* 0x00000000ff00723e */ /* 0x001fc800000000ff */
[----:B------:R-:W-:Y:S01]  /*dd70*/  PRMT R23, R0, 0x7610, R23 ;  /* 0x0000761000177816 */ /* 0x000fe20000000017 */
[----:B------:R-:W-:Y:S06]  /*dd80*/  BRA `(.L_x_4971) ;  /* 0x0000000c00687947 */ /* 0x000fec0003800000 */
.L_x_4967:
        /* <DEDUP_REMOVED lines=9> */
.L_x_4975:
[----:B------:R1:W5:Y:S01]  /*de20*/  LDG.E.U16 R23, desc[UR36][R2.64] ;  /* 0x0000002402177981 */ /* 0x000362000c1e1500 */
[----:B------:R-:W-:Y:S05]  /*de30*/  BRA `(.L_x_4971) ;  /* 0x0000000c003c7947 */ /* 0x000fea0003800000 */
.L_x_4974:
        /* <DEDUP_REMOVED lines=9> */
.L_x_4977:
[----:B------:R0:W5:Y:S01]  /*ded0*/  LDG.E.U16 R23, desc[UR36][R2.64] ;  /* 0x0000002402177981 */ /* 0x000162000c1e1500 */
[----:B------:R-:W-:Y:S05]  /*dee0*/  BRA `(.L_x_4971) ;  /* 0x0000000c00107947 */ /* 0x000fea0003800000 */
.L_x_4976:
        /* <DEDUP_REMOVED lines=9> */
.L_x_4966:
        /* <DEDUP_REMOVED lines=14> */
.L_x_4980:
        /* <DEDUP_REMOVED lines=9> */
.L_x_4979:
        /* <DEDUP_REMOVED lines=28> */
.L_x_4982:
        /* <DEDUP_REMOVED lines=15> */
.L_x_4981:
[----:B------:R-:W2:Y:S02]  /*e3a0*/  LDG.E.U16 R0, desc[UR36][R2.64] ;  /* 0x0000002402007981 */ /* 0x000ea4000c1e1500 */
[----:B--2---:R-:W-:-:S05]  /*e3b0*/  IMAD.U32 R0, R0, 0x10000, RZ ;  /* 0x0001000000007824 */ /* 0x004fca00078e00ff */
[----:B------:R-:W-:-:S04]  /*e3c0*/  F2FP.F16.F32.PACK_AB R0, RZ, R0 ;  /* 0x00000000ff00723e */ /* 0x000fc800000000ff */
[----:B------:R-:W-:Y:S01]  /*e3d0*/  PRMT R23, R0, 0x7610, R23 ;  /* 0x0000761000177816 */ /* 0x000fe20000000017 */
[----:B------:R-:W-:Y:S06]  /*e3e0*/  BRA `(.L_x_4971) ;  /* 0x0000000400d07947 */ /* 0x000fec0003800000 */
.L_x_4978:
        /* <DEDUP_REMOVED lines=13> */
.L_x_4985:
        /* <DEDUP_REMOVED lines=21> */
.L_x_4989:
[----:B------:R-:W-:Y:S05]  /*e610*/  BSYNC B1 ;  /* 0x0000000000017941 */ /* 0x000fea0003800000 */
.L_x_4988:
[----:B------:R-:W-:Y:S01]  /*e620*/  LEA R3, R0, 0x3b800000, 0x17 ;  /* 0x3b80000000037811 */ /* 0x000fe200078eb8ff */
[----:B------:R-:W-:-:S05]  /*e630*/  IMAD.SHL.U32 R0, R2, 0x100000, RZ ;  /* 0x0010000002007824 */ /* 0x000fca00078e00ff */
[----:B------:R-:W-:-:S07]  /*e640*/  LOP3.LUT R0, R3, R0, R4, 0xfe, !PT ;  /* 0x0000000003007212 */ /* 0x000fce00078efe04 */
.L_x_4987:
[----:B------:R-:W-:Y:S05]  /*e650*/  BSYNC B0 ;  /* 0x0000000000007941 */ /* 0x000fea0003800000 */
.L_x_4986:
[----:B------:R-:W-:-:S04]  /*e660*/  F2FP.F16.F32.PACK_AB R0, RZ, R0 ;  /* 0x00000000ff00723e */ /* 0x000fc800000000ff */
[----:B------:R-:W-:Y:S01]  /*e670*/  PRMT R23, R0, 0x7610, R23 ;  /* 0x0000761000177816 */ /* 0x000fe20000000017 */
[----:B------:R-:W-:Y:S06]  /*e680*/  BRA `(.L_x_4971) ;  /* 0x0000000400287947 */ /* 0x000fec0003800000 */
.L_x_4984:
        /* <DEDUP_REMOVED lines=21> */
.L_x_4993:
[----:B------:R-:W-:Y:S05]  /*e7e0*/  BSYNC B1 ;  /* 0x0000000000017941 */ /* 0x000fea0003800000 */
.L_x_4992:
[----:B------:R-:W-:Y:S01]  /*e7f0*/  LEA R3, R0, 0x37800000, 0x17 ;  /* 0x3780000000037811 */ /* 0x000fe200078eb8ff */
[----:B------:R-:W-:-:S05]  /*e800*/  IMAD.SHL.U32 R0, R2, 0x200000, RZ ;  /* 0x0020000002007824 */ /* 0x000fca00078e00ff */
[----:B------:R-:W-:-:S07]  /*e810*/  LOP3.LUT R0, R3, R0, R4, 0xfe, !PT ;  /* 0x0000000003007212 */ /* 0x000fce00078efe04 */
.L_x_4991:
[----:B------:R-:W-:Y:S05]  /*e820*/  BSYNC B0 ;  /* 0x0000000000007941 */ /* 0x000fea0003800000 */
.L_x_4990:
[----:B------:R-:W-:-:S04]  /*e830*/  F2FP.F16.F32.PACK_AB R0, RZ, R0 ;  /* 0x00000000ff00723e */ /* 0x000fc800000000ff */
[----:B------:R-:W-:Y:S01]  /*e840*/  PRMT R23, R0, 0x7610, R23 ;  /* 0x0000761000177816 */ /* 0x000fe20000000017 */
[----:B------:R-:W-:Y:S06]  /*e850*/  BRA `(.L_x_4971) ;  /* 0x0000000000b47947 */ /* 0x000fec0003800000 */
.L_x_4983:
        /* <DEDUP_REMOVED lines=14> */
.L_x_4997:
[----:B------:R-:W-:Y:S05]  /*e940*/  BSYNC B0 ;  /* 0x0000000000007941 */ /* 0x000fea0003800000 */
.L_x_4996:
[----:B------:R-:W-:-:S04]  /*e950*/  F2FP.F16.F32.PACK_AB R0, RZ, R0 ;  /* 0x00000000ff00723e */ /* 0x000fc800000000ff */
[----:B------:R-:W-:Y:S01]  /*e960*/  PRMT R23, R0, 0x7610, R23 ;  /* 0x0000761000177816 */ /* 0x000fe20000000017 */
[----:B------:R-:W-:Y:S06]  /*e970*/  BRA `(.L_x_4971) ;  /* 0x00000000006c7947 */ /* 0x000fec0003800000 */
.L_x_4970:
        /* <DEDUP_REMOVED lines=16> */
.L_x_4998:
[----:B------:R-:W-:Y:S01]  /*ea80*/  PRMT R23, RZ, 0x7610, R23 ;  /* 0x00007610ff177816 */ /* 0x000fe20000000017 */
[----:B------:R-:W-:Y:S06]  /*ea90*/  BRA `(.L_x_4971) ;  /* 0x0000000000247947 */ /* 0x000fec0003800000 */
.L_x_4995:
[----:B------:R-:W2:Y:S02]  /*eaa0*/  LDG.E.64 R2, desc[UR36][R2.64] ;  /* 0x0000002402027981 */ /* 0x000ea4000c1e1b00 */
[----:B--2---:R-:W0:Y:S02]  /*eab0*/  I2F.U64 R0, R2 ;  /* 0x0000000200007312 */ /* 0x004e240000301000 */
[----:B0-----:R-:W-:-:S04]  /*eac0*/  F2FP.F16.F32.PACK_AB R0, RZ, R0 ;  /* 0x00000000ff00723e */ /* 0x001fc800000000ff */
[----:B------:R-:W-:Y:S01]  /*ead0*/  PRMT R23, R0, 0x7610, R23 ;  /* 0x0000761000177816 */ /* 0x000fe20000000017 */
[----:B------:R-:W-:Y:S06]  /*eae0*/  BRA `(.L_x_4971) ;  /* 0x0000000000107947 */ /* 0x000fec0003800000 */
.L_x_4994:
[----:B------:R-:W2:Y:S02]  /*eaf0*/  LDG.E R2, desc[UR36][R2.64] ;  /* 0x0000002402027981 */ /* 0x000ea4000c1e1900 */
[----:B--2---:R-:W-:-:S04]  /*eb00*/  I2FP.F32.U32 R0, R2 ;  /* 0x0000000200007245 */ /* 0x004fc80000201000 */
[----:B------:R-:W-:-:S04]  /*eb10*/  F2FP.F16.F32.PACK_AB R0, RZ, R0 ;  /* 0x00000000ff00723e */ /* 0x000fc800000000ff */
[----:B------:R-:W-:-:S07]  /*eb20*/  PRMT R23, R0, 0x7610, R23 ;  /* 0x0000761000177816 */ /* 0x000fce0000000017 */
.L_x_4971:
        /* <DEDUP_REMOVED lines=19> */
.L_x_5002:
[----:B------:R-:W2:Y:S02]  /*ec60*/  LDG.E.U8 R2, desc[UR36][R2.64] ;  /* 0x0000002402027981 */ /* 0x000ea4000c1e1100 */
[----:B--2---:R-:W-:-:S04]  /*ec70*/  I2FP.F32.U32 R0, R2 ;  /* 0x0000000200007245 */ /* 0x004fc80000201000 */
[----:B------:R-:W-:Y:S01]  /*ec80*/  F2FP.F16.F32.PACK_AB R0, RZ, R0 ;  /* 0x00000000ff00723e */ /* 0x000fe200000000ff */
[----:B------:R-:W-:Y:S06]  /*ec90*/  BRA `(.L_x_5004) ;  /* 0x0000000c00887947 */ /* 0x000fec0003800000 */
.L_x_5001:
        /* <DEDUP_REMOVED lines=10> */
.L_x_5006:
[----:B------:R-:W2:Y:S02]  /*ed40*/  LDG.E R2, desc[UR36][R2.64] ;  /* 0x0000002402027981 */ /* 0x000ea4000c1e1900 */
[----:B--2---:R-:W-:-:S04]  /*ed50*/  I2FP.F32.S32 R0, R2 ;  /* 0x0000000200007245 */ /* 0x004fc80000201400 */
[----:B------:R-:W-:Y:S01]  /*ed60*/  F2FP.F16.F32.PACK_AB R0, RZ, R0 ;  /* 0x00000000ff00723e */ /* 0x000fe200000000ff */
[----:B------:R-:W-:Y:S06]  /*ed70*/  BRA `(.L_x_5004) ;  /* 0x0000000c00507947 */ /* 0x000fec0003800000 */
.L_x_5005:
[----:B------:R-:W2:Y:S02]  /*ed80*/  LDG.E.U16 R2, desc[UR36][R2.64] ;  /* 0x0000002402027981 */ /* 0x000ea4000c1e1500 */
[----:B--2---:R-:W0:Y:S02]  /*ed90*/  I2F.S16 R0, R2 ;  /* 0x0000000200007306 */ /* 0x004e240000101400 */
[----:B0-----:R-:W-:Y:S01]  /*eda0*/  F2FP.F16.F32.PACK_AB R0, RZ, R0 ;  /* 0x00000000ff00723e */ /* 0x001fe200000000ff */
[----:B------:R-:W-:Y:S06]  /*edb0*/  BRA `(.L_x_5004) ;  /* 0x0000000c00407947 */ /* 0x000fec0003800000 */
.L_x_5000:
        /* <DEDUP_REMOVED lines=9> */
.L_x_5008:
[----:B------:R0:W5:Y:S01]  /*ee50*/  LDG.E.U16 R0, desc[UR36][R2.64] ;  /* 0x0000002402007981 */ /* 0x000162000c1e1500 */
[----:B------:R-:W-:Y:S05]  /*ee60*/  BRA `(.L_x_5004) ;  /* 0x0000000c00147947 */ /* 0x000fea0003800000 */
.L_x_5007:
        /* <DEDUP_REMOVED lines=9> */
.L_x_5010:
[----:B------:R1:W5:Y:S01]  /*ef00*/  LDG.E.U16 R0, desc[UR36][R2.64] ;  /* 0x0000002402007981 */ /* 0x000362000c1e1500 */
[----:B------:R-:W-:Y:S05]  /*ef10*/  BRA `(.L_x_5004) ;  /* 0x0000000800e87947 */ /* 0x000fea0003800000 */
.L_x_5009:
        /* <DEDUP_REMOVED lines=8> */
.L_x_4999:
        /* <DEDUP_REMOVED lines=13> */
.L_x_5013:
        /* <DEDUP_REMOVED lines=8> */
.L_x_5012:
        /* <DEDUP_REMOVED lines=28> */
.L_x_5015:
        /* <DEDUP_REMOVED lines=15> */
.L_x_5014:
[----:B------:R-:W2:Y:S02]  /*f3a0*/  LDG.E.U16 R0, desc[UR36][R2.64] ;  /* 0x0000002402007981 */ /* 0x000ea4000c1e1500 */
[----:B--2---:R-:W-:-:S05]  /*f3b0*/  IMAD.U32 R0, R0, 0x10000, RZ ;  /* 0x0001000000007824 */ /* 0x004fca00078e00ff */
[----:B------:R-:W-:Y:S01]  /*f3c0*/  F2FP.F16.F32.PACK_AB R0, RZ, R0 ;  /* 0x00000000ff00723e */ /* 0x000fe200000000ff */
[----:B------:R-:W-:Y:S06]  /*f3d0*/  BRA `(.L_x_5004) ;  /* 0x0000000400b87947 */ /* 0x000fec0003800000 */
.L_x_5011:
        /* <DEDUP_REMOVED lines=12> */
.L_x_5018:
        /* <DEDUP_REMOVED lines=21> */
.L_x_5022:
[----:B------:R-:W-:Y:S05]  /*f5f0*/  BSYNC B1 ;  /* 0x0000000000017941 */ /* 0x000fea0003800000 */
.L_x_5021:
[----:B------:R-:W-:Y:S01]  /*f600*/  LEA R3, R0, 0x3b800000, 0x17 ;  /* 0x3b80000000037811 */ /* 0x000fe200078eb8ff */
[----:B------:R-:W-:-:S05]  /*f610*/  IMAD.SHL.U32 R0, R2, 0x100000, RZ ;  /* 0x0010000002007824 */ /* 0x000fca00078e00ff */
[----:B------:R-:W-:-:S07]  /*f620*/  LOP3.LUT R0, R3, R0, R4, 0xfe, !PT ;  /* 0x0000000003007212 */ /* 0x000fce00078efe04 */
.L_x_5020:
[----:B------:R-:W-:Y:S05]  /*f630*/  BSYNC B0 ;  /* 0x0000000000007941 */ /* 0x000fea0003800000 */
.L_x_5019:
[----:B------:R-:W-:Y:S01]  /*f640*/  F2FP.F16.F32.PACK_AB R0, RZ, R0 ;  /* 0x00000000ff00723e */ /* 0x000fe200000000ff */
[----:B------:R-:W-:Y:S06]  /*f650*/  BRA `(.L_x_5004) ;  /* 0x0000000400187947 */ /* 0x000fec0003800000 */
.L_x_5017:
        /* <DEDUP_REMOVED lines=21> */
.L_x_5026:
[----:B------:R-:W-:Y:S05]  /*f7b0*/  BSYNC B1 ;  /* 0x0000000000017941 */ /* 0x000fea0003800000 */
.L_x_5025:
[----:B------:R-:W-:Y:S01]  /*f7c0*/  LEA R3, R0, 0x37800000, 0x17 ;  /* 0x3780000000037811 */ /* 0x000fe200078eb8ff */
[----:B------:R-:W-:-:S05]  /*f7d0*/  IMAD.SHL.U32 R0, R2, 0x200000, RZ ;  /* 0x0020000002007824 */ /* 0x000fca00078e00ff */
[----:B------:R-:W-:-:S07]  /*f7e0*/  LOP3.LUT R0, R3, R0, R4, 0xfe, !PT ;  /* 0x0000000003007212 */ /* 0x000fce00078efe04 */
.L_x_5024:
[----:B------:R-:W-:Y:S05]  /*f7f0*/  BSYNC B0 ;  /* 0x0000000000007941 */ /* 0x000fea0003800000 */
.L_x_5023:
[----:B------:R-:W-:Y:S01]  /*f800*/  F2FP.F16.F32.PACK_AB R0, RZ, R0 ;  /* 0x00000000ff00723e */ /* 0x000fe200000000ff */
[----:B------:R-:W-:Y:S06]  /*f810*/  BRA `(.L_x_5004) ;  /* 0x0000000000a87947 */ /* 0x000fec0003800000 */
.L_x_5016:
        /* <DEDUP_REMOVED lines=14> */
.L_x_5030:
[----:B------:R-:W-:Y:S05]  /*f900*/  BSYNC B0 ;  /* 0x0000000000007941 */ /* 0x000fea0003800000 */
.L_x_5029:
[----:B------:R-:W-:Y:S01]  /*f910*/  F2FP.F16.F32.PACK_AB R0, RZ, R0 ;  /* 0x00000000ff00723e */ /* 0x000fe200000000ff */
[----:B------:R-:W-:Y:S06]  /*f920*/  BRA `(.L_x_5004) ;  /* 0x0000000000647947 */ /* 0x000fec0003800000 */
.L_x_5003:
        /* <DEDUP_REMOVED lines=16> */
.L_x_5031:
[----:B------:R-:W-:Y:S01]  /*fa30*/  PRMT R0, RZ, 0x7610, R0 ;  /* 0x00007610ff007816 */ /* 0x000fe20000000000 */
[----:B------:R-:W-:Y:S06]  /*fa40*/  BRA `(.L_x_5004) ;  /* 0x00000000001c7947 */ /* 0x000fec0003800000 */
.L_x_5028:
[----:B------:R-:W2:Y:S02]  /*fa50*/  LDG.E.64 R2, desc[UR36][R2.64] ;  /* 0x0000002402027981 */ /* 0x000ea4000c1e1b00 */
[----:B--2---:R-:W0:Y:S02]  /*fa60*/  I2F.U64 R0, R2 ;  /* 0x0000000200007312 */ /* 0x004e240000301000 */
[----:B0-----:R-:W-:Y:S01]  /*fa70*/  F2FP.F16.F32.PACK_AB R0, RZ, R0 ;  /* 0x00000000ff00723e */ /* 0x001fe200000000ff */
[----:B------:R-:W-:Y:S06]  /*fa80*/  BRA `(.L_x_5004) ;  /* 0x00000000000c7947 */ /* 0x000fec0003800000 */
.L_x_5027:
[----:B------:R-:W2:Y:S02]  /*fa90*/  LDG.E R2, desc[UR36][R2.64] ;  /* 0x0000002402027981 */ /* 0x000ea4000c1e1900 */
[----:B--2---:R-:W-:-:S04]  /*faa0*/  I2FP.F32.U32 R0, R2 ;  /* 0x0000000200007245 */ /* 0x004fc80000201000 */
[----:B------:R-:W-:-:S07]  /*fab0*/  F2FP.F16.F32.PACK_AB R0, RZ, R0 ;  /* 0x00000000ff00723e */ /* 0x000fce00000000ff */
.L_x_5004:
        /* <DEDUP_REMOVED lines=25> */
.L_x_5035:
[----:B------:R-:W-:-:S06]  /*fc50*/  HADD2.F32 R3, -RZ, R22.H0_H0 ;  /* 0x20000016ff037230 */ /* 0x000fcc0000004100 */
[----:B------:R-:W0:Y:S02]  /*fc60*/  F2I.S64.TRUNC R2, R3 ;  /* 0x0000000300027311 */ /* 0x000e24000020d900 */
[----:B0-----:R0:W-:Y:S01]  /*fc70*/  STG.E.U8 desc[UR36][R16.64], R2 ;  /* 0x0000000210007986 */ /* 0x0011e2000c101124 */
[----:B------:R-:W-:Y:S05]  /*fc80*/  BRA `(.L_x_5037) ;  /* 0x0000000c00847947 */ /* 0x000fea0003800000 */
.L_x_5034:
        /* <DEDUP_REMOVED lines=10> */
.L_x_5039:
[----:B------:R-:W-:-:S04]  /*fd30*/  HADD2.F32 R22, -RZ, R22.H0_H0 ;  /* 0x20000016ff167230 */ /* 0x000fc80000004100 */
[----:B------:R-:W0:Y:S02]  /*fd40*/  F2I.FTZ.TRUNC.NTZ R3, R22 ;  /* 0x0000001600037305 */ /* 0x000e24000021f100 */
[----:B0-----:R0:W-:Y:S01]  /*fd50*/  STG.E desc[UR36][R16.64], R3 ;  /* 0x0000000310007986 */ /* 0x0011e2000c101924 */
[----:B------:R-:W-:Y:S05]  /*fd60*/  BRA `(.L_x_5037) ;  /* 0x0000000c004c7947 */ /* 0x000fea0003800000 */
.L_x_5038:
[----:B------:R-:W-:-:S04]  /*fd70*/  HADD2.F32 R22, -RZ, R22.H0_H0 ;  /* 0x20000016ff167230 */ /* 0x000fc80000004100 */
[----:B------:R-:W0:Y:S02]  /*fd80*/  F2I.FTZ.TRUNC.NTZ R3, R22 ;  /* 0x0000001600037305 */ /* 0x000e24000021f100 */
[----:B0-----:R0:W-:Y:S01]  /*fd90*/  STG.E.U16 desc[UR36][R16.64], R3 ;  /* 0x0000000310007986 */ /* 0x0011e2000c101524 */
[----:B------:R-:W-:Y:S05]  /*fda0*/  BRA `(.L_x_5037) ;  /* 0x0000000c003c7947 */ /* 0x000fea0003800000 */
.L_x_5033:
        /* <DEDUP_REMOVED lines=9> */
.L_x_5041:
[----:B------:R0:W-:Y:S01]  /*fe40*/  STG.E.U16 desc[UR36][R16.64], R22 ;  /* 0x0000001610007986 */ /* 0x0001e2000c101524 */
[----:B------:R-:W-:Y:S05]  /*fe50*/  BRA `(.L_x_5037) ;  /* 0x0000000c00107947 */ /* 0x000fea0003800000 */
.L_x_5040:
        /* <DEDUP_REMOVED lines=10> */
.L_x_5043:
[----:B------:R-:W-:-:S05]  /*ff00*/  HADD2.F32 R0, -RZ, R22.H0_H0 ;  /* 0x20000016ff007230 */ /* 0x000fca0000004100 */
[----:B------:R-:W-:-:S04]  /*ff10*/  F2FP.F16.F32.PACK_AB R0, RZ, R0 ;  /* 0x00000000ff00723e */ /* 0x000fc800000000ff */
[----:B------:R-:W-:-:S05]  /*ff20*/  PRMT R0, R0, 0x5410, RZ ;  /* 0x0000541000007816 */ /* 0x000fca00000000ff */
[----:B------:R0:W-:Y:S01]  /*ff30*/  STG.E desc[UR36][R16.64], R0 ;  /* 0x0000000010007986 */ /* 0x0001e2000c101924 */
[----:B------:R-:W-:Y:S05]  /*ff40*/  BRA `(.L_x_5037) ;  /* 0x0000000800d47947 */ /* 0x000fea0003800000 */
.L_x_5042:
[----:B------:R-:W-:-:S05]  /*ff50*/  HADD2.F32 R2, -RZ, R22.H0_H0 ;  /* 0x20000016ff027230 */ /* 0x000fca0000004100 */
[----:B------:R-:W-:-:S06]  /*ff60*/  FMUL.FTZ R2, R2, 1 ;  /* 0x3f80000002027820 */ /* 0x000fcc0000410000 */
[----:B------:R-:W0:Y:S02]  /*ff70*/  F2F.F64.F32 R2, R2 ;  /* 0x0000000200027310 */ /* 0x000e240000201800 */
[----:B0-----:R0:W-:Y:S01]  /*ff80*/  STG.E.64 desc[UR36][R16.64], R2 ;  /* 0x0000000210007986 */ /* 0x0011e2000c101b24 */
[----:B------:R-:W-:Y:S05]  /*ff90*/  BRA `(.L_x_5037) ;  /* 0x0000000800c07947 */ /* 0x000fea0003800000 */
.L_x_5032:
        /* <DEDUP_REMOVED lines=13> */
.L_x_5046:
[----:B------:R-:W-:Y:S01]  /*10070*/  HADD2.F32 R22, -RZ, R22.H0_H0 ;  /* 0x20000016ff167230 */ /* 0x000fe20000004100 */
[----:B------:R-:W-:-:S04]  /*10080*/  CS2R R6, SRZ ;  /* 0x0000000000067805 */ /* 0x000fc8000001ff00 */
[----:B------:R-:W-:-:S06]  /*10090*/  FMUL.FTZ R4, R22, 1 ;  /* 0x3f80000016047820 */ /* 0x000fcc0000410000 */
[----:B------:R-:W0:Y:S02]  /*100a0*/  F2F.F64.F32 R4, R4 ;  /* 0x0000000400047310 */ /* 0x000e240000201800 */
[----:B0-----:R1:W-:Y:S01]  /*100b0*/  STG.E.128 desc[UR36][R16.64], R4 ;  /* 0x0000000410007986 */ /* 0x0013e2000c101d24 */
[----:B------:R-:W-:Y:S05]  /*100c0*/  BRA `(.L_x_5037) ;  /* 0x0000000800747947 */ /* 0x000fea0003800000 */
.L_x_5045:
        /* <DEDUP_REMOVED lines=21> */
.L_x_5050:
[----:B------:R-:W-:Y:S05]  /*10220*/  BSYNC B0 ;  /* 0x0000000000007941 */ /* 0x000fea0003800000 */
.L_x_5049:
[----:B------:R-:W-:-:S05]  /*10230*/  LOP3.LUT R3, R0, R3, RZ, 0xfc, !PT ;  /* 0x0000000300037212 */ /* 0x000fca00078efcff */
[----:B------:R2:W-:Y:S01]  /*10240*/  STG.E.U8 desc[UR36][R16.64], R3 ;  /* 0x0000000310007986 */ /* 0x0005e2000c101124 */
[----:B------:R-:W-:Y:S05]  /*10250*/  BRA `(.L_x_5037) ;  /* 0x0000000800107947 */ /* 0x000fea0003800000 */
.L_x_5048:
        /* <DEDUP_REMOVED lines=13> */
.L_x_5052:
[----:B------:R-:W-:Y:S01]  /*10330*/  IMAD.MOV.U32 R0, RZ, RZ, 0x7f ;  /* 0x0000007fff007424 */ /* 0x000fe200078e00ff */
[----:B------:R-:W-:-:S04]  /*10340*/  ISETP.GT.U32.AND P0, PT, R2, 0x7f800000, PT ;  /* 0x7f8000000200780c */ /* 0x000fc80003f04070 */
[----:B------:R-:W-:-:S09]  /*10350*/  SEL R0, R0, 0x7c, P0 ;  /* 0x0000007c00007807 */ /* 0x000fd20000000000 */
.L_x_5053:
[----:B------:R-:W-:Y:S05]  /*10360*/  BSYNC B0 ;  /* 0x0000000000007941 */ /* 0x000fea0003800000 */
.L_x_5051:
[----:B------:R-:W-:-:S04]  /*10370*/  LOP3.LUT R2, R3, 0x80000000, RZ, 0xc0, !PT ;  /* 0x8000000003027812 */ /* 0x000fc800078ec0ff */
[----:B------:R-:W-:-:S04]  /*10380*/  SHF.R.U32.HI R3, RZ, 0x18, R2 ;  /* 0x00000018ff037819 */ /* 0x000fc80000011602 */
[----:B------:R-:W-:-:S05]  /*10390*/  LOP3.LUT R3, R0, R3, RZ, 0xfc, !PT ;  /* 0x0000000300037212 */ /* 0x000fca00078efcff */
[----:B------:R3:W-:Y:S01]  /*103a0*/  STG.E.U8 desc[UR36][R16.64], R3 ;  /* 0x0000000310007986 */ /* 0x0007e2000c101124 */
[----:B------:R-:W-:Y:S05]  /*103b0*/  BRA `(.L_x_5037) ;  /* 0x0000000400b87947 */ /* 0x000fea0003800000 */
.L_x_5047:
[----:B------:R-:W-:-:S05]  /*103c0*/  HADD2.F32 R0, -RZ, R22.H0_H0 ;  /* 0x20000016ff007230 */ /* 0x000fca0000004100 */
[----:B------:R-:W-:-:S05]  /*103d0*/  F2FP.BF16.F32.PACK_AB R0, RZ, R0 ;  /* 0x00000000ff00723e */ /* 0x000fca00000010ff */
[----:B------:R4:W-:Y:S01]  /*103e0*/  STG.E.U16 desc[UR36][R16.64], R0 ;  /* 0x0000000010007986 */ /* 0x0009e2000c101524 */
[----:B------:R-:W-:Y:S05]  /*103f0*/  BRA `(.L_x_5037) ;  /* 0x0000000400a87947 */ /* 0x000fea0003800000 */
.L_x_5044:
        /* <DEDUP_REMOVED lines=12> */
.L_x_5056:
        /* <DEDUP_REMOVED lines=17> */
.L_x_5059:
[----:B------:R-:W-:-:S04]  /*105d0*/  LOP3.LUT R2, R3, 0x80000000, RZ, 0xc0, !PT ;  /* 0x8000000003027812 */ /* 0x000fc800078ec0ff */
[----:B------:R-:W-:-:S04]  /*105e0*/  SHF.R.U32.HI R3, RZ, 0x18, R2 ;  /* 0x00000018ff037819 */ /* 0x000fc80000011602 */
[----:B------:R-:W-:-:S04]  /*105f0*/  LOP3.LUT R0, R0, R3, RZ, 0xfc, !PT ;  /* 0x0000000300007212 */ /* 0x000fc800078efcff */
[----:B------:R-:W-:-:S07]  /*10600*/  PRMT R8, R0, 0x7610, R8 ;  /* 0x0000761000087816 */ /* 0x000fce0000000008 */
.L_x_5058:
[----:B------:R-:W-:Y:S05]  /*10610*/  BSYNC B0 ;  /* 0x0000000000007941 */ /* 0x000fea0003800000 */
.L_x_5057:
[----:B------:R0:W-:Y:S01]  /*10620*/  STG.E.U8 desc[UR36][R16.64], R8 ;  /* 0x0000000810007986 */ /* 0x0001e2000c101124 */
[----:B------:R-:W-:Y:S05]  /*10630*/  BRA `(.L_x_5037) ;  /* 0x0000000400187947 */ /* 0x000fea0003800000 */
.L_x_5055:
        /* <DEDUP_REMOVED lines=17> */
.L_x_5062:
[----:B------:R-:W-:-:S04]  /*10750*/  LOP3.LUT R2, R3, 0x80000000, RZ, 0xc0, !PT ;  /* 0x8000000003027812 */ /* 0x000fc800078ec0ff */
[----:B------:R-:W-:-:S04]  /*10760*/  SHF.R.U32.HI R3, RZ, 0x18, R2 ;  /* 0x00000018ff037819 */ /* 0x000fc80000011602 */
[----:B------:R-:W-:-:S04]  /*10770*/  LOP3.LUT R0, R0, R3, RZ, 0xfc, !PT ;  /* 0x0000000300007212 */ /* 0x000fc800078efcff */
[----:B------:R-:W-:-:S07]  /*10780*/  PRMT R8, R0, 0x7610, R8 ;  /* 0x0000761000087816 */ /* 0x000fce0000000008 */
.L_x_5061:
[----:B------:R-:W-:Y:S05]  /*10790*/  BSYNC B0 ;  /* 0x0000000000007941 */ /* 0x000fea0003800000 */
.L_x_5060:
[----:B------:R0:W-:Y:S01]  /*107a0*/  STG.E.U8 desc[UR36][R16.64], R8 ;  /* 0x0000000810007986 */ /* 0x0001e2000c101124 */
[----:B------:R-:W-:Y:S05]  /*107b0*/  BRA `(.L_x_5037) ;  /* 0x0000000000b87947 */ /* 0x000fea0003800000 */
.L_x_5054:
        /* <DEDUP_REMOVED lines=22> */
.L_x_5036:
        /* <DEDUP_REMOVED lines=16> */
.L_x_5065:
[----:B------:R-:W-:Y:S05]  /*10a20*/  BRA `(.L_x_5037) ;  /* 0x00000000001c7947 */ /* 0x000fea0003800000 */
.L_x_5064:
[----:B------:R-:W-:-:S06]  /*10a30*/  HADD2.F32 R2, -RZ, R22.H0_H0 ;  /* 0x20000016ff027230 */ /* 0x000fcc0000004100 */
[----:B------:R-:W0:Y:S02]  /*10a40*/  F2I.U64.TRUNC R2, R2 ;  /* 0x0000000200027311 */ /* 0x000e24000020d800 */
[----:B0-----:R0:W-:Y:S01]  /*10a50*/  STG.E.64 desc[UR36][R16.64], R2 ;  /* 0x0000000210007986 */ /* 0x0011e2000c101b24 */
[----:B------:R-:W-:Y:S05]  /*10a60*/  BRA `(.L_x_5037) ;  /* 0x00000000000c7947 */ /* 0x000fea0003800000 */
.L_x_5063:
[----:B------:R-:W-:-:S04]  /*10a70*/  HADD2.F32 R22, -RZ, R22.H0_H0 ;  /* 0x20000016ff167230 */ /* 0x000fc80000004100 */
[----:B------:R-:W0:Y:S02]  /*10a80*/  F2I.FTZ.U32.TRUNC.NTZ R3, R22 ;  /* 0x0000001600037305 */ /* 0x000e24000021f000 */
[----:B0-----:R0:W-:Y:S02]  /*10a90*/  STG.E desc[UR36][R16.64], R3 ;  /* 0x0000000310007986 */ /* 0x0011e4000c101924 */
.L_x_5037:
[----:B------:R-:W-:-:S07]  /*10aa0*/  VIADD R19, R19, 0x80 ;  /* 0x0000008013137836 */ /* 0x000fce0000000000 */
.L_x_4931:
[----:B------:R-:W-:Y:S05]  /*10ab0*/  BSYNC B6 ;  /* 0x0000000000067941 */ /* 0x000fea0003800000 */
.L_x_4930:
[----:B------:R-:W-:Y:S02]  /*10ac0*/  ULDC UR4, c[0x0][0x210] ;  /* 0x0000840000047ab9 */ /* 0x000fe40000000800 */
[----:B------:R-:W-:-:S13]  /*10ad0*/  ISETP.GE.AND P0, PT, R19, UR4, PT ;  /* 0x0000000413007c0c */ /* 0x000fda000bf06270 */
[----:B------:R-:W-:Y:S05]  /*10ae0*/  @P0 EXIT ;  /* 0x000000000000094d */ /* 0x000fea0003800000 */
[----:B01----:R-:W0:Y:S01]  /*10af0*/  LDC R6, c[0x0][0x218] ;  /* 0x00008600ff067b82 */ /* 0x003e220000000800 */
[----:B------:R-:W-:Y:S02]  /*10b00*/  IMAD.MOV.U32 R18, RZ, RZ, RZ ;  /* 0x000000ffff127224 */ /* 0x000fe400078e00ff */
[----:B------:R-:W-:Y:S02]  /*10b10*/  IMAD.MOV.U32 R22, RZ, RZ, RZ ;  /* 0x000000ffff167224 */ /* 0x000fe400078e00ff */
[----:B----4-:R-:W-:Y:S02]  /*10b20*/  IMAD.MOV.U32 R0, RZ, RZ, RZ ;  /* 0x000000ffff007224 */ /* 0x010fe400078e00ff */
[----:B--23--:R-:W-:Y:S01]  /*10b30*/  IMAD.MOV.U32 R16, RZ, RZ, RZ ;  /* 0x000000ffff107224 */ /* 0x00cfe200078e00ff */
        /* <DEDUP_REMOVED lines=375> */
.L_x_5066:
        /* <DEDUP_REMOVED lines=23> */
.L_x_5070:
[----:B------:R-:W2:Y:S02]  /*12420*/  LDG.E.U8 R2, desc[UR36][R2.64] ;  /* 0x0000002402027981 */ /* 0x000ea4000c1e1100 */
[----:B--2---:R-:W-:-:S04]  /*12430*/  I2FP.F32.U32 R0, R2 ;  /* 0x0000000200007245 */ /* 0x004fc80000201000 */
[----:B------:R-:W-:-:S04]  /*12440*/  F2FP.F16.F32.PACK_AB R0, RZ, R0 ;  /* 0x00000000ff00723e */ /* 0x000fc800000000ff */
[----:B------:R-:W-:Y:S01]  /*12450*/  PRMT R19, R0, 0x7610, R19 ;  /* 0x0000761000137816 */ /* 0x000fe20000000013 */
[----:B------:R-:W-:Y:S06]  /*12460*/  BRA `(.L_x_5072) ;  /* 0x0000000c00bc7947 */ /* 0x000fec0003800000 */
.L_x_5069:
        /* <DEDUP_REMOVED lines=11> */
.L_x_5074:
[----:B------:R-:W2:Y:S02]  /*12520*/  LDG.E R2, desc[UR36][R2.64] ;  /* 0x0000002402027981 */ /* 0x000ea4000c1e1900 */
[----:B--2---:R-:W-:-:S04]  /*12530*/  I2FP.F32.S32 R0, R2 ;  /* 0x0000000200007245 */ /* 0x004fc80000201400 */
[----:B------:R-:W-:-:S04]  /*12540*/  F2FP.F16.F32.PACK_AB R0, RZ, R0 ;  /* 0x00000000ff00723e */ /* 0x000fc800000000ff */
[----:B------:R-:W-:Y:S01]  /*12550*/  PRMT R19, R0, 0x7610, R19 ;  /* 0x0000761000137816 */ /* 0x000fe20000000013 */
[----:B------:R-:W-:Y:S06]  /*12560*/  BRA `(.L_x_5072) ;  /* 0x0000000c007c7947 */ /* 0x000fec0003800000 */
.L_x_5073:
[----:B------:R-:W2:Y:S02]  /*12570*/  LDG.E.U16 R2, desc[UR36][R2.64] ;  /* 0x0000002402027981 */ /* 0x000ea4000c1e1500 */
[----:B--2---:R-:W0:Y:S02]  /*12580*/  I2F.S16 R0, R2 ;  /* 0x0000000200007306 */ /* 0x004e240000101400 */
[----:B0-----:R-:W-:-:S04]  /*12590*/  F2FP.F16.F32.PACK_AB R0, RZ, R0 ;  /* 0x00000000ff00723e */ /* 0x001fc800000000ff */
[----:B------:R-:W-:Y:S01]  /*125a0*/  PRMT R19, R0, 0x7610, R19 ;  /* 0x0000761000137816 */ /* 0x000fe20000000013 */
[----:B------:R-:W-:Y:S06]  /*125b0*/  BRA `(.L_x_5072) ;  /* 0x0000000c00687947 */ /* 0x000fec0003800000 */
.L_x_5068:
        /* <DEDUP_REMOVED lines=9> */
.L_x_5076:
[----:B------:R0:W5:Y:S01]  /*12650*/  LDG.E.U16 R19, desc[UR36][R2.64] ;  /* 0x0000002402137981 */ /* 0x000162000c1e1500 */
[----:B------:R-:W-:Y:S05]  /*12660*/  BRA `(.L_x_5072) ;  /* 0x0000000c003c7947 */ /* 0x000fea0003800000 */
.L_x_5075:
        /* <DEDUP_REMOVED lines=9> */
.L_x_5078:
[----:B------:R1:W5:Y:S01]  /*12700*/  LDG.E.U16 R19, desc[UR36][R2.64] ;  /* 0x0000002402137981 */ /* 0x000362000c1e1500 */
[----:B------:R-:W-:Y:S05]  /*12710*/  BRA `(.L_x_5072) ;  /* 0x0000000c00107947 */ /* 0x000fea0003800000 */
.L_x_5077:
        /* <DEDUP_REMOVED lines=9> */
.L_x_5067:
        /* <DEDUP_REMOVED lines=14> */
.L_x_5081:
        /* <DEDUP_REMOVED lines=9> */
.L_x_5080:
        /* <DEDUP_REMOVED lines=28> */
.L_x_5083:
        /* <DEDUP_REMOVED lines=15> */
.L_x_5082:
[----:B------:R-:W2:Y:S02]  /*12bd0*/  LDG.E.U16 R0, desc[UR36][R2.64] ;  /* 0x0000002402007981 */ /* 0x000ea4000c1e1500 */
[----:B--2---:R-:W-:-:S05]  /*12be0*/  IMAD.U32 R0, R0, 0x10000, RZ ;  /* 0x0001000000007824 */ /* 0x004fca00078e00ff */
[----:B------:R-:W-:-:S04]  /*12bf0*/  F2FP.F16.F32.PACK_AB R0, RZ, R0 ;  /* 0x00000000ff00723e */ /* 0x000fc800000000ff */
[----:B------:R-:W-:Y:S01]  /*12c00*/  PRMT R19, R0, 0x7610, R19 ;  /* 0x0000761000137816 */ /* 0x000fe20000000013 */
[----:B------:R-:W-:Y:S06]  /*12c10*/  BRA `(.L_x_5072) ;  /* 0x0000000400d07947 */ /* 0x000fec0003800000 */
.L_x_5079:
        /* <DEDUP_REMOVED lines=13> */
.L_x_5086:
        /* <DEDUP_REMOVED lines=21> */
.L_x_5090:
[----:B------:R-:W-:Y:S05]  /*12e40*/  BSYNC B1 ;  /* 0x0000000000017941 */ /* 0x000fea0003800000 */
.L_x_5089:
[----:B------:R-:W-:Y:S01]  /*12e50*/  LEA R3, R0, 0x3b800000, 0x17 ;  /* 0x3b80000000037811 */ /* 0x000fe200078eb8ff */
[----:B------:R-:W-:-:S05]  /*12e60*/  IMAD.SHL.U32 R0, R2, 0x100000, RZ ;  /* 0x0010000002007824 */ /* 0x000fca00078e00ff */
[----:B------:R-:W-:-:S07]  /*12e70*/  LOP3.LUT R0, R3, R0, R4, 0xfe, !PT ;  /* 0x0000000003007212 */ /* 0x000fce00078efe04 */
.L_x_5088:
[----:B------:R-:W-:Y:S05]  /*12e80*/  BSYNC B0 ;  /* 0x0000000000007941 */ /* 0x000fea0003800000 */
.L_x_5087:
[----:B------:R-:W-:-:S04]  /*12e90*/  F2FP.F16.F32.PACK_AB R0, RZ, R0 ;  /* 0x00000000ff00723e */ /* 0x000fc800000000ff */
[----:B------:R-:W-:Y:S01]  /*12ea0*/  PRMT R19, R0, 0x7610, R19 ;  /* 0x0000761000137816 */ /* 0x000fe20000000013 */
[----:B------:R-:W-:Y:S06]  /*12eb0*/  BRA `(.L_x_5072) ;  /* 0x0000000400287947 */ /* 0x000fec0003800000 */
.L_x_5085:
        /* <DEDUP_REMOVED lines=21> */
.L_x_5094:
[----:B------:R-:W-:Y:S05]  /*13010*/  BSYNC B1 ;  /* 0x0000000000017941 */ /* 0x000fea0003800000 */
.L_x_5093:
[----:B------:R-:W-:Y:S01]  /*13020*/  LEA R3, R0, 0x37800000, 0x17 ;  /* 0x3780000000037811 */ /* 0x000fe200078eb8ff */
[----:B------:R-:W-:-:S05]  /*13030*/  IMAD.SHL.U32 R0, R2, 0x200000, RZ ;  /* 0x0020000002007824 */ /* 0x000fca00078e00ff */
[----:B------:R-:W-:-:S07]  /*13040*/  LOP3.LUT R0, R3, R0, R4, 0xfe, !PT ;  /* 0x0000000003007212 */ /* 0x000fce00078efe04 */
.L_x_5092:
[----:B------:R-:W-:Y:S05]  /*13050*/  BSYNC B0 ;  /* 0x0000000000007941 */ /* 0x000fea0003800000 */
.L_x_5091:
[----:B------:R-:W-:-:S04]  /*13060*/  F2FP.F16.F32.PACK_AB R0, RZ, R0 ;  /* 0x00000000ff00723e */ /* 0x000fc800000000ff */
[----:B------:R-:W-:Y:S01]  /*13070*/  PRMT R19, R0, 0x7610, R19 ;  /* 0x0000761000137816 */ /* 0x000fe20000000013 */
[----:B------:R-:W-:Y:S06]  /*13080*/  BRA `(.L_x_5072) ;  /* 0x0000000000b47947 */ /* 0x000fec0003800000 */
.L_x_5084:
        /* <DEDUP_REMOVED lines=14> */
.L_x_5098:
[----:B------:R-:W-:Y:S05]  /*13170*/  BSYNC B0 ;  /* 0x0000000000007941 */ /* 0x000fea0003800000 */
.L_x_5097:
[----:B------:R-:W-:-:S04]  /*13180*/  F2FP.F16.F32.PACK_AB R0, RZ, R0 ;  /* 0x00000000ff00723e */ /* 0x000fc800000000ff */
[----:B------:R-:W-:Y:S01]  /*13190*/  PRMT R19, R0, 0x7610, R19 ;  /* 0x0000761000137816 */ /* 0x000fe20000000013 */
[----:B------:R-:W-:Y:S06]  /*131a0*/  BRA `(.L_x_5072) ;  /* 0x00000000006c7947 */ /* 0x000fec0003800000 */
.L_x_5071:
        /* <DEDUP_REMOVED lines=16> */
.L_x_5099:
[----:B------:R-:W-:Y:S01]  /*132b0*/  PRMT R19, RZ, 0x7610, R19 ;  /* 0x00007610ff137816 */ /* 0x000fe20000000013 */
[----:B------:R-:W-:Y:S06]  /*132c0*/  BRA `(.L_x_5072) ;  /* 0x0000000000247947 */ /* 0x000fec0003800000 */
.L_x_5096:
[----:B------:R-:W2:Y:S02]  /*132d0*/  LDG.E.64 R2, desc[UR36][R2.64] ;  /* 0x0000002402027981 */ /* 0x000ea4000c1e1b00 */
[----:B--2---:R-:W0:Y:S02]  /*132e0*/  I2F.U64 R0, R2 ;  /* 0x0000000200007312 */ /* 0x004e240000301000 */
[----:B0-----:R-:W-:-:S04]  /*132f0*/  F2FP.F16.F32.PACK_AB R0, RZ, R0 ;  /* 0x00000000ff00723e */ /* 0x001fc800000000ff */
[----:B------:R-:W-:Y:S01]  /*13300*/  PRMT R19, R0, 0x7610, R19 ;  /* 0x0000761000137816 */ /* 0x000fe20000000013 */
[----:B------:R-:W-:Y:S06]  /*13310*/  BRA `(.L_x_5072) ;  /* 0x0000000000107947 */ /* 0x000fec0003800000 */
.L_x_5095:
[----:B------:R-:W2:Y:S02]  /*13320*/  LDG.E R2, desc[UR36][R2.64] ;  /* 0x0000002402027981 */ /* 0x000ea4000c1e1900 */
[----:B--2---:R-:W-:-:S04]  /*13330*/  I2FP.F32.U32 R0, R2 ;  /* 0x0000000200007245 */ /* 0x004fc80000201000 */
[----:B------:R-:W-:-:S04]  /*13340*/  F2FP.F16.F32.PACK_AB R0, RZ, R0 ;  /* 0x00000000ff00723e */ /* 0x000fc800000000ff */
[----:B------:R-:W-:-:S07]  /*13350*/  PRMT R19, R0, 0x7610, R19 ;  /* 0x0000761000137816 */ /* 0x000fce0000000013 */
.L_x_5072:
        /* <DEDUP_REMOVED lines=20> */
.L_x_5103:
[----:B------:R-:W2:Y:S02]  /*134a0*/  LDG.E.U8 R2, desc[UR36][R2.64] ;  /* 0x0000002402027981 */ /* 0x000ea4000c1e1100 */
[----:B--2---:R-:W-:-:S04]  /*134b0*/  I2FP.F32.U32 R0, R2 ;  /* 0x0000000200007245 */ /* 0x004fc80000201000 */
[----:B------:R-:W-:-:S04]  /*134c0*/  F2FP.F16.F32.PACK_AB R0, RZ, R0 ;  /* 0x00000000ff00723e */ /* 0x000fc800000000ff */
[----:B------:R-:W-:Y:S01]  /*134d0*/  PRMT R22, R0, 0x7610, R22 ;  /* 0x0000761000167816 */ /* 0x000fe20000000016 */
[----:B------:R-:W-:Y:S06]  /*134e0*/  BRA `(.L_x_5105) ;  /* 0x0000000c00bc7947 */ /* 0x000fec0003800000 */
.L_x_5102:
        /* <DEDUP_REMOVED lines=11> */
.L_x_5107:
[----:B------:R-:W2:Y:S02]  /*135a0*/  LDG.E R2, desc[UR36][R2.64] ;  /* 0x0000002402027981 */ /* 0x000ea4000c1e1900 */
[----:B--2---:R-:W-:-:S04]  /*135b0*/  I2FP.F32.S32 R0, R2 ;  /* 0x0000000200007245 */ /* 0x004fc80000201400 */
[----:B------:R-:W-:-:S04]  /*135c0*/  F2FP.F16.F32.PACK_AB R0, RZ, R0 ;  /* 0x00000000ff00723e */ /* 0x000fc800000000ff */
[----:B------:R-:W-:Y:S01]  /*135d0*/  PRMT R22, R0, 0x7610, R22 ;  /* 0x0000761000167816 */ /* 0x000fe20000000016 */
[----:B------:R-:W-:Y:S06]  /*135e0*/  BRA `(.L_x_5105) ;  /* 0x0000000c007c7947 */ /* 0x000fec0003800000 */
.L_x_5106:
[----:B------:R-:W2:Y:S02]  /*135f0*/  LDG.E.U16 R2, desc[UR36][R2.64] ;  /* 0x0000002402027981 */ /* 0x000ea4000c1e1500 */
[----:B--2---:R-:W0:Y:S02]  /*13600*/  I2F.S16 R0, R2 ;  /* 0x0000000200007306 */ /* 0x004e240000101400 */
[----:B0-----:R-:W-:-:S04]  /*13610*/  F2FP.F16.F32.PACK_AB R0, RZ, R0 ;  /* 0x00000000ff00723e */ /* 0x001fc800000000ff */
[----:B------:R-:W-:Y:S01]  /*13620*/  PRMT R22, R0, 0x7610, R22 ;  /* 0x0000761000167816 */ /* 0x000fe20000000016 */
[----:B------:R-:W-:Y:S06]  /*13630*/  BRA `(.L_x_5105) ;  /* 0x0000000c00687947 */ /* 0x000fec0003800000 */
.L_x_5101:
        /* <DEDUP_REMOVED lines=9> */
.L_x_5109:
[----:B------:R0:W5:Y:S01]  /*136d0*/  LDG.E.U16 R22, desc[UR36][R2.64] ;  /* 0x0000002402167981 */ /* 0x000162000c1e1500 */
[----:B------:R-:W-:Y:S05]  /*136e0*/  BRA `(.L_x_5105) ;  /* 0x0000000c003c7947 */ /* 0x000fea0003800000 */
.L_x_5108:
        /* <DEDUP_REMOVED lines=9> */
.L_x_5111:
[----:B------:R1:W5:Y:S01]  /*13780*/  LDG.E.U16 R22, desc[UR36][R2.64] ;  /* 0x0000002402167981 */ /* 0x000362000c1e1500 */
[----:B------:R-:W-:Y:S05]  /*13790*/  BRA `(.L_x_5105) ;  /* 0x0000000c00107947 */ /* 0x000fea0003800000 */
.L_x_5110:
        /* <DEDUP_REMOVED lines=9> */
.L_x_5100:
        /* <DEDUP_REMOVED lines=14> */
.L_x_5114:
        /* <DEDUP_REMOVED lines=9> */
.L_x_5113:
        /* <DEDUP_REMOVED lines=28> */
.L_x_5116:
        /* <DEDUP_REMOVED lines=15> */
.L_x_5115:
[----:B------:R-:W2:Y:S02]  /*13c50*/  LDG.E.U16 R0, desc[UR36][R2.64] ;  /* 0x0000002402007981 */ /* 0x000ea4000c1e1500 */
[----:B--2---:R-:W-:-:S05]  /*13c60*/  IMAD.U32 R0, R0, 0x10000, RZ ;  /* 0x0001000000007824 */ /* 0x004fca00078e00ff */
[----:B------:R-:W-:-:S04]  /*13c70*/  F2FP.F16.F32.PACK_AB R0, RZ, R0 ;  /* 0x00000000ff00723e */ /* 0x000fc800000000ff */
[----:B------:R-:W-:Y:S01]  /*13c80*/  PRMT R22, R0, 0x7610, R22 ;  /* 0x0000761000167816 */ /* 0x000fe20000000016 */
[----:B------:R-:W-:Y:S06]  /*13c90*/  BRA `(.L_x_5105) ;  /* 0x0000000400d07947 */ /* 0x000fec0003800000 */
.L_x_5112:
        /* <DEDUP_REMOVED lines=13> */
.L_x_5119:
        /* <DEDUP_REMOVED lines=21> */
.L_x_5123:
[----:B------:R-:W-:Y:S05]  /*13ec0*/  BSYNC B1 ;  /* 0x0000000000017941 */ /* 0x000fea0003800000 */
.L_x_5122:
[----:B------:R-:W-:Y:S01]  /*13ed0*/  LEA R3, R0, 0x3b800000, 0x17 ;  /* 0x3b80000000037811 */ /* 0x000fe200078eb8ff */
[----:B------:R-:W-:-:S05]  /*13ee0*/  IMAD.SHL.U32 R0, R2, 0x100000, RZ ;  /* 0x0010000002007824 */ /* 0x000fca00078e00ff */
[----:B------:R-:W-:-:S07]  /*13ef0*/  LOP3.LUT R0, R3, R0, R4, 0xfe, !PT ;  /* 0x0000000003007212 */ /* 0x000fce00078efe04 */
.L_x_5121:
[----:B------:R-:W-:Y:S05]  /*13f00*/  BSYNC B0 ;  /* 0x0000000000007941 */ /* 0x000fea0003800000 */
.L_x_5120:
[----:B------:R-:W-:-:S04]  /*13f10*/  F2FP.F16.F32.PACK_AB R0, RZ, R0 ;  /* 0x00000000ff00723e */ /* 0x000fc800000000ff */
[----:B------:R-:W-:Y:S01]  /*13f20*/  PRMT R22, R0, 0x7610, R22 ;  /* 0x0000761000167816 */ /* 0x000fe20000000016 */
[----:B------:R-:W-:Y:S06]  /*13f30*/  BRA `(.L_x_5105) ;  /* 0x0000000400287947 */ /* 0x000fec0003800000 */
.L_x_5118:
        /* <DEDUP_REMOVED lines=21> */
.L_x_5127:
[----:B------:R-:W-:Y:S05]  /*14090*/  BSYNC B1 ;  /* 0x0000000000017941 */ /* 0x000fea0003800000 */
.L_x_5126:
[----:B------:R-:W-:Y:S01]  /*140a0*/  LEA R3, R0, 0x37800000, 0x17 ;  /* 0x3780000000037811 */ /* 0x000fe200078eb8ff */
[----:B------:R-:W-:-:S05]  /*140b0*/  IMAD.SHL.U32 R0, R2, 0x200000, RZ ;  /* 0x0020000002007824 */ /* 0x000fca00078e00ff */
[----:B------:R-:W-:-:S07]  /*140c0*/  LOP3.LUT R0, R3, R0, R4, 0xfe, !PT ;  /* 0x0000000003007212 */ /* 0x000fce00078efe04 */
.L_x_5125:
[----:B------:R-:W-:Y:S05]  /*140d0*/  BSYNC B0 ;  /* 0x0000000000007941 */ /* 0x000fea0003800000 */
.L_x_5124:
[----:B------:R-:W-:-:S04]  /*140e0*/  F2FP.F16.F32.PACK_AB R0, RZ, R0 ;  /* 0x00000000ff00723e */ /* 0x000fc800000000ff */
[----:B------:R-:W-:Y:S01]  /*140f0*/  PRMT R22, R0, 0x7610, R22 ;  /* 0x0000761000167816 */ /* 0x000fe20000000016 */
[----:B------:R-:W-:Y:S06]  /*14100*/  BRA `(.L_x_5105) ;  /* 0x0000000000b47947 */ /* 0x000fec0003800000 */
.L_x_5117:
        /* <DEDUP_REMOVED lines=14> */
.L_x_5131:
[----:B------:R-:W-:Y:S05]  /*141f0*/  BSYNC B0 ;  /* 0x0000000000007941 */ /* 0x000fea0003800000 */
.L_x_5130:
[----:B------:R-:W-:-:S04]  /*14200*/  F2FP.F16.F32.PACK_AB R0, RZ, R0 ;  /* 0x00000000ff00723e */ /* 0x000fc800000000ff */
[----:B------:R-:W-:Y:S01]  /*14210*/  PRMT R22, R0, 0x7610, R22 ;  /* 0x0000761000167816 */ /* 0x000fe20000000016 */
[----:B------:R-:W-:Y:S06]  /*14220*/  BRA `(.L_x_5105) ;  /* 0x00000000006c7947 */ /* 0x000fec0003800000 */
.L_x_5104:
        /* <DEDUP_REMOVED lines=16> */
.L_x_5132:
[----:B------:R-:W-:Y:S01]  /*14330*/  PRMT R22, RZ, 0x7610, R22 ;  /* 0x00007610ff167816 */ /* 0x000fe20000000016 */
[----:B------:R-:W-:Y:S06]  /*14340*/  BRA `(.L_x_5105) ;  /* 0x0000000000247947 */ /* 0x000fec0003800000 */
.L_x_5129:
[----:B------:R-:W2:Y:S02]  /*14350*/  LDG.E.64 R2, desc[UR36][R2.64] ;  /* 0x0000002402027981 */ /* 0x000ea4000c1e1b00 */
[----:B--2---:R-:W0:Y:S02]  /*14360*/  I2F.U64 R0, R2 ;  /* 0x0000000200007312 */ /* 0x004e240000301000 */
[----:B0-----:R-:W-:-:S04]  /*14370*/  F2FP.F16.F32.PACK_AB R0, RZ, R0 ;  /* 0x00000000ff00723e */ /* 0x001fc800000000ff */
[----:B------:R-:W-:Y:S01]  /*14380*/  PRMT R22, R0, 0x7610, R22 ;  /* 0x0000761000167816 */ /* 0x000fe20000000016 */
[----:B------:R-:W-:Y:S06]  /*14390*/  BRA `(.L_x_5105) ;  /* 0x0000000000107947 */ /* 0x000fec0003800000 */
.L_x_5128:
[----:B------:R-:W2:Y:S02]  /*143a0*/  LDG.E R2, desc[UR36][R2.64] ;  /* 0x0000002402027981 */ /* 0x000ea4000c1e1900 */
[----:B--2---:R-:W-:-:S04]  /*143b0*/  I2FP.F32.U32 R0, R2 ;  /* 0x0000000200007245 */ /* 0x004fc80000201000 */
[----:B------:R-:W-:-:S04]  /*143c0*/  F2FP.F16.F32.PACK_AB R0, RZ, R0 ;  /* 0x00000000ff00723e */ /* 0x000fc800000000ff */
[----:B------:R-:W-:-:S07]  /*143d0*/  PRMT R22, R0, 0x7610, R22 ;  /* 0x0000761000167816 */ /* 0x000fce0000000016 */
.L_x_5105:
        /* <DEDUP_REMOVED lines=19> */
.L_x_5136:
[----:B------:R-:W2:Y:S02]  /*14510*/  LDG.E.U8 R2, desc[UR36][R2.64] ;  /* 0x0000002402027981 */ /* 0x000ea4000c1e1100 */
[----:B--2---:R-:W-:-:S04]  /*14520*/  I2FP.F32.U32 R0, R2 ;  /* 0x0000000200007245 */ /* 0x004fc80000201000 */
[----:B------:R-:W-:Y:S01]  /*14530*/  F2FP.F16.F32.PACK_AB R0, RZ, R0 ;  /* 0x00000000ff00723e */ /* 0x000fe200000000ff */
[----:B------:R-:W-:Y:S06]  /*14540*/  BRA `(.L_x_5138) ;  /* 0x0000000c00887947 */ /* 0x000fec0003800000 */
.L_x_5135:
        /* <DEDUP_REMOVED lines=10> */
.L_x_5140:
[----:B------:R-:W2:Y:S02]  /*145f0*/  LDG.E R2, desc[UR36][R2.64] ;  /* 0x0000002402027981 */ /* 0x000ea4000c1e1900 */
[----:B--2---:R-:W-:-:S04]  /*14600*/  I2FP.F32.S32 R0, R2 ;  /* 0x0000000200007245 */ /* 0x004fc80000201400 */
[----:B------:R-:W-:Y:S01]  /*14610*/  F2FP.F16.F32.PACK_AB R0, RZ, R0 ;  /* 0x00000000ff00723e */ /* 0x000fe200000000ff */
[----:B------:R-:W-:Y:S06]  /*14620*/  BRA `(.L_x_5138) ;  /* 0x0000000c00507947 */ /* 0x000fec0003800000 */
.L_x_5139:
[----:B------:R-:W2:Y:S02]  /*14630*/  LDG.E.U16 R2, desc[UR36][R2.64] ;  /* 0x0000002402027981 */ /* 0x000ea4000c1e1500 */
[----:B--2---:R-:W0:Y:S02]  /*14640*/  I2F.S16 R0, R2 ;  /* 0x0000000200007306 */ /* 0x004e240000101400 */
[----:B0-----:R-:W-:Y:S01]  /*14650*/  F2FP.F16.F32.PACK_AB R0, RZ, R0 ;  /* 0x00000000ff00723e */ /* 0x001fe200000000ff */
[----:B------:R-:W-:Y:S06]  /*14660*/  BRA `(.L_x_5138) ;  /* 0x0000000c00407947 */ /* 0x000fec0003800000 */
.L_x_5134:
        /* <DEDUP_REMOVED lines=9> */
.L_x_5142:
[----:B------:R0:W5:Y:S01]  /*14700*/  LDG.E.U16 R0, desc[UR36][R2.64] ;  /* 0x0000002402007981 */ /* 0x000162000c1e1500 */
[----:B------:R-:W-:Y:S05]  /*14710*/  BRA `(.L_x_5138) ;  /* 0x0000000c00147947 */ /* 0x000fea0003800000 */
.L_x_5141:
        /* <DEDUP_REMOVED lines=9> */
.L_x_5144:
[----:B------:R1:W5:Y:S01]  /*147b0*/  LDG.E.U16 R0, desc[UR36][R2.64] ;  /* 0x0000002402007981 */ /* 0x000362000c1e1500 */
[----:B------:R-:W-:Y:S05]  /*147c0*/  BRA `(.L_x_5138) ;  /* 0x0000000800e87947 */ /* 0x000fea0003800000 */
.L_x_5143:
        /* <DEDUP_REMOVED lines=8> */
.L_x_5133:
        /* <DEDUP_REMOVED lines=13> */
.L_x_5147:
        /* <DEDUP_REMOVED lines=8> */
.L_x_5146:
        /* <DEDUP_REMOVED lines=28> */
.L_x_5149:
        /* <DEDUP_REMOVED lines=15> */
.L_x_5148:
[----:B------:R-:W2:Y:S02]  /*14c50*/  LDG.E.U16 R0, desc[UR36][R2.64] ;  /* 0x0000002402007981 */ /* 0x000ea4000c1e1500 */
[----:B--2---:R-:W-:-:S05]  /*14c60*/  IMAD.U32 R0, R0, 0x10000, RZ ;  /* 0x0001000000007824 */ /* 0x004fca00078e00ff */
[----:B------:R-:W-:Y:S01]  /*14c70*/  F2FP.F16.F32.PACK_AB R0, RZ, R0 ;  /* 0x00000000ff00723e */ /* 0x000fe200000000ff */
[----:B------:R-:W-:Y:S06]  /*14c80*/  BRA `(.L_x_5138) ;  /* 0x0000000400b87947 */ /* 0x000fec0003800000 */
.L_x_5145:
        /* <DEDUP_REMOVED lines=12> */
.L_x_5152:
        /* <DEDUP_REMOVED lines=21> */
.L_x_5156:
[----:B------:R-:W-:Y:S05]  /*14ea0*/  BSYNC B1 ;  /* 0x0000000000017941 */ /* 0x000fea0003800000 */
.L_x_5155:
[----:B------:R-:W-:Y:S01]  /*14eb0*/  LEA R3, R0, 0x3b800000, 0x17 ;  /* 0x3b80000000037811 */ /* 0x000fe200078eb8ff */
[----:B------:R-:W-:-:S05]  /*14ec0*/  IMAD.SHL.U32 R0, R2, 0x100000, RZ ;  /* 0x0010000002007824 */ /* 0x000fca00078e00ff */
[----:B------:R-:W-:-:S07]  /*14ed0*/  LOP3.LUT R0, R3, R0, R4, 0xfe, !PT ;  /* 0x0000000003007212 */ /* 0x000fce00078efe04 */
.L_x_5154:
[----:B------:R-:W-:Y:S05]  /*14ee0*/  BSYNC B0 ;  /* 0x0000000000007941 */ /* 0x000fea0003800000 */
.L_x_5153:
[----:B------:R-:W-:Y:S01]  /*14ef0*/  F2FP.F16.F32.PACK_AB R0, RZ, R0 ;  /* 0x00000000ff00723e */ /* 0x000fe200000000ff */
[----:B------:R-:W-:Y:S06]  /*14f00*/  BRA `(.L_x_5138) ;  /* 0x0000000400187947 */ /* 0x000fec0003800000 */
.L_x_5151:
        /* <DEDUP_REMOVED lines=21> */
.L_x_5160:
[----:B------:R-:W-:Y:S05]  /*15060*/  BSYNC B1 ;  /* 0x0000000000017941 */ /* 0x000fea0003800000 */
.L_x_5159:
[----:B------:R-:W-:Y:S01]  /*15070*/  LEA R3, R0, 0x37800000, 0x17 ;  /* 0x3780000000037811 */ /* 0x000fe200078eb8ff */
[----:B------:R-:W-:-:S05]  /*15080*/  IMAD.SHL.U32 R0, R2, 0x200000, RZ ;  /* 0x0020000002007824 */ /* 0x000fca00078e00ff */
[----:B------:R-:W-:-:S07]  /*15090*/  LOP3.LUT R0, R3, R0, R4, 0xfe, !PT ;  /* 0x0000000003007212 */ /* 0x000fce00078efe04 */
.L_x_5158:
[----:B------:R-:W-:Y:S05]  /*150a0*/  BSYNC B0 ;  /* 0x0000000000007941 */ /* 0x000fea0003800000 */
.L_x_5157:
[----:B------:R-:W-:Y:S01]  /*150b0*/  F2FP.F16.F32.PACK_AB R0, RZ, R0 ;  /* 0x00000000ff00723e */ /* 0x000fe200000000ff */
[----:B------:R-:W-:Y:S06]  /*150c0*/  BRA `(.L_x_5138) ;  /* 0x0000000000a87947 */ /* 0x000fec0003800000 */
.L_x_5150:
        /* <DEDUP_REMOVED lines=14> */
.L_x_5164:
[----:B------:R-:W-:Y:S05]  /*151b0*/  BSYNC B0 ;  /* 0x0000000000007941 */ /* 0x000fea0003800000 */
.L_x_5163:
[----:B------:R-:W-:Y:S01]  /*151c0*/  F2FP.F16.F32.PACK_AB R0, RZ, R0 ;  /* 0x00000000ff00723e */ /* 0x000fe200000000ff */
[----:B------:R-:W-:Y:S06]  /*151d0*/  BRA `(.L_x_5138) ;  /* 0x0000000000647947 */ /* 0x000fec0003800000 */
.L_x_5137:
        /* <DEDUP_REMOVED lines=16> */
.L_x_5165:
[----:B------:R-:W-:Y:S01]  /*152e0*/  PRMT R0, RZ, 0x7610, R0 ;  /* 0x00007610ff007816 */ /* 0x000fe20000000000 */
[----:B------:R-:W-:Y:S06]  /*152f0*/  BRA `(.L_x_5138) ;  /* 0x00000000001c7947 */ /* 0x000fec0003800000 */
.L_x_5162:
[----:B------:R-:W2:Y:S02]  /*15300*/  LDG.E.64 R2, desc[UR36][R2.64] ;  /* 0x0000002402027981 */ /* 0x000ea4000c1e1b00 */
[----:B--2---:R-:W0:Y:S02]  /*15310*/  I2F.U64 R0, R2 ;  /* 0x0000000200007312 */ /* 0x004e240000301000 */
[----:B0-----:R-:W-:Y:S01]  /*15320*/  F2FP.F16.F32.PACK_AB R0, RZ, R0 ;  /* 0x00000000ff00723e */ /* 0x001fe200000000ff */
[----:B------:R-:W-:Y:S06]  /*15330*/  BRA `(.L_x_5138) ;  /* 0x00000000000c7947 */ /* 0x000fec0003800000 */
.L_x_5161:
[----:B------:R-:W2:Y:S02]  /*15340*/  LDG.E R2, desc[UR36][R2.64] ;  /* 0x0000002402027981 */ /* 0x000ea4000c1e1900 */
[----:B--2---:R-:W-:-:S04]  /*15350*/  I2FP.F32.U32 R0, R2 ;  /* 0x0000000200007245 */ /* 0x004fc80000201000 */
[----:B------:R-:W-:-:S07]  /*15360*/  F2FP.F16.F32.PACK_AB R0, RZ, R0 ;  /* 0x00000000ff00723e */ /* 0x000fce00000000ff */
.L_x_5138:
        /* <DEDUP_REMOVED lines=25> */
.L_x_5169:
[----:B------:R-:W-:-:S06]  /*15500*/  HADD2.F32 R3, -RZ, R19.H0_H0 ;  /* 0x20000013ff037230 */ /* 0x000fcc0000004100 */
[----:B------:R-:W0:Y:S02]  /*15510*/  F2I.S64.TRUNC R2, R3 ;  /* 0x0000000300027311 */ /* 0x000e24000020d900 */
[----:B0-----:R-:W-:Y:S01]  /*15520*/  STG.E.U8 desc[UR36][R16.64], R2 ;  /* 0x0000000210007986 */ /* 0x001fe2000c101124 */
[----:B------:R-:W-:Y:S05]  /*15530*/  EXIT ;  /* 0x000000000000794d */ /* 0x000fea0003800000 */
.L_x_5168:
        /* <DEDUP_REMOVED lines=10> */
.L_x_5172:
[----:B------:R-:W-:-:S06]  /*155e0*/  HADD2.F32 R19, -RZ, R19.H0_H0 ;  /* 0x20000013ff137230 */ /* 0x000fcc0000004100 */
[----:B------:R-:W0:Y:S02]  /*155f0*/  F2I.FTZ.TRUNC.NTZ R19, R19 ;  /* 0x0000001300137305 */ /* 0x000e24000021f100 */
[----:B0-----:R-:W-:Y:S01]  /*15600*/  STG.E desc[UR36][R16.64], R19 ;  /* 0x0000001310007986 */ /* 0x001fe2000c101924 */
[----:B------:R-:W-:Y:S05]  /*15610*/  EXIT ;  /* 0x000000000000794d */ /* 0x000fea0003800000 */
.L_x_5171:
[----:B------:R-:W-:-:S06]  /*15620*/  HADD2.F32 R19, -RZ, R19.H0_H0 ;  /* 0x20000013ff137230 */ /* 0x000fcc0000004100 */
[----:B------:R-:W0:Y:S02]  /*15630*/  F2I.FTZ.TRUNC.NTZ R19, R19 ;  /* 0x0000001300137305 */ /* 0x000e24000021f100 */
[----:B0-----:R-:W-:Y:S01]  /*15640*/  STG.E.U16 desc[UR36][R16.64], R19 ;  /* 0x0000001310007986 */ /* 0x001fe2000c101524 */
[----:B------:R-:W-:Y:S05]  /*15650*/  EXIT ;  /* 0x000000000000794d */ /* 0x000fea0003800000 */
.L_x_5167:
        /* <DEDUP_REMOVED lines=9> */
.L_x_5174:
[----:B------:R-:W-:Y:S01]  /*156f0*/  STG.E.U16 desc[UR36][R16.64], R19 ;  /* 0x0000001310007986 */ /* 0x000fe2000c101524 */
[----:B------:R-:W-:Y:S05]  /*15700*/  EXIT ;  /* 0x000000000000794d */ /* 0x000fea0003800000 */
.L_x_5173:
        /* <DEDUP_REMOVED lines=10> */
.L_x_5176:
[----:B------:R-:W-:-:S05]  /*157b0*/  HADD2.F32 R0, -RZ, R19.H0_H0 ;  /* 0x20000013ff007230 */ /* 0x000fca0000004100 */
[----:B------:R-:W-:-:S04]  /*157c0*/  F2FP.F16.F32.PACK_AB R0, RZ, R0 ;  /* 0x00000000ff00723e */ /* 0x000fc800000000ff */
[----:B------:R-:W-:-:S05]  /*157d0*/  PRMT R0, R0, 0x5410, RZ ;  /* 0x0000541000007816 */ /* 0x000fca00000000ff */
[----:B------:R-:W-:Y:S01]  /*157e0*/  STG.E desc[UR36][R16.64], R0 ;  /* 0x0000000010007986 */ /* 0x000fe2000c101924 */
[----:B------:R-:W-:Y:S05]  /*157f0*/  EXIT ;  /* 0x000000000000794d */ /* 0x000fea0003800000 */
.L_x_5175:
[----:B------:R-:W-:-:S05]  /*15800*/  HADD2.F32 R2, -RZ, R19.H0_H0 ;  /* 0x20000013ff027230 */ /* 0x000fca0000004100 */
[----:B------:R-:W-:-:S06]  /*15810*/  FMUL.FTZ R2, R2, 1 ;  /* 0x3f80000002027820 */ /* 0x000fcc0000410000 */
[----:B------:R-:W0:Y:S02]  /*15820*/  F2F.F64.F32 R2, R2 ;  /* 0x0000000200027310 */ /* 0x000e240000201800 */
[----:B0-----:R-:W-:Y:S01]  /*15830*/  STG.E.64 desc[UR36][R16.64], R2 ;  /* 0x0000000210007986 */ /* 0x001fe2000c101b24 */
[----:B------:R-:W-:Y:S05]  /*15840*/  EXIT ;  /* 0x000000000000794d */ /* 0x000fea0003800000 */
.L_x_5166:
        /* <DEDUP_REMOVED lines=13> */
.L_x_5179:
[----:B------:R-:W-:Y:S01]  /*15920*/  HADD2.F32 R19, -RZ, R19.H0_H0 ;  /* 0x20000013ff137230 */ /* 0x000fe20000004100 */
[----:B------:R-:W-:-:S04]  /*15930*/  CS2R R6, SRZ ;  /* 0x0000000000067805 */ /* 0x000fc8000001ff00 */
[----:B------:R-:W-:-:S06]  /*15940*/  FMUL.FTZ R4, R19, 1 ;  /* 0x3f80000013047820 */ /* 0x000fcc0000410000 */
[----:B------:R-:W0:Y:S02]  /*15950*/  F2F.F64.F32 R4, R4 ;  /* 0x0000000400047310 */ /* 0x000e240000201800 */
[----:B0-----:R-:W-:Y:S01]  /*15960*/  STG.E.128 desc[UR36][R16.64], R4 ;  /* 0x0000000410007986 */ /* 0x001fe2000c101d24 */
[----:B------:R-:W-:Y:S05]  /*15970*/  EXIT ;  /* 0x000000000000794d */ /* 0x000fea0003800000 */
.L_x_5178:
        /* <DEDUP_REMOVED lines=21> */
.L_x_5183:
[----:B------:R-:W-:Y:S05]  /*15ad0*/  BSYNC B0 ;  /* 0x0000000000007941 */ /* 0x000fea0003800000 */
.L_x_5182:
[----:B------:R-:W-:-:S05]  /*15ae0*/  LOP3.LUT R3, R0, R3, RZ, 0xfc, !PT ;  /* 0x0000000300037212 */ /* 0x000fca00078efcff */
[----:B------:R-:W-:Y:S01]  /*15af0*/  STG.E.U8 desc[UR36][R16.64], R3 ;  /* 0x0000000310007986 */ /* 0x000fe2000c101124 */
[----:B------:R-:W-:Y:S05]  /*15b00*/  EXIT ;  /* 0x000000000000794d */ /* 0x000fea0003800000 */
.L_x_5181:
        /* <DEDUP_REMOVED lines=13> */
.L_x_5185:
[----:B------:R-:W-:Y:S01]  /*15be0*/  IMAD.MOV.U32 R0, RZ, RZ, 0x7f ;  /* 0x0000007fff007424 */ /* 0x000fe200078e00ff */
[----:B------:R-:W-:-:S04]  /*15bf0*/  ISETP.GT.U32.AND P0, PT, R2, 0x7f800000, PT ;  /* 0x7f8000000200780c */ /* 0x000fc80003f04070 */
[----:B------:R-:W-:-:S09]  /*15c00*/  SEL R0, R0, 0x7c, P0 ;  /* 0x0000007c00007807 */ /* 0x000fd20000000000 */
.L_x_5186:
[----:B------:R-:W-:Y:S05]  /*15c10*/  BSYNC B0 ;  /* 0x0000000000007941 */ /* 0x000fea0003800000 */
.L_x_5184:
[----:B------:R-:W-:-:S04]  /*15c20*/  LOP3.LUT R2, R19, 0x80000000, RZ, 0xc0, !PT ;  /* 0x8000000013027812 */ /* 0x000fc800078ec0ff */
[----:B------:R-:W-:-:S04]  /*15c30*/  SHF.R.U32.HI R3, RZ, 0x18, R2 ;  /* 0x00000018ff037819 */ /* 0x000fc80000011602 */
[----:B------:R-:W-:-:S05]  /*15c40*/  LOP3.LUT R3, R0, R3, RZ, 0xfc, !PT ;  /* 0x0000000300037212 */ /* 0x000fca00078efcff */
[----:B------:R-:W-:Y:S01]  /*15c50*/  STG.E.U8 desc[UR36][R16.64], R3 ;  /* 0x0000000310007986 */ /* 0x000fe2000c101124 */
[----:B------:R-:W-:Y:S05]  /*15c60*/  EXIT ;  /* 0x000000000000794d */ /* 0x000fea0003800000 */
.L_x_5180:
[----:B------:R-:W-:-:S05]  /*15c70*/  HADD2.F32 R0, -RZ, R19.H0_H0 ;  /* 0x20000013ff007230 */ /* 0x000fca0000004100 */
[----:B------:R-:W-:-:S05]  /*15c80*/  F2FP.BF16.F32.PACK_AB R0, RZ, R0 ;  /* 0x00000000ff00723e */ /* 0x000fca00000010ff */
[----:B------:R-:W-:Y:S01]  /*15c90*/  STG.E.U16 desc[UR36][R16.64], R0 ;  /* 0x0000000010007986 */ /* 0x000fe2000c101524 */
[----:B------:R-:W-:Y:S05]  /*15ca0*/  EXIT ;  /* 0x000000000000794d */ /* 0x000fea0003800000 */
.L_x_5177:
        /* <DEDUP_REMOVED lines=12> */
.L_x_5189:
        /* <DEDUP_REMOVED lines=17> */
.L_x_5192:
[----:B------:R-:W-:-:S04]  /*15e80*/  LOP3.LUT R2, R19, 0x80000000, RZ, 0xc0, !PT ;  /* 0x8000000013027812 */ /* 0x000fc800078ec0ff */
[----:B------:R-:W-:-:S04]  /*15e90*/  SHF.R.U32.HI R3, RZ, 0x18, R2 ;  /* 0x00000018ff037819 */ /* 0x000fc80000011602 */
[----:B------:R-:W-:-:S04]  /*15ea0*/  LOP3.LUT R0, R0, R3, RZ, 0xfc, !PT ;  /* 0x0000000300007212 */ /* 0x000fc800078efcff */
[----:B------:R-:W-:-:S07]  /*15eb0*/  PRMT R8, R0, 0x7610, R8 ;  /* 0x0000761000087816 */ /* 0x000fce0000000008 */
.L_x_5191:
[----:B------:R-:W-:Y:S05]  /*15ec0*/  BSYNC B0 ;  /* 0x0000000000007941 */ /* 0x000fea0003800000 */
.L_x_5190:
[----:B------:R-:W-:Y:S01]  /*15ed0*/  STG.E.U8 desc[UR36][R16.64], R8 ;  /* 0x0000000810007986 */ /* 0x000fe2000c101124 */
[----:B------:R-:W-:Y:S05]  /*15ee0*/  EXIT ;  /* 0x000000000000794d */ /* 0x000fea0003800000 */
.L_x_5188:
        /* <DEDUP_REMOVED lines=17> */
.L_x_5195:
[----:B------:R-:W-:-:S04]  /*16000*/  LOP3.LUT R2, R19, 0x80000000, RZ, 0xc0, !PT ;  /* 0x8000000013027812 */ /* 0x000fc800078ec0ff */
[----:B------:R-:W-:-:S04]  /*16010*/  SHF.R.U32.HI R3, RZ, 0x18, R2 ;  /* 0x00000018ff037819 */ /* 0x000fc80000011602 */
[----:B------:R-:W-:-:S04]  /*16020*/  LOP3.LUT R0, R0, R3, RZ, 0xfc, !PT ;  /* 0x0000000300007212 */ /* 0x000fc800078efcff */
[----:B------:R-:W-:-:S07]  /*16030*/  PRMT R8, R0, 0x7610, R8 ;  /* 0x0000761000087816 */ /* 0x000fce0000000008 */
.L_x_5194:
[----:B------:R-:W-:Y:S05]  /*16040*/  BSYNC B0 ;  /* 0x0000000000007941 */ /* 0x000fea0003800000 */
.L_x_5193:
[----:B------:R-:W-:Y:S01]  /*16050*/  STG.E.U8 desc[UR36][R16.64], R8 ;  /* 0x0000000810007986 */ /* 0x000fe2000c101124 */
[----:B------:R-:W-:Y:S05]  /*16060*/  EXIT ;  /* 0x000000000000794d */ /* 0x000fea0003800000 */
.L_x_5187:
        /* <DEDUP_REMOVED lines=22> */
.L_x_5170:
        /* <DEDUP_REMOVED lines=16> */
.L_x_5198:
[----:B------:R-:W-:Y:S05]  /*162d0*/  EXIT ;  /* 0x000000000000794d */ /* 0x000fea0003800000 */
.L_x_5197:
[----:B------:R-:W-:-:S06]  /*162e0*/  HADD2.F32 R2, -RZ, R19.H0_H0 ;  /* 0x20000013ff027230 */ /* 0x000fcc0000004100 */
[----:B------:R-:W0:Y:S02]  /*162f0*/  F2I.U64.TRUNC R2, R2 ;  /* 0x0000000200027311 */ /* 0x000e24000020d800 */
[----:B0-----:R-:W-:Y:S01]  /*16300*/  STG.E.64 desc[UR36][R16.64], R2 ;  /* 0x0000000210007986 */ /* 0x001fe2000c101b24 */
[----:B------:R-:W-:Y:S05]  /*16310*/  EXIT ;  /* 0x000000000000794d */ /* 0x000fea0003800000 */
.L_x_5196:
[----:B------:R-:W-:-:S06]  /*16320*/  HADD2.F32 R19, -RZ, R19.H0_H0 ;  /* 0x20000013ff137230 */ /* 0x000fcc0000004100 */
[----:B------:R-:W0:Y:S02]  /*16330*/  F2I.FTZ.U32.TRUNC.NTZ R19, R19 ;  /* 0x0000001300137305 */ /* 0x000e24000021f000 */
[----:B0-----:R-:W-:Y:S01]  /*16340*/  STG.E desc[UR36][R16.64], R19 ;  /* 0x0000001310007986 */ /* 0x001fe2000c101924 */
[----:B------:R-:W-:Y:S05]  /*16350*/  EXIT ;  /* 0x000000000000794d */ /* 0x000fea0003800000 */
.L_x_5199:
        /* <DEDUP_REMOVED lines=10> */
.L_x_7997:


//--------------------- .text._ZN2at6native27unrolled_elementwise_kernelIZZZNS0_44_GLOBAL__N__40a83637_7_Lerp_cu_7dd49032_312918lerp_tensor_kernelERNS_18TensorIteratorBaseEENKUlvE0_clEvENKUlvE1_clEvEUlN3c104HalfES8_S8_E_St5arrayIPcLm4EELi4E23TrivialOffsetCalculatorILi3EjESD_ILi1EjENS0_6memory12LoadWithCastILi3EEENSG_13StoreWithCastILi1EEEEEviT_T0_T2_T3_T4_T5_ --------------------------
	.section	.text._ZN2at6native27unrolled_elementwise_kernelIZZZNS0_44_GLOBAL__N__40a83637_7_Lerp_cu_7dd49032_312918lerp_tensor_kernelERNS_18TensorIteratorBaseEENKUlvE0_clEvENKUlvE1_clEvEUlN3c104HalfES8_S8_E_St5arrayIPcLm4EELi4E23TrivialOffsetCalculatorILi3EjESD_ILi1EjENS0_6memory12LoadWithCastILi3EEENSG_13StoreWithCastILi1EEEEEviT_T0_T2_T3_T4_T5_,"ax",@progbits
	.align	128
        .global         _ZN2at6native27unrolled_elementwise_kernelIZZZNS0_44_GLOBAL__N__40a83637_7_Lerp_cu_7dd49032_312918lerp_tensor_kernelERNS_18TensorIteratorBaseEENKUlvE0_clEvENKUlvE1_clEvEUlN3c104HalfES8_S8_E_St5arrayIPcLm4EELi4E23TrivialOffsetCalculatorILi3EjESD_ILi1EjENS0_6memory12LoadWithCastILi3EEENSG_13StoreWithCastILi1EEEEEviT_T0_T2_T3_T4_T5_
        .type           _ZN2at6native27unrolled_elementwise_kernelIZZZNS0_44_GLOBAL__N__40a83637_7_Lerp_cu_7dd49032_312918lerp_tensor_kernelERNS_18TensorIteratorBaseEENKUlvE0_clEvENKUlvE1_clEvEUlN3c104HalfES8_S8_E_St5arrayIPcLm4EELi4E23TrivialOffsetCalculatorILi3EjESD_ILi1EjENS0_6memory12LoadWithCastILi3EEENSG_13StoreWithCastILi1EEEEEviT_T0_T2_T3_T4_T5_,@function
        .size           _ZN2at6native27unrolled_elementwise_kernelIZZZNS0_44_GLOBAL__N__40a83637_7_Lerp_cu_7dd49032_312918lerp_tensor_kernelERNS_18TensorIteratorBaseEENKUlvE0_clEvENKUlvE1_clEvEUlN3c104HalfES8_S8_E_St5arrayIPcLm4EELi4E23TrivialOffsetCalculatorILi3EjESD_ILi1EjENS0_6memory12LoadWithCastILi3EEENSG_13StoreWithCastILi1EEEEEviT_T0_T2_T3_T4_T5_,(.L_x_7998 - _ZN2at6native27unrolled_elementwise_kernelIZZZNS0_44_GLOBAL__N__40a83637_7_Lerp_cu_7dd49032_312918lerp_tensor_kernelERNS_18TensorIteratorBaseEENKUlvE0_clEvENKUlvE1_clEvEUlN3c104HalfES8_S8_E_St5arrayIPcLm4EELi4E23TrivialOffsetCalculatorILi3EjESD_ILi1EjENS0_6memory12LoadWithCastILi3EEENSG_13StoreWithCastILi1EEEEEviT_T0_T2_T3_T4_T5_)
        .other          _ZN2at6native27unrolled_elementwise_kernelIZZZNS0_44_GLOBAL__N__40a83637_7_Lerp_cu_7dd49032_312918lerp_tensor_kernelERNS_18TensorIteratorBaseEENKUlvE0_clEvENKUlvE1_clEvEUlN3c104HalfES8_S8_E_St5arrayIPcLm4EELi4E23TrivialOffsetCalculatorILi3EjESD_ILi1EjENS0_6memory12LoadWithCastILi3EEENSG_13StoreWithCastILi1EEEEEviT_T0_T2_T3_T4_T5_,@"STO_CUDA_ENTRY STV_DEFAULT"
_ZN2at6native27unrolled_elementwise_kernelIZZZNS0_44_GLOBAL__N__40a83637_7_Lerp_cu_7dd49032_312918lerp_tensor_kernelERNS_18TensorIteratorBaseEENKUlvE0_clEvENKUlvE1_clEvEUlN3c104HalfES8_S8_E_St5arrayIPcLm4EELi4E23TrivialOffsetCalculatorILi3EjESD_ILi1EjENS0_6memory12LoadWithCastILi3EEENSG_13StoreWithCastILi1EEEEEviT_T0_T2_T3_T4_T5_:
.text._ZN2at6native27unrolled_elementwise_kernelIZZZNS0_44_GLOBAL__N__40a83637_7_Lerp_cu_7dd49032_312918lerp_tensor_kernelERNS_18TensorIteratorBaseEENKUlvE0_clEvENKUlvE1_clEvEUlN3c104HalfES8_S8_E_St5arrayIPcLm4EELi4E23TrivialOffsetCalculatorILi3EjESD_ILi1EjENS0_6memory12LoadWithCastILi3EEENSG_13StoreWithCastILi1EEEEEviT_T0_T2_T3_T4_T5_:
        /* <DEDUP_REMOVED lines=35> */
[----:B-1----:R-:W-:-:S04]  /*0230*/  F2FP.F16.F32.PACK_AB R0, RZ, R0 ;  /* 0x00000000ff00723e */ /* 0x002fc800000000ff */
[----:B------:R-:W-:Y:S01]  /*0240*/  PRMT R29, R0, 0x7610, R29 ;  /* 0x00007610001d7816 */ /* 0x000fe2000000001d */
[----:B------:R-:W-:Y:S06]  /*0250*/  BRA `(.L_x_5207) ;  /* 0x0000000c00d07947 */ /* 0x000fec0003800000 */
.L_x_5205:
[----:B------:R-:W2:Y:S02]  /*0260*/  LDG.E.U8 R2, desc[UR36][R2.64] ;  /* 0x0000002402027981 */ /* 0x000ea4000c1e1100 */
[----:B--2---:R-:W-:-:S04]  /*0270*/  I2FP.F32.U32 R0, R2 ;  /* 0x0000000200007245 */ /* 0x004fc80000201000 */
[----:B------:R-:W-:-:S04]  /*0280*/  F2FP.F16.F32.PACK_AB R0, RZ, R0 ;  /* 0x00000000ff00723e */ /* 0x000fc800000000ff */
[----:B------:R-:W-:Y:S01]  /*0290*/  PRMT R29, R0, 0x7610, R29 ;  /* 0x00007610001d7816 */ /* 0x000fe2000000001d */
[----:B------:R-:W-:Y:S06]  /*02a0*/  BRA `(.L_x_5207) ;  /* 0x0000000c00bc7947 */ /* 0x000fec0003800000 */
.L_x_5204:
        /* <DEDUP_REMOVED lines=8> */
[----:B-1----:R-:W-:-:S04]  /*0330*/  F2FP.F16.F32.PACK_AB R0, RZ, R0 ;  /* 0x00000000ff00723e */ /* 0x002fc800000000ff */
[----:B------:R-:W-:Y:S01]  /*0340*/  PRMT R29, R0, 0x7610, R29 ;  /* 0x00007610001d7816 */ /* 0x000fe2000000001d */
[----:B------:R-:W-:Y:S06]  /*0350*/  BRA `(.L_x_5207) ;  /* 0x0000000c00907947 */ /* 0x000fec0003800000 */
.L_x_5209:
[----:B------:R-:W2:Y:S02]  /*0360*/  LDG.E R2, desc[UR36][R2.64] ;  /* 0x0000002402027981 */ /* 0x000ea4000c1e1900 */
[----:B--2---:R-:W-:-:S04]  /*0370*/  I2FP.F32.S32 R0, R2 ;  /* 0x0000000200007245 */ /* 0x004fc80000201400 */
[----:B------:R-:W-:-:S04]  /*0380*/  F2FP.F16.F32.PACK_AB R0, RZ, R0 ;  /* 0x00000000ff00723e */ /* 0x000fc800000000ff */
[----:B------:R-:W-:Y:S01]  /*0390*/  PRMT R29, R0, 0x7610, R29 ;  /* 0x00007610001d7816 */ /* 0x000fe2000000001d */
[----:B------:R-:W-:Y:S06]  /*03a0*/  BRA `(.L_x_5207) ;  /* 0x0000000c007c7947 */ /* 0x000fec0003800000 */
.L_x_5208:
[----:B------:R-:W2:Y:S02]  /*03b0*/  LDG.E.U16 R2, desc[UR36][R2.64] ;  /* 0x0000002402027981 */ /* 0x000ea4000c1e1500 */
[----:B--2---:R-:W1:Y:S02]  /*03c0*/  I2F.S16 R0, R2 ;  /* 0x0000000200007306 */ /* 0x004e640000101400 */
[----:B-1----:R-:W-:-:S04]  /*03d0*/  F2FP.F16.F32.PACK_AB R0, RZ, R0 ;  /* 0x00000000ff00723e */ /* 0x002fc800000000ff */
[----:B------:R-:W-:Y:S01]  /*03e0*/  PRMT R29, R0, 0x7610, R29 ;  /* 0x00007610001d7816 */ /* 0x000fe2000000001d */
[----:B------:R-:W-:Y:S06]  /*03f0*/  BRA `(.L_x_5207) ;  /* 0x0000000c00687947 */ /* 0x000fec0003800000 */
.L_x_5203:
        /* <DEDUP_REMOVED lines=9> */
.L_x_5211:
[----:B------:R2:W5:Y:S01]  /*0490*/  LDG.E.U16 R29, desc[UR36][R2.64] ;  /* 0x00000024021d7981 */ /* 0x000562000c1e1500 */
[----:B------:R-:W-:Y:S05]  /*04a0*/  BRA `(.L_x_5207) ;  /* 0x0000000c003c7947 */ /* 0x000fea0003800000 */
.L_x_5210:
        /* <DEDUP_REMOVED lines=9> */
.L_x_5213:
[----:B------:R1:W5:Y:S01]  /*0540*/  LDG.E.U16 R29, desc[UR36][R2.64] ;  /* 0x00000024021d7981 */ /* 0x000362000c1e1500 */
[----:B------:R-:W-:Y:S05]  /*0550*/  BRA `(.L_x_5207) ;  /* 0x0000000c00107947 */ /* 0x000fea0003800000 */
.L_x_5212:
[----:B------:R-:W2:Y:S01]  /*0560*/  LDG.E.64 R2, desc[UR36][R2.64] ;  /* 0x0000002402027981 */ /* 0x000ea2000c1e1b00 */
[----:B------:R-:W-:Y:S01]  /*0570*/  UMOV UR4, 0xf0000000 ;  /* 0xf000000000047882 */ /* 0x000fe20000000000 */
[----:B------:R-:W-:Y:S01]  /*0580*/  UMOV UR5, 0x380fffff ;  /* 0x380fffff00057882 */ /* 0x000fe20000000000 */
[----:B--2---:R-:W1:Y:S01]  /*0590*/  F2F.F32.F64 R0, R2 ;  /* 0x0000000200007310 */ /* 0x004e620000301000 */
[----:B------:R-:W-:-:S14]  /*05a0*/  DSETP.GEU.AND P0, PT, |R2|, UR4, PT ;  /* 0x0000000402007e2a */ /* 0x000fdc000bf0e200 */
[----:B-1----:R-:W-:-:S05]  /*05b0*/  @!P0 FMUL R0, R0, 1.175494350822287508e-38 ;  /* 0x0080000000008820 */ /* 0x002fca0000400000 */
[----:B------:R-:W-:-:S04]  /*05c0*/  F2FP.F16.F32.PACK_AB R0, RZ, R0 ;  /* 0x00000000ff00723e */ /* 0x000fc800000000ff */
[----:B------:R-:W-:Y:S01]  /*05d0*/  PRMT R29, R0, 0x7610, R29 ;  /* 0x00007610001d7816 */ /* 0x000fe2000000001d */
[----:B------:R-:W-:Y:S06]  /*05e0*/  BRA `(.L_x_5207) ;  /* 0x0000000800ec7947 */ /* 0x000fec0003800000 */
.L_x_5202:
        /* <DEDUP_REMOVED lines=14> */
.L_x_5216:
        /* <DEDUP_REMOVED lines=9> */
.L_x_5215:
        /* <DEDUP_REMOVED lines=28> */
.L_x_5218:
        /* <DEDUP_REMOVED lines=15> */
.L_x_5217:
[----:B------:R-:W2:Y:S02]  /*0a10*/  LDG.E.U16 R0, desc[UR36][R2.64] ;  /* 0x0000002402007981 */ /* 0x000ea4000c1e1500 */
[----:B--2---:R-:W-:-:S05]  /*0a20*/  IMAD.U32 R0, R0, 0x10000, RZ ;  /* 0x0001000000007824 */ /* 0x004fca00078e00ff */
[----:B------:R-:W-:-:S04]  /*0a30*/  F2FP.F16.F32.PACK_AB R0, RZ, R0 ;  /* 0x00000000ff00723e */ /* 0x000fc800000000ff */
[----:B------:R-:W-:Y:S01]  /*0a40*/  PRMT R29, R0, 0x7610, R29 ;  /* 0x00007610001d7816 */ /* 0x000fe2000000001d */
[----:B------:R-:W-:Y:S06]  /*0a50*/  BRA `(.L_x_5207) ;  /* 0x0000000400d07947 */ /* 0x000fec0003800000 */
.L_x_5214:
        /* <DEDUP_REMOVED lines=13> */
.L_x_5221:
        /* <DEDUP_REMOVED lines=21> */
.L_x_5225:
[----:B------:R-:W-:Y:S05]  /*0c80*/  BSYNC B1 ;  /* 0x0000000000017941 */ /* 0x000fea0003800000 */
.L_x_5224:
[----:B------:R-:W-:Y:S01]  /*0c90*/  LEA R3, R0, 0x3b800000, 0x17 ;  /* 0x3b80000000037811 */ /* 0x000fe200078eb8ff */
[----:B------:R-:W-:-:S05]  /*0ca0*/  IMAD.SHL.U32 R0, R2, 0x100000, RZ ;  /* 0x0010000002007824 */ /* 0x000fca00078e00ff */
[----:B------:R-:W-:-:S07]  /*0cb0*/  LOP3.LUT R0, R3, R0, R4, 0xfe, !PT ;  /* 0x0000000003007212 */ /* 0x000fce00078efe04 */
.L_x_5223:
[----:B------:R-:W-:Y:S05]  /*0cc0*/  BSYNC B0 ;  /* 0x0000000000007941 */ /* 0x000fea0003800000 */
.L_x_5222:
[----:B------:R-:W-:-:S04]  /*0cd0*/  F2FP.F16.F32.PACK_AB R0, RZ, R0 ;  /* 0x00000000ff00723e */ /* 0x000fc800000000ff */
[----:B------:R-:W-:Y:S01]  /*0ce0*/  PRMT R29, R0, 0x7610, R29 ;  /* 0x00007610001d7816 */ /* 0x000fe2000000001d */
[----:B------:R-:W-:Y:S06]  /*0cf0*/  BRA `(.L_x_5207) ;  /* 0x0000000400287947 */ /* 0x000fec0003800000 */
.L_x_5220:
        /* <DEDUP_REMOVED lines=21> */
.L_x_5229:
[----:B------:R-:W-:Y:S05]  /*0e50*/  BSYNC B1 ;  /* 0x0000000000017941 */ /* 0x000fea0003800000 */
.L_x_5228:
[----:B------:R-:W-:Y:S01]  /*0e60*/  LEA R3, R0, 0x37800000, 0x17 ;  /* 0x3780000000037811 */ /* 0x000fe200078eb8ff */
[----:B------:R-:W-:-:S05]  /*0e70*/  IMAD.SHL.U32 R0, R2, 0x200000, RZ ;  /* 0x0020000002007824 */ /* 0x000fca00078e00ff */
[----:B------:R-:W-:-:S07]  /*0e80*/  LOP3.LUT R0, R3, R0, R4, 0xfe, !PT ;  /* 0x0000000003007212 */ /* 0x000fce00078efe04 */
.L_x_5227:
[----:B------:R-:W-:Y:S05]  /*0e90*/  BSYNC B0 ;  /* 0x0000000000007941 */ /* 0x000fea0003800000 */
.L_x_5226:
[----:B------:R-:W-:-:S04]  /*0ea0*/  F2FP.F16.F32.PACK_AB R0, RZ, R0 ;  /* 0x00000000ff00723e */ /* 0x000fc800000000ff */
[----:B------:R-:W-:Y:S01]  /*0eb0*/  PRMT R29, R0, 0x7610, R29 ;  /* 0x00007610001d7816 */ /* 0x000fe2000000001d */
[----:B------:R-:W-:Y:S06]  /*0ec0*/  BRA `(.L_x_5207) ;  /* 0x0000000000b47947 */ /* 0x000fec0003800000 */
.L_x_5219:
        /* <DEDUP_REMOVED lines=14> */
.L_x_5233:
[----:B------:R-:W-:Y:S05]  /*0fb0*/  BSYNC B0 ;  /* 0x0000000000007941 */ /* 0x000fea0003800000 */
.L_x_5232:
[----:B------:R-:W-:-:S04]  /*0fc0*/  F2FP.F16.F32.PACK_AB R0, RZ, R0 ;  /* 0x00000000ff00723e */ /* 0x000fc800000000ff */
[----:B------:R-:W-:Y:S01]  /*0fd0*/  PRMT R29, R0, 0x7610, R29 ;  /* 0x00007610001d7816 */ /* 0x000fe2000000001d */
[----:B------:R-:W-:Y:S06]  /*0fe0*/  BRA `(.L_x_5207) ;  /* 0x00000000006c7947 */ /* 0x000fec0003800000 */
.L_x_5206:
        /* <DEDUP_REMOVED lines=16> */
.L_x_5234:
[----:B------:R-:W-:Y:S01]  /*10f0*/  PRMT R29, RZ, 0x7610, R29 ;  /* 0x00007610ff1d7816 */ /* 0x000fe2000000001d */
[----:B------:R-:W-:Y:S06]  /*1100*/  BRA `(.L_x_5207) ;  /* 0x0000000000247947 */ /* 0x000fec0003800000 */
.L_x_5231:
[----:B------:R-:W2:Y:S02]  /*1110*/  LDG.E.64 R2, desc[UR36][R2.64] ;  /* 0x0000002402027981 */ /* 0x000ea4000c1e1b00 */
[----:B--2---:R-:W1:Y:S02]  /*1120*/  I2F.U64 R0, R2 ;  /* 0x0000000200007312 */ /* 0x004e640000301000 */
[----:B-1----:R-:W-:-:S04]  /*1130*/  F2FP.F16.F32.PACK_AB R0, RZ, R0 ;  /* 0x00000000ff00723e */ /* 0x002fc800000000ff */
[----:B------:R-:W-:Y:S01]  /*1140*/  PRMT R29, R0, 0x7610, R29 ;  /* 0x00007610001d7816 */ /* 0x000fe2000000001d */
[----:B------:R-:W-:Y:S06]  /*1150*/  BRA `(.L_x_5207) ;  /* 0x0000000000107947 */ /* 0x000fec0003800000 */
.L_x_5230:
[----:B------:R-:W2:Y:S02]  /*1160*/  LDG.E R2, desc[UR36][R2.64] ;  /* 0x0000002402027981 */ /* 0x000ea4000c1e1900 */
[----:B--2---:R-:W-:-:S04]  /*1170*/  I2FP.F32.U32 R0, R2 ;  /* 0x0000000200007245 */ /* 0x004fc80000201000 */
[----:B------:R-:W-:-:S04]  /*1180*/  F2FP.F16.F32.PACK_AB R0, RZ, R0 ;  /* 0x00000000ff00723e */ /* 0x000fc800000000ff */
[----:B------:R-:W-:-:S07]  /*1190*/  PRMT R29, R0, 0x7610, R29 ;  /* 0x00007610001d7816 */ /* 0x000fce000000001d */
.L_x_5207:
[----:B-12---:R-:W1:Y:S01]  /*11a0*/  LDC.64 R2, c[0x0][0x228] ;  /* 0x00008a00ff027b82 */ /* 0x006e620000000a00 */
        /* <DEDUP_REMOVED lines=20> */
.L_x_5238:
[----:B------:R-:W2:Y:S02]  /*12f0*/  LDG.E.U8 R2, desc[UR36][R2.64] ;  /* 0x0000002402027981 */ /* 0x000ea4000c1e1100 */
[----:B--2---:R-:W-:-:S04]  /*1300*/  I2FP.F32.U32 R0, R2 ;  /* 0x0000000200007245 */ /* 0x004fc80000201000 */
[----:B------:R-:W-:-:S04]  /*1310*/  F2FP.F16.F32.PACK_AB R0, RZ, R0 ;  /* 0x00000000ff00723e */ /* 0x000fc800000000ff */
[----:B------:R-:W-:Y:S01]  /*1320*/  PRMT R24, R0, 0x7610, R24 ;  /* 0x0000761000187816 */ /* 0x000fe20000000018 */
[----:B------:R-:W-:Y:S06]  /*1330*/  BRA `(.L_x_5240) ;  /* 0x0000000c00bc7947 */ /* 0x000fec0003800000 */
.L_x_5237:
        /* <DEDUP_REMOVED lines=11> */
.L_x_5242:
[----:B------:R-:W2:Y:S02]  /*13f0*/  LDG.E R2, desc[UR36][R2.64] ;  /* 0x0000002402027981 */ /* 0x000ea4000c1e1900 */
[----:B--2---:R-:W-:-:S04]  /*1400*/  I2FP.F32.S32 R0, R2 ;  /* 0x0000000200007245 */ /* 0x004fc80000201400 */
[----:B------:R-:W-:-:S04]  /*1410*/  F2FP.F16.F32.PACK_AB R0, RZ, R0 ;  /* 0x00000000ff00723e */ /* 0x000fc800000000ff */
[----:B------:R-:W-:Y:S01]  /*1420*/  PRMT R24, R0, 0x7610, R24 ;  /* 0x0000761000187816 */ /* 0x000fe20000000018 */
[----:B------:R-:W-:Y:S06]  /*1430*/  BRA `(.L_x_5240) ;  /* 0x0000000c007c7947 */ /* 0x000fec0003800000 */
.L_x_5241:
[----:B------:R-:W2:Y:S02]  /*1440*/  LDG.E.U16 R2, desc[UR36][R2.64] ;  /* 0x0000002402027981 */ /* 0x000ea4000c1e1500 */
[----:B--2---:R-:W1:Y:S02]  /*1450*/  I2F.S16 R0, R2 ;  /* 0x0000000200007306 */ /* 0x004e640000101400 */
[----:B-1----:R-:W-:-:S04]  /*1460*/  F2FP.F16.F32.PACK_AB R0, RZ, R0 ;  /* 0x00000000ff00723e */ /* 0x002fc800000000ff */
[----:B------:R-:W-:Y:S01]  /*1470*/  PRMT R24, R0, 0x7610, R24 ;  /* 0x0000761000187816 */ /* 0x000fe20000000018 */
[----:B------:R-:W-:Y:S06]  /*1480*/  BRA `(.L_x_5240) ;  /* 0x0000000c00687947 */ /* 0x000fec0003800000 */
.L_x_5236:
        /* <DEDUP_REMOVED lines=9> */
.L_x_5244:
[----:B------:R2:W5:Y:S01]  /*1520*/  LDG.E.U16 R24, desc[UR36][R2.64] ;  /* 0x0000002402187981 */ /* 0x000562000c1e1500 */
[----:B------:R-:W-:Y:S05]  /*1530*/  BRA `(.L_x_5240) ;  /* 0x0000000c003c7947 */ /* 0x000fea0003800000 */
.L_x_5243:
        /* <DEDUP_REMOVED lines=9> */
.L_x_5246:
[----:B------:R1:W5:Y:S01]  /*15d0*/  LDG.E.U16 R24, desc[UR36][R2.64] ;  /* 0x0000002402187981 */ /* 0x000362000c1e1500 */
[----:B------:R-:W-:Y:S05]  /*15e0*/  BRA `(.L_x_5240) ;  /* 0x0000000c00107947 */ /* 0x000fea0003800000 */
.L_x_5245:
        /* <DEDUP_REMOVED lines=9> */
.L_x_5235:
        /* <DEDUP_REMOVED lines=14> */
.L_x_5249:
        /* <DEDUP_REMOVED lines=9> */
.L_x_5248:
        /* <DEDUP_REMOVED lines=28> */
.L_x_5251:
        /* <DEDUP_REMOVED lines=15> */
.L_x_5250:
[----:B------:R-:W2:Y:S02]  /*1aa0*/  LDG.E.U16 R0, desc[UR36][R2.64] ;  /* 0x0000002402007981 */ /* 0x000ea4000c1e1500 */
[----:B--2---:R-:W-:-:S05]  /*1ab0*/  IMAD.U32 R0, R0, 0x10000, RZ ;  /* 0x0001000000007824 */ /* 0x004fca00078e00ff */
[----:B------:R-:W-:-:S04]  /*1ac0*/  F2FP.F16.F32.PACK_AB R0, RZ, R0 ;  /* 0x00000000ff00723e */ /* 0x000fc800000000ff */
[----:B------:R-:W-:Y:S01]  /*1ad0*/  PRMT R24, R0, 0x7610, R24 ;  /* 0x0000761000187816 */ /* 0x000fe20000000018 */
[----:B------:R-:W-:Y:S06]  /*1ae0*/  BRA `(.L_x_5240) ;  /* 0x0000000400d07947 */ /* 0x000fec0003800000 */
.L_x_5247:
        /* <DEDUP_REMOVED lines=13> */
.L_x_5254:
        /* <DEDUP_REMOVED lines=21> */
.L_x_5258:
[----:B------:R-:W-:Y:S05]  /*1d10*/  BSYNC B1 ;  /* 0x0000000000017941 */ /* 0x000fea0003800000 */
.L_x_5257:
[----:B------:R-:W-:Y:S01]  /*1d20*/  LEA R3, R0, 0x3b800000, 0x17 ;  /* 0x3b80000000037811 */ /* 0x000fe200078eb8ff */
[----:B------:R-:W-:-:S05]  /*1d30*/  IMAD.SHL.U32 R0, R2, 0x100000, RZ ;  /* 0x0010000002007824 */ /* 0x000fca00078e00ff */
[----:B------:R-:W-:-:S07]  /*1d40*/  LOP3.LUT R0, R3, R0, R4, 0xfe, !PT ;  /* 0x0000000003007212 */ /* 0x000fce00078efe04 */
.L_x_5256:
[----:B------:R-:W-:Y:S05]  /*1d50*/  BSYNC B0 ;  /* 0x0000000000007941 */ /* 0x000fea0003800000 */
.L_x_5255:
[----:B------:R-:W-:-:S04]  /*1d60*/  F2FP.F16.F32.PACK_AB R0, RZ, R0 ;  /* 0x00000000ff00723e */ /* 0x000fc800000000ff */
[----:B------:R-:W-:Y:S01]  /*1d70*/  PRMT R24, R0, 0x7610, R24 ;  /* 0x0000761000187816 */ /* 0x000fe20000000018 */
[----:B------:R-:W-:Y:S06]  /*1d80*/  BRA `(.L_x_5240) ;  /* 0x0000000400287947 */ /* 0x000fec0003800000 */
.L_x_5253:
        /* <DEDUP_REMOVED lines=21> */
.L_x_5262:
[----:B------:R-:W-:Y:S05]  /*1ee0*/  BSYNC B1 ;  /* 0x0000000000017941 */ /* 0x000fea0003800000 */
.L_x_5261:
[----:B------:R-:W-:Y:S01]  /*1ef0*/  LEA R3, R0, 0x37800000, 0x17 ;  /* 0x3780000000037811 */ /* 0x000fe200078eb8ff */
[----:B------:R-:W-:-:S05]  /*1f00*/  IMAD.SHL.U32 R0, R2, 0x200000, RZ ;  /* 0x0020000002007824 */ /* 0x000fca00078e00ff */
[----:B------:R-:W-:-:S07]  /*1f10*/  LOP3.LUT R0, R3, R0, R4, 0xfe, !PT ;  /* 0x0000000003007212 */ /* 0x000fce00078efe04 */
.L_x_5260:
[----:B------:R-:W-:Y:S05]  /*1f20*/  BSYNC B0 ;  /* 0x0000000000007941 */ /* 0x000fea0003800000 */
.L_x_5259:
[----:B------:R-:W-:-:S04]  /*1f30*/  F2FP.F16.F32.PACK_AB R0, RZ, R0 ;  /* 0x00000000ff00723e */ /* 0x000fc800000000ff */
[----:B------:R-:W-:Y:S01]  /*1f40*/  PRMT R24, R0, 0x7610, R24 ;  /* 0x0000761000187816 */ /* 0x000fe20000000018 */
[----:B------:R-:W-:Y:S06]  /*1f50*/  BRA `(.L_x_5240) ;  /* 0x0000000000b47947 */ /* 0x000fec0003800000 */
.L_x_5252:
        /* <DEDUP_REMOVED lines=14> */
.L_x_5266:
[----:B------:R-:W-:Y:S05]  /*2040*/  BSYNC B0 ;  /* 0x0000000000007941 */ /* 0x000fea0003800000 */
.L_x_5265:
[----:B------:R-:W-:-:S04]  /*2050*/  F2FP.F16.F32.PACK_AB R0, RZ, R0 ;  /* 0x00000000ff00723e */ /* 0x000fc800000000ff */
[----:B------:R-:W-:Y:S01]  /*2060*/  PRMT R24, R0, 0x7610, R24 ;  /* 0x0000761000187816 */ /* 0x000fe20000000018 */
[----:B------:R-:W-:Y:S06]  /*2070*/  BRA `(.L_x_5240) ;  /* 0x00000000006c7947 */ /* 0x000fec0003800000 */
.L_x_5239:
        /* <DEDUP_REMOVED lines=16> */
.L_x_5267:
[----:B------:R-:W-:Y:S01]  /*2180*/  PRMT R24, RZ, 0x7610, R24 ;  /* 0x00007610ff187816 */ /* 0x000fe20000000018 */
[----:B------:R-:W-:Y:S06]  /*2190*/  BRA `(.L_x_5240) ;  /* 0x0000000000247947 */ /* 0x000fec0003800000 */
.L_x_5264:
[----:B------:R-:W2:Y:S02]  /*21a0*/  LDG.E.64 R2, desc[UR36][R2.64] ;  /* 0x0000002402027981 */ /* 0x000ea4000c1e1b00 */
[----:B--2---:R-:W1:Y:S02]  /*21b0*/  I2F.U64 R0, R2 ;  /* 0x0000000200007312 */ /* 0x004e640000301000 */
[----:B-1----:R-:W-:-:S04]  /*21c0*/  F2FP.F16.F32.PACK_AB R0, RZ, R0 ;  /* 0x00000000ff00723e */ /* 0x002fc800000000ff */
[----:B------:R-:W-:Y:S01]  /*21d0*/  PRMT R24, R0, 0x7610, R24 ;  /* 0x0000761000187816 */ /* 0x000fe20000000018 */
[----:B------:R-:W-:Y:S06]  /*21e0*/  BRA `(.L_x_5240) ;  /* 0x0000000000107947 */ /* 0x000fec0003800000 */
.L_x_5263:
[----:B------:R-:W2:Y:S02]  /*21f0*/  LDG.E R2, desc[UR36][R2.64] ;  /* 0x0000002402027981 */ /* 0x000ea4000c1e1900 */
[----:B--2---:R-:W-:-:S04]  /*2200*/  I2FP.F32.U32 R0, R2 ;  /* 0x0000000200007245 */ /* 0x004fc80000201000 */
[----:B------:R-:W-:-:S04]  /*2210*/  F2FP.F16.F32.PACK_AB R0, RZ, R0 ;  /* 0x00000000ff00723e */ /* 0x000fc800000000ff */
[----:B------:R-:W-:-:S07]  /*2220*/  PRMT R24, R0, 0x7610, R24 ;  /* 0x0000761000187816 */ /* 0x000fce0000000018 */
.L_x_5240:
[----:B-12---:R-:W1:Y:S01]  /*2230*/  LDC.64 R2, c[0x0][0x230] ;  /* 0x00008c00ff027b82 */ /* 0x006e620000000a00 */
        /* <DEDUP_REMOVED lines=20> */
.L_x_5271:
[----:B------:R-:W2:Y:S02]  /*2380*/  LDG.E.U8 R2, desc[UR36][R2.64] ;  /* 0x0000002402027981 */ /* 0x000ea4000c1e1100 */
[----:B--2---:R-:W-:-:S04]  /*2390*/  I2FP.F32.U32 R0, R2 ;  /* 0x0000000200007245 */ /* 0x004fc80000201000 */
[----:B------:R-:W-:-:S04]  /*23a0*/  F2FP.F16.F32.PACK_AB R0, RZ, R0 ;  /* 0x00000000ff00723e */ /* 0x000fc800000000ff */
[----:B------:R-:W-:Y:S01]  /*23b0*/  PRMT R23, R0, 0x7610, R23 ;  /* 0x0000761000177816 */ /* 0x000fe20000000017 */
[----:B------:R-:W-:Y:S06]  /*23c0*/  BRA `(.L_x_5273) ;  /* 0x0000000c00bc7947 */ /* 0x000fec0003800000 */
.L_x_5270:
        /* <DEDUP_REMOVED lines=11> */
.L_x_5275:
[----:B------:R-:W2:Y:S02]  /*2480*/  LDG.E R2, desc[UR36][R2.64] ;  /* 0x0000002402027981 */ /* 0x000ea4000c1e1900 */
[----:B--2---:R-:W-:-:S04]  /*2490*/  I2FP.F32.S32 R0, R2 ;  /* 0x0000000200007245 */ /* 0x004fc80000201400 */
[----:B------:R-:W-:-:S04]  /*24a0*/  F2FP.F16.F32.PACK_AB R0, RZ, R0 ;  /* 0x00000000ff00723e */ /* 0x000fc800000000ff */
[----:B------:R-:W-:Y:S01]  /*24b0*/  PRMT R23, R0, 0x7610, R23 ;  /* 0x0000761000177816 */ /* 0x000fe20000000017 */
[----:B------:R-:W-:Y:S06]  /*24c0*/  BRA `(.L_x_5273) ;  /* 0x0000000c007c7947 */ /* 0x000fec0003800000 */
.L_x_5274:
[----:B------:R-:W2:Y:S02]  /*24d0*/  LDG.E.U16 R2, desc[UR36][R2.64] ;  /* 0x0000002402027981 */ /* 0x000ea4000c1e1500 */
[----:B--2---:R-:W0:Y:S02]  /*24e0*/  I2F.S16 R0, R2 ;  /* 0x0000000200007306 */ /* 0x004e240000101400 */
[----:B0-----:R-:W-:-:S04]  /*24f0*/  F2FP.F16.F32.PACK_AB R0, RZ, R0 ;  /* 0x00000000ff00723e */ /* 0x001fc800000000ff */
[----:B------:R-:W-:Y:S01]  /*2500*/  PRMT R23, R0, 0x7610, R23 ;  /* 0x0000761000177816 */ /* 0x000fe20000000017 */
[----:B------:R-:W-:Y:S06]  /*2510*/  BRA `(.L_x_5273) ;  /* 0x0000000c00687947 */ /* 0x000fec0003800000 */
.L_x_5269:
        /* <DEDUP_REMOVED lines=9> */
.L_x_5277:
[----:B------:R0:W5:Y:S01]  /*25b0*/  LDG.E.U16 R23, desc[UR36][R2.64] ;  /* 0x0000002402177981 */ /* 0x000162000c1e1500 */
[----:B------:R-:W-:Y:S05]  /*25c0*/  BRA `(.L_x_5273) ;  /* 0x0000000c003c7947 */ /* 0x000fea0003800000 */
.L_x_5276:
        /* <DEDUP_REMOVED lines=9> */
.L_x_5279:
[----:B------:R1:W5:Y:S01]  /*2660*/  LDG.E.U16 R23, desc[UR36][R2.64] ;  /* 0x0000002402177981 */ /* 0x000362000c1e1500 */
[----:B------:R-:W-:Y:S05]  /*2670*/  BRA `(.L_x_5273) ;  /* 0x0000000c00107947 */ /* 0x000fea0003800000 */
.L_x_5278:
        /* <DEDUP_REMOVED lines=9> */
.L_x_5268:
        /* <DEDUP_REMOVED lines=14> */
.L_x_5282:
        /* <DEDUP_REMOVED lines=9> */
.L_x_5281:
        /* <DEDUP_REMOVED lines=28> */
.L_x_5284:
        /* <DEDUP_REMOVED lines=15> */
.L_x_5283:
[----:B------:R-:W2:Y:S02]  /*2b30*/  LDG.E.U16 R0, desc[UR36][R2.64] ;  /* 0x0000002402007981 */ /* 0x000ea4000c1e1500 */
[----:B--2---:R-:W-:-:S05]  /*2b40*/  IMAD.U32 R0, R0, 0x10000, RZ ;  /* 0x0001000000007824 */ /* 0x004fca00078e00ff */
[----:B------:R-:W-:-:S04]  /*2b50*/  F2FP.F16.F32.PACK_AB R0, RZ, R0 ;  /* 0x00000000ff00723e */ /* 0x000fc800000000ff */
[----:B------:R-:W-:Y:S01]  /*2b60*/  PRMT R23, R0, 0x7610, R23 ;  /* 0x0000761000177816 */ /* 0x000fe20000000017 */
[----:B------:R-:W-:Y:S06]  /*2b70*/  BRA `(.L_x_5273) ;  /* 0x0000000400d07947 */ /* 0x000fec0003800000 */
.L_x_5280:
        /* <DEDUP_REMOVED lines=13> */
.L_x_5287:
        /* <DEDUP_REMOVED lines=21> */
.L_x_5291:
[----:B------:R-:W-:Y:S05]  /*2da0*/  BSYNC B1 ;  /* 0x0000000000017941 */ /* 0x000fea0003800000 */
.L_x_5290:
[----:B------:R-:W-:Y:S01]  /*2db0*/  LEA R3, R0, 0x3b800000, 0x17 ;  /* 0x3b80000000037811 */ /* 0x000fe200078eb8ff */
[----:B------:R-:W-:-:S05]  /*2dc0*/  IMAD.SHL.U32 R0, R2, 0x100000, RZ ;  /* 0x0010000002007824 */ /* 0x000fca00078e00ff */
[----:B------:R-:W-:-:S07]  /*2dd0*/  LOP3.LUT R0, R3, R0, R4, 0xfe, !PT ;  /* 0x0000000003007212 */ /* 0x000fce00078efe04 */
.L_x_5289:
[----:B------:R-:W-:Y:S05]  /*2de0*/  BSYNC B0 ;  /* 0x0000000000007941 */ /* 0x000fea0003800000 */
.L_x_5288:
[----:B------:R-:W-:-:S04]  /*2df0*/  F2FP.F16.F32.PACK_AB R0, RZ, R0 ;  /* 0x00000000ff00723e */ /* 0x000fc800000000ff */
[----:B------:R-:W-:Y:S01]  /*2e00*/  PRMT R23, R0, 0x7610, R23 ;  /* 0x0000761000177816 */ /* 0x000fe20000000017 */
[----:B------:R-:W-:Y:S06]  /*2e10*/  BRA `(.L_x_5273) ;  /* 0x0000000400287947 */ /* 0x000fec0003800000 */
.L_x_5286:
        /* <DEDUP_REMOVED lines=21> */
.L_x_5295:
[----:B------:R-:W-:Y:S05]  /*2f70*/  BSYNC B1 ;  /* 0x0000000000017941 */ /* 0x000fea0003800000 */
.L_x_5294:
[----:B------:R-:W-:Y:S01]  /*2f80*/  LEA R3, R0, 0x37800000, 0x17 ;  /* 0x3780000000037811 */ /* 0x000fe200078eb8ff */
[----:B------:R-:W-:-:S05]  /*2f90*/  IMAD.SHL.U32 R0, R2, 0x200000, RZ ;  /* 0x0020000002007824 */ /* 0x000fca00078e00ff */
[----:B------:R-:W-:-:S07]  /*2fa0*/  LOP3.LUT R0, R3, R0, R4, 0xfe, !PT ;  /* 0x0000000003007212 */ /* 0x000fce00078efe04 */
.L_x_5293:
[----:B------:R-:W-:Y:S05]  /*2fb0*/  BSYNC B0 ;  /* 0x0000000000007941 */ /* 0x000fea0003800000 */
.L_x_5292:
[----:B------:R-:W-:-:S04]  /*2fc0*/  F2FP.F16.F32.PACK_AB R0, RZ, R0 ;  /* 0x00000000ff00723e */ /* 0x000fc800000000ff */
[----:B------:R-:W-:Y:S01]  /*2fd0*/  PRMT R23, R0, 0x7610, R23 ;  /* 0x0000761000177816 */ /* 0x000fe20000000017 */
[----:B------:R-:W-:Y:S06]  /*2fe0*/  BRA `(.L_x_5273) ;  /* 0x0000000000b47947 */ /* 0x000fec0003800000 */
.L_x_5285:
        /* <DEDUP_REMOVED lines=14> */
.L_x_5299:
[----:B------:R-:W-:Y:S05]  /*30d0*/  BSYNC B0 ;  /* 0x0000000000007941 */ /* 0x000fea0003800000 */
.L_x_5298:
[----:B------:R-:W-:-:S04]  /*30e0*/  F2FP.F16.F32.PACK_AB R0, RZ, R0 ;  /* 0x00000000ff00723e */ /* 0x000fc800000000ff */
[----:B------:R-:W-:Y:S01]  /*30f0*/  PRMT R23, R0, 0x7610, R23 ;  /* 0x0000761000177816 */ /* 0x000fe20000000017 */
[----:B------:R-:W-:Y:S06]  /*3100*/  BRA `(.L_x_5273) ;  /* 0x00000000006c7947 */ /* 0x000fec0003800000 */
.L_x_5272:
        /* <DEDUP_REMOVED lines=16> */
.L_x_5300:
[----:B------:R-:W-:Y:S01]  /*3210*/  PRMT R23, RZ, 0x7610, R23 ;  /* 0x00007610ff177816 */ /* 0x000fe20000000017 */
[----:B------:R-:W-:Y:S06]  /*3220*/  BRA `(.L_x_5273) ;  /* 0x0000000000247947 */ /* 0x000fec0003800000 */
.L_x_5297:
[----:B------:R-:W2:Y:S02]  /*3230*/  LDG.E.64 R2, desc[UR36][R2.64] ;  /* 0x0000002402027981 */ /* 0x000ea4000c1e1b00 */
[----:B--2---:R-:W0:Y:S02]  /*3240*/  I2F.U64 R0, R2 ;  /* 0x0000000200007312 */ /* 0x004e240000301000 */
[----:B0-----:R-:W-:-:S04]  /*3250*/  F2FP.F16.F32.PACK_AB R0, RZ, R0 ;  /* 0x00000000ff00723e */ /* 0x001fc800000000ff */
[----:B------:R-:W-:Y:S01]  /*3260*/  PRMT R23, R0, 0x7610, R23 ;  /* 0x0000761000177816 */ /* 0x000fe20000000017 */
[----:B------:R-:W-:Y:S06]  /*3270*/  BRA `(.L_x_5273) ;  /* 0x0000000000107947 */ /* 0x000fec0003800000 */
.L_x_5296:
[----:B------:R-:W2:Y:S02]  /*3280*/  LDG.E R2, desc[UR36][R2.64] ;  /* 0x0000002402027981 */ /* 0x000ea4000c1e1900 */
[----:B--2---:R-:W-:-:S04]  /*3290*/  I2FP.F32.U32 R0, R2 ;  /* 0x0000000200007245 */ /* 0x004fc80000201000 */
[----:B------:R-:W-:-:S04]  /*32a0*/  F2FP.F16.F32.PACK_AB R0, RZ, R0 ;  /* 0x00000000ff00723e */ /* 0x000fc800000000ff */
[----:B------:R-:W-:-:S07]  /*32b0*/  PRMT R23, R0, 0x7610, R23 ;  /* 0x0000761000177816 */ /* 0x000fce0000000017 */
.L_x_5273:
[----:B------:R-:W-:-:S07]  /*32c0*/  VIADD R26, R26, 0x80 ;  /* 0x000000801a1a7836 */ /* 0x000fce0000000000 */
.L_x_5201:
[----:B------:R-:W-:Y:S05]  /*32d0*/  BSYNC B6 ;  /* 0x0000000000067941 */ /* 0x000fea0003800000 */
.L_x_5200:
[----:B------:R-:W2:Y:S01]  /*32e0*/  LDC R0, c[0x0][0x210] ;  /* 0x00008400ff007b82 */ /* 0x000ea20000000800 */
[----:B------:R-:W-:Y:S01]  /*32f0*/  BSSY B6, `(.L_x_5301) ;  /* 0x0000323000067945 */ /* 0x000fe20003800000 */
[----:B------:R-:W-:Y:S02]  /*3300*/  PRMT R22, RZ, 0x7610, R22 ;  /* 0x00007610ff167816 */ /* 0x000fe40000000016 */
[----:B------:R-:W-:Y:S01]  /*3310*/  PRMT R18, RZ, 0x7610, R18 ;  /* 0x00007610ff127816 */ /* 0x000fe20000000012 */
[----:B--2---:R-:W-:-:S05]  /*3320*/  IMAD R0, R25, -0x200, R0 ;  /* 0xfffffe0019007824 */ /* 0x004fca00078e0200 */
[----:B------:R-:W-:-:S13]  /*3330*/  ISETP.GE.AND P0, PT, R26, R0, PT ;  /* 0x000000001a00720c */ /* 0x000fda0003f06270 */
        /* <DEDUP_REMOVED lines=23> */
.L_x_5306:
[----:B------:R-:W2:Y:S02]  /*34b0*/  LDG.E.U8 R2, desc[UR36][R2.64] ;  /* 0x0000002402027981 */ /* 0x000ea4000c1e1100 */
[----:B--2---:R-:W-:-:S04]  /*34c0*/  I2FP.F32.U32 R0, R2 ;  /* 0x0000000200007245 */ /* 0x004fc80000201000 */
[----:B------:R-:W-:-:S04]  /*34d0*/  F2FP.F16.F32.PACK_AB R0, RZ, R0 ;  /* 0x00000000ff00723e */ /* 0x000fc800000000ff */
[----:B------:R-:W-:Y:S01]  /*34e0*/  PRMT R28, R0, 0x7610, R28 ;  /* 0x00007610001c7816 */ /* 0x000fe2000000001c */
[----:B------:R-:W-:Y:S06]  /*34f0*/  BRA `(.L_x_5308) ;  /* 0x0000000c00bc7947 */ /* 0x000fec0003800000 */
.L_x_5305:
        /* <DEDUP_REMOVED lines=11> */
.L_x_5310:
[----:B------:R-:W2:Y:S02]  /*35b0*/  LDG.E R2, desc[UR36][R2.64] ;  /* 0x0000002402027981 */ /* 0x000ea4000c1e1900 */
[----:B--2---:R-:W-:-:S04]  /*35c0*/  I2FP.F32.S32 R0, R2 ;  /* 0x0000000200007245 */ /* 0x004fc80000201400 */
[----:B------:R-:W-:-:S04]  /*35d0*/  F2FP.F16.F32.PACK_AB R0, RZ, R0 ;  /* 0x00000000ff00723e */ /* 0x000fc800000000ff */
[----:B------:R-:W-:Y:S01]  /*35e0*/  PRMT R28, R0, 0x7610, R28 ;  /* 0x00007610001c7816 */ /* 0x000fe2000000001c */
[----:B------:R-:W-:Y:S06]  /*35f0*/  BRA `(.L_x_5308) ;  /* 0x0000000c007c7947 */ /* 0x000fec0003800000 */
.L_x_5309:
[----:B------:R-:W2:Y:S02]  /*3600*/  LDG.E.U16 R2, desc[UR36][R2.64] ;  /* 0x0000002402027981 */ /* 0x000ea4000c1e1500 */
[----:B--2---:R-:W0:Y:S02]  /*3610*/  I2F.S16 R0, R2 ;  /* 0x0000000200007306 */ /* 0x004e240000101400 */
[----:B0-----:R-:W-:-:S04]  /*3620*/  F2FP.F16.F32.PACK_AB R0, RZ, R0 ;  /* 0x00000000ff00723e */ /* 0x001fc800000000ff */
[----:B------:R-:W-:Y:S01]  /*3630*/  PRMT R28, R0, 0x7610, R28 ;  /* 0x00007610001c7816 */ /* 0x000fe2000000001c */
[----:B------:R-:W-:Y:S06]  /*3640*/  BRA `(.L_x_5308) ;  /* 0x0000000c00687947 */ /* 0x000fec0003800000 */
.L_x_5304:
        /* <DEDUP_REMOVED lines=9> */
.L_x_5312:
[----:B------:R1:W5:Y:S01]  /*36e0*/  LDG.E.U16 R28, desc[UR36][R2.64] ;  /* 0x00000024021c7981 */ /* 0x000362000c1e1500 */
[----:B------:R-:W-:Y:S05]  /*36f0*/  BRA `(.L_x_5308) ;  /* 0x0000000c003c7947 */ /* 0x000fea0003800000 */
.L_x_5311:
        /* <DEDUP_REMOVED lines=9> */
.L_x_5314:
[----:B------:R0:W5:Y:S01]  /*3790*/  LDG.E.U16 R28, desc[UR36][R2.64] ;  /* 0x00000024021c7981 */ /* 0x000162000c1e1500 */
[----:B------:R-:W-:Y:S05]  /*37a0*/  BRA `(.L_x_5308) ;  /* 0x0000000c00107947 */ /* 0x000fea0003800000 */
.L_x_5313:
        /* <DEDUP_REMOVED lines=9> */
.L_x_5303:
        /* <DEDUP_REMOVED lines=14> */
.L_x_5317:
        /* <DEDUP_REMOVED lines=9> */
.L_x_5316:
        /* <DEDUP_REMOVED lines=28> */
.L_x_5319:
        /* <DEDUP_REMOVED lines=15> */
.L_x_5318:
[----:B------:R-:W2:Y:S02]  /*3c60*/  LDG.E.U16 R0, desc[UR36][R2.64] ;  /* 0x0000002402007981 */ /* 0x000ea4000c1e1500 */
[----:B--2---:R-:W-:-:S05]  /*3c70*/  IMAD.U32 R0, R0, 0x10000, RZ ;  /* 0x0001000000007824 */ /* 0x004fca00078e00ff */
[----:B------:R-:W-:-:S04]  /*3c80*/  F2FP.F16.F32.PACK_AB R0, RZ, R0 ;  /* 0x00000000ff00723e */ /* 0x000fc800000000ff */
[----:B------:R-:W-:Y:S01]  /*3c90*/  PRMT R28, R0, 0x7610, R28 ;  /* 0x00007610001c7816 */ /* 0x000fe2000000001c */
[----:B------:R-:W-:Y:S06]  /*3ca0*/  BRA `(.L_x_5308) ;  /* 0x0000000400d07947 */ /* 0x000fec0003800000 */
.L_x_5315:
        /* <DEDUP_REMOVED lines=13> */
.L_x_5322:
        /* <DEDUP_REMOVED lines=21> */
.L_x_5326:
[----:B------:R-:W-:Y:S05]  /*3ed0*/  BSYNC B1 ;  /* 0x0000000000017941 */ /* 0x000fea0003800000 */
.L_x_5325:
[----:B------:R-:W-:Y:S01]  /*3ee0*/  LEA R3, R0, 0x3b800000, 0x17 ;  /* 0x3b80000000037811 */ /* 0x000fe200078eb8ff */
[----:B------:R-:W-:-:S05]  /*3ef0*/  IMAD.SHL.U32 R0, R2, 0x100000, RZ ;  /* 0x0010000002007824 */ /* 0x000fca00078e00ff */
[----:B------:R-:W-:-:S07]  /*3f00*/  LOP3.LUT R0, R3, R0, R4, 0xfe, !PT ;  /* 0x0000000003007212 */ /* 0x000fce00078efe04 */
.L_x_5324:
[----:B------:R-:W-:Y:S05]  /*3f10*/  BSYNC B0 ;  /* 0x0000000000007941 */ /* 0x000fea0003800000 */
.L_x_5323:
[----:B------:R-:W-:-:S04]  /*3f20*/  F2FP.F16.F32.PACK_AB R0, RZ, R0 ;  /* 0x00000000ff00723e */ /* 0x000fc800000000ff */
[----:B------:R-:W-:Y:S01]  /*3f30*/  PRMT R28, R0, 0x7610, R28 ;  /* 0x00007610001c7816 */ /* 0x000fe2000000001c */
[----:B------:R-:W-:Y:S06]  /*3f40*/  BRA `(.L_x_5308) ;  /* 0x0000000400287947 */ /* 0x000fec0003800000 */
.L_x_5321:
        /* <DEDUP_REMOVED lines=21> */
.L_x_5330:
[----:B------:R-:W-:Y:S05]  /*40a0*/  BSYNC B1 ;  /* 0x0000000000017941 */ /* 0x000fea0003800000 */
.L_x_5329:
[----:B------:R-:W-:Y:S01]  /*40b0*/  LEA R3, R0, 0x37800000, 0x17 ;  /* 0x3780000000037811 */ /* 0x000fe200078eb8ff */
[----:B------:R-:W-:-:S05]  /*40c0*/  IMAD.SHL.U32 R0, R2, 0x200000, RZ ;  /* 0x0020000002007824 */ /* 0x000fca00078e00ff */
[----:B------:R-:W-:-:S07]  /*40d0*/  LOP3.LUT R0, R3, R0, R4, 0xfe, !PT ;  /* 0x0000000003007212 */ /* 0x000fce00078efe04 */
.L_x_5328:
[----:B------:R-:W-:Y:S05]  /*40e0*/  BSYNC B0 ;  /* 0x0000000000007941 */ /* 0x000fea0003800000 */
.L_x_5327:
[----:B------:R-:W-:-:S04]  /*40f0*/  F2FP.F16.F32.PACK_AB R0, RZ, R0 ;  /* 0x00000000ff00723e */ /* 0x000fc800000000ff */
[----:B------:R-:W-:Y:S01]  /*4100*/  PRMT R28, R0, 0x7610, R28 ;  /* 0x00007610001c7816 */ /* 0x000fe2000000001c */
[----:B------:R-:W-:Y:S06]  /*4110*/  BRA `(.L_x_5308) ;  /* 0x0000000000b47947 */ /* 0x000fec0003800000 */
.L_x_5320:
        /* <DEDUP_REMOVED lines=14> */
.L_x_5334:
[----:B------:R-:W-:Y:S05]  /*4200*/  BSYNC B0 ;  /* 0x0000000000007941 */ /* 0x000fea0003800000 */
.L_x_5333:
[----:B------:R-:W-:-:S04]  /*4210*/  F2FP.F16.F32.PACK_AB R0, RZ, R0 ;  /* 0x00000000ff00723e */ /* 0x000fc800000000ff */
[----:B------:R-:W-:Y:S01]  /*4220*/  PRMT R28, R0, 0x7610, R28 ;  /* 0x00007610001c7816 */ /* 0x000fe2000000001c */
[----:B------:R-:W-:Y:S06]  /*4230*/  BRA `(.L_x_5308) ;  /* 0x00000000006c7947 */ /* 0x000fec0003800000 */
.L_x_5307:
        /* <DEDUP_REMOVED lines=16> */
.L_x_5335:
[----:B------:R-:W-:Y:S01]  /*4340*/  PRMT R28, RZ, 0x7610, R28 ;  /* 0x00007610ff1c7816 */ /* 0x000fe2000000001c */
[----:B------:R-:W-:Y:S06]  /*4350*/  BRA `(.L_x_5308) ;  /* 0x0000000000247947 */ /* 0x000fec0003800000 */
.L_x_5332:
[----:B------:R-:W2:Y:S02]  /*4360*/  LDG.E.64 R2, desc[UR36][R2.64] ;  /* 0x0000002402027981 */ /* 0x000ea4000c1e1b00 */
[----:B--2---:R-:W0:Y:S02]  /*4370*/  I2F.U64 R0, R2 ;  /* 0x0000000200007312 */ /* 0x004e240000301000 */
[----:B0-----:R-:W-:-:S04]  /*4380*/  F2FP.F16.F32.PACK_AB R0, RZ, R0 ;  /* 0x00000000ff00723e */ /* 0x001fc800000000ff */
[----:B------:R-:W-:Y:S01]  /*4390*/  PRMT R28, R0, 0x7610, R28 ;  /* 0x00007610001c7816 */ /* 0x000fe2000000001c */
[----:B------:R-:W-:Y:S06]  /*43a0*/  BRA `(.L_x_5308) ;  /* 0x0000000000107947 */ /* 0x000fec0003800000 */
.L_x_5331:
[----:B------:R-:W2:Y:S02]  /*43b0*/  LDG.E R2, desc[UR36][R2.64] ;  /* 0x0000002402027981 */ /* 0x000ea4000c1e1900 */
[----:B--2---:R-:W-:-:S04]  /*43c0*/  I2FP.F32.U32 R0, R2 ;  /* 0x0000000200007245 */ /* 0x004fc80000201000 */
[----:B------:R-:W-:-:S04]  /*43d0*/  F2FP.F16.F32.PACK_AB R0, RZ, R0 ;  /* 0x00000000ff00723e */ /* 0x000fc800000000ff */
[----:B------:R-:W-:-:S07]  /*43e0*/  PRMT R28, R0, 0x7610, R28 ;  /* 0x00007610001c7816 */ /* 0x000fce000000001c */
.L_x_5308:
        /* <DEDUP_REMOVED lines=21> */
.L_x_5339:
[----:B------:R-:W2:Y:S02]  /*4540*/  LDG.E.U8 R2, desc[UR36][R2.64] ;  /* 0x0000002402027981 */ /* 0x000ea4000c1e1100 */
[----:B--2---:R-:W-:-:S04]  /*4550*/  I2FP.F32.U32 R0, R2 ;  /* 0x0000000200007245 */ /* 0x004fc80000201000 */
[----:B------:R-:W-:-:S04]  /*4560*/  F2FP.F16.F32.PACK_AB R0, RZ, R0 ;  /* 0x00000000ff00723e */ /* 0x000fc800000000ff */
[----:B------:R-:W-:Y:S01]  /*4570*/  PRMT R22, R0, 0x7610, R22 ;  /* 0x0000761000167816 */ /* 0x000fe20000000016 */
[----:B------:R-:W-:Y:S06]  /*4580*/  BRA `(.L_x_5341) ;  /* 0x0000000c00bc7947 */ /* 0x000fec0003800000 */
.L_x_5338:
        /* <DEDUP_REMOVED lines=11> */
.L_x_5343:
[----:B------:R-:W2:Y:S02]  /*4640*/  LDG.E R2, desc[UR36][R2.64] ;  /* 0x0000002402027981 */ /* 0x000ea4000c1e1900 */
[----:B--2---:R-:W-:-:S04]  /*4650*/  I2FP.F32.S32 R0, R2 ;  /* 0x0000000200007245 */ /* 0x004fc80000201400 */
[----:B------:R-:W-:-:S04]  /*4660*/  F2FP.F16.F32.PACK_AB R0, RZ, R0 ;  /* 0x00000000ff00723e */ /* 0x000fc800000000ff */
[----:B------:R-:W-:Y:S01]  /*4670*/  PRMT R22, R0, 0x7610, R22 ;  /* 0x0000761000167816 */ /* 0x000fe20000000016 */
[----:B------:R-:W-:Y:S06]  /*4680*/  BRA `(.L_x_5341) ;  /* 0x0000000c007c7947 */ /* 0x000fec0003800000 */
.L_x_5342:
[----:B------:R-:W2:Y:S02]  /*4690*/  LDG.E.U16 R2, desc[UR36][R2.64] ;  /* 0x0000002402027981 */ /* 0x000ea4000c1e1500 */
[----:B--2---:R-:W0:Y:S02]  /*46a0*/  I2F.S16 R0, R2 ;  /* 0x0000000200007306 */ /* 0x004e240000101400 */
[----:B0-----:R-:W-:-:S04]  /*46b0*/  F2FP.F16.F32.PACK_AB R0, RZ, R0 ;  /* 0x00000000ff00723e */ /* 0x001fc800000000ff */
[----:B------:R-:W-:Y:S01]  /*46c0*/  PRMT R22, R0, 0x7610, R22 ;  /* 0x0000761000167816 */ /* 0x000fe20000000016 */
[----:B------:R-:W-:Y:S06]  /*46d0*/  BRA `(.L_x_5341) ;  /* 0x0000000c00687947 */ /* 0x000fec0003800000 */
.L_x_5337:
        /* <DEDUP_REMOVED lines=9> */
.L_x_5345:
[----:B------:R0:W5:Y:S01]  /*4770*/  LDG.E.U16 R22, desc[UR36][R2.64] ;  /* 0x0000002402167981 */ /* 0x000162000c1e1500 */
[----:B------:R-:W-:Y:S05]  /*4780*/  BRA `(.L_x_5341) ;  /* 0x0000000c003c7947 */ /* 0x000fea0003800000 */
.L_x_5344:
        /* <DEDUP_REMOVED lines=9> */
.L_x_5347:
[----:B------:R1:W5:Y:S01]  /*4820*/  LDG.E.U16 R22, desc[UR36][R2.64] ;  /* 0x0000002402167981 */ /* 0x000362000c1e1500 */
[----:B------:R-:W-:Y:S05]  /*4830*/  BRA `(.L_x_5341) ;  /* 0x0000000c00107947 */ /* 0x000fea0003800000 */
.L_x_5346:
        /* <DEDUP_REMOVED lines=9> */
.L_x_5336:
        /* <DEDUP_REMOVED lines=14> */
.L_x_5350:
        /* <DEDUP_REMOVED lines=9> */
.L_x_5349:
        /* <DEDUP_REMOVED lines=28> */
.L_x_5352:
        /* <DEDUP_REMOVED lines=15> */
.L_x_5351:
[----:B------:R-:W2:Y:S02]  /*4cf0*/  LDG.E.U16 R0, desc[UR36][R2.64] ;  /* 0x0000002402007981 */ /* 0x000ea4000c1e1500 */
[----:B--2---:R-:W-:-:S05]  /*4d00*/  IMAD.U32 R0, R0, 0x10000, RZ ;  /* 0x0001000000007824 */ /* 0x004fca00078e00ff */
[----:B------:R-:W-:-:S04]  /*4d10*/  F2FP.F16.F32.PACK_AB R0, RZ, R0 ;  /* 0x00000000ff00723e */ /* 0x000fc800000000ff */
[----:B------:R-:W-:Y:S01]  /*4d20*/  PRMT R22, R0, 0x7610, R22 ;  /* 0x0000761000167816 */ /* 0x000fe20000000016 */
[----:B------:R-:W-:Y:S06]  /*4d30*/  BRA `(.L_x_5341) ;  /* 0x0000000400d07947 */ /* 0x000fec0003800000 */
.L_x_5348:
        /* <DEDUP_REMOVED lines=13> */
.L_x_5355:
        /* <DEDUP_REMOVED lines=21> */
.L_x_5359:
[----:B------:R-:W-:Y:S05]  /*4f60*/  BSYNC B1 ;  /* 0x0000000000017941 */ /* 0x000fea0003800000 */
.L_x_5358:
[----:B------:R-:W-:Y:S01]  /*4f70*/  LEA R3, R0, 0x3b800000, 0x17 ;  /* 0x3b80000000037811 */ /* 0x000fe200078eb8ff */
[----:B------:R-:W-:-:S05]  /*4f80*/  IMAD.SHL.U32 R0, R2, 0x100000, RZ ;  /* 0x0010000002007824 */ /* 0x000fca00078e00ff */
[----:B------:R-:W-:-:S07]  /*4f90*/  LOP3.LUT R0, R3, R0, R4, 0xfe, !PT ;  /* 0x0000000003007212 */ /* 0x000fce00078efe04 */
.L_x_5357:
[----:B------:R-:W-:Y:S05]  /*4fa0*/  BSYNC B0 ;  /* 0x0000000000007941 */ /* 0x000fea0003800000 */
.L_x_5356:
[----:B------:R-:W-:-:S04]  /*4fb0*/  F2FP.F16.F32.PACK_AB R0, RZ, R0 ;  /* 0x00000000ff00723e */ /* 0x000fc800000000ff */
[----:B------:R-:W-:Y:S01]  /*4fc0*/  PRMT R22, R0, 0x7610, R22 ;  /* 0x0000761000167816 */ /* 0x000fe20000000016 */
[----:B------:R-:W-:Y:S06]  /*4fd0*/  BRA `(.L_x_5341) ;  /* 0x0000000400287947 */ /* 0x000fec0003800000 */
.L_x_5354:
        /* <DEDUP_REMOVED lines=21> */
.L_x_5363:
[----:B------:R-:W-:Y:S05]  /*5130*/  BSYNC B1 ;  /* 0x0000000000017941 */ /* 0x000fea0003800000 */
.L_x_5362:
[----:B------:R-:W-:Y:S01]  /*5140*/  LEA R3, R0, 0x37800000, 0x17 ;  /* 0x3780000000037811 */ /* 0x000fe200078eb8ff */
[----:B------:R-:W-:-:S05]  /*5150*/  IMAD.SHL.U32 R0, R2, 0x200000, RZ ;  /* 0x0020000002007824 */ /* 0x000fca00078e00ff */
[----:B------:R-:W-:-:S07]  /*5160*/  LOP3.LUT R0, R3, R0, R4, 0xfe, !PT ;  /* 0x0000000003007212 */ /* 0x000fce00078efe04 */
.L_x_5361:
[----:B------:R-:W-:Y:S05]  /*5170*/  BSYNC B0 ;  /* 0x0000000000007941 */ /* 0x000fea0003800000 */
.L_x_5360:
[----:B------:R-:W-:-:S04]  /*5180*/  F2FP.F16.F32.PACK_AB R0, RZ, R0 ;  /* 0x00000000ff00723e */ /* 0x000fc800000000ff */
[----:B------:R-:W-:Y:S01]  /*5190*/  PRMT R22, R0, 0x7610, R22 ;  /* 0x0000761000167816 */ /* 0x000fe20000000016 */
[----:B------:R-:W-:Y:S06]  /*51a0*/  BRA `(.L_x_5341) ;  /* 0x0000000000b47947 */ /* 0x000fec0003800000 */
.L_x_5353:
        /* <DEDUP_REMOVED lines=14> */
.L_x_5367:
[----:B------:R-:W-:Y:S05]  /*5290*/  BSYNC B0 ;  /* 0x0000000000007941 */ /* 0x000fea0003800000 */
.L_x_5366:
[----:B------:R-:W-:-:S04]  /*52a0*/  F2FP.F16.F32.PACK_AB R0, RZ, R0 ;  /* 0x00000000ff00723e */ /* 0x000fc800000000ff */
[----:B------:R-:W-:Y:S01]  /*52b0*/  PRMT R22, R0, 0x7610, R22 ;  /* 0x0000761000167816 */ /* 0x000fe20000000016 */
[----:B------:R-:W-:Y:S06]  /*52c0*/  BRA `(.L_x_5341) ;  /* 0x00000000006c7947 */ /* 0x000fec0003800000 */
.L_x_5340:
        /* <DEDUP_REMOVED lines=16> */
.L_x_5368:
[----:B------:R-:W-:Y:S01]  /*53d0*/  PRMT R22, RZ, 0x7610, R22 ;  /* 0x00007610ff167816 */ /* 0x000fe20000000016 */
[----:B------:R-:W-:Y:S06]  /*53e0*/  BRA `(.L_x_5341) ;  /* 0x0000000000247947 */ /* 0x000fec0003800000 */
.L_x_5365:
[----:B------:R-:W2:Y:S02]  /*53f0*/  LDG.E.64 R2, desc[UR36][R2.64] ;  /* 0x0000002402027981 */ /* 0x000ea4000c1e1b00 */
[----:B--2---:R-:W0:Y:S02]  /*5400*/  I2F.U64 R0, R2 ;  /* 0x0000000200007312 */ /* 0x004e240000301000 */
[----:B0-----:R-:W-:-:S04]  /*5410*/  F2FP.F16.F32.PACK_AB R0, RZ, R0 ;  /* 0x00000000ff00723e */ /* 0x001fc800000000ff */
[----:B------:R-:W-:Y:S01]  /*5420*/  PRMT R22, R0, 0x7610, R22 ;  /* 0x0000761000167816 */ /* 0x000fe20000000016 */
[----:B------:R-:W-:Y:S06]  /*5430*/  BRA `(.L_x_5341) ;  /* 0x0000000000107947 */ /* 0x000fec0003800000 */
.L_x_5364:
[----:B------:R-:W2:Y:S02]  /*5440*/  LDG.E R2, desc[UR36][R2.64] ;  /* 0x0000002402027981 */ /* 0x000ea4000c1e1900 */
[----:B--2---:R-:W-:-:S04]  /*5450*/  I2FP.F32.U32 R0, R2 ;  /* 0x0000000200007245 */ /* 0x004fc80000201000 */
[----:B------:R-:W-:-:S04]  /*5460*/  F2FP.F16.F32.PACK_AB R0, RZ, R0 ;  /* 0x00000000ff00723e */ /* 0x000fc800000000ff */
[----:B------:R-:W-:-:S07]  /*5470*/  PRMT R22, R0, 0x7610, R22 ;  /* 0x0000761000167816 */ /* 0x000fce0000000016 */
.L_x_5341:
        /* <DEDUP_REMOVED lines=21> */
.L_x_5372:
[----:B------:R-:W2:Y:S02]  /*55d0*/  LDG.E.U8 R2, desc[UR36][R2.64] ;  /* 0x0000002402027981 */ /* 0x000ea4000c1e1100 */
[----:B--2---:R-:W-:-:S04]  /*55e0*/  I2FP.F32.U32 R0, R2 ;  /* 0x0000000200007245 */ /* 0x004fc80000201000 */
[----:B------:R-:W-:-:S04]  /*55f0*/  F2FP.F16.F32.PACK_AB R0, RZ, R0 ;  /* 0x00000000ff00723e */ /* 0x000fc800000000ff */
[----:B------:R-:W-:Y:S01]  /*5600*/  PRMT R18, R0, 0x7610, R18 ;  /* 0x0000761000127816 */ /* 0x000fe20000000012 */
[----:B------:R-:W-:Y:S06]  /*5610*/  BRA `(.L_x_5374) ;  /* 0x0000000c00bc7947 */ /* 0x000fec0003800000 */
.L_x_5371:
        /* <DEDUP_REMOVED lines=11> */
.L_x_5376:
[----:B------:R-:W2:Y:S02]  /*56d0*/  LDG.E R2, desc[UR36][R2.64] ;  /* 0x0000002402027981 */ /* 0x000ea4000c1e1900 */
[----:B--2---:R-:W-:-:S04]  /*56e0*/  I2FP.F32.S32 R0, R2 ;  /* 0x0000000200007245 */ /* 0x004fc80000201400 */
[----:B------:R-:W-:-:S04]  /*56f0*/  F2FP.F16.F32.PACK_AB R0, RZ, R0 ;  /* 0x00000000ff00723e */ /* 0x000fc800000000ff */
[----:B------:R-:W-:Y:S01]  /*5700*/  PRMT R18, R0, 0x7610, R18 ;  /* 0x0000761000127816 */ /* 0x000fe20000000012 */
[----:B------:R-:W-:Y:S06]  /*5710*/  BRA `(.L_x_5374) ;  /* 0x0000000c007c7947 */ /* 0x000fec0003800000 */
.L_x_5375:
[----:B------:R-:W2:Y:S02]  /*5720*/  LDG.E.U16 R2, desc[UR36][R2.64] ;  /* 0x0000002402027981 */ /* 0x000ea4000c1e1500 */
[----:B--2---:R-:W0:Y:S02]  /*5730*/  I2F.S16 R0, R2 ;  /* 0x0000000200007306 */ /* 0x004e240000101400 */
[----:B0-----:R-:W-:-:S04]  /*5740*/  F2FP.F16.F32.PACK_AB R0, RZ, R0 ;  /* 0x00000000ff00723e */ /* 0x001fc800000000ff */
[----:B------:R-:W-:Y:S01]  /*5750*/  PRMT R18, R0, 0x7610, R18 ;  /* 0x0000761000127816 */ /* 0x000fe20000000012 */
[----:B------:R-:W-:Y:S06]  /*5760*/  BRA `(.L_x_5374) ;  /* 0x0000000c00687947 */ /* 0x000fec0003800000 */
.L_x_5370:
        /* <DEDUP_REMOVED lines=9> */
.L_x_5378:
[----:B------:R1:W5:Y:S01]  /*5800*/  LDG.E.U16 R18, desc[UR36][R2.64] ;  /* 0x0000002402127981 */ /* 0x000362000c1e1500 */
[----:B------:R-:W-:Y:S05]  /*5810*/  BRA `(.L_x_5374) ;  /* 0x0000000c003c7947 */ /* 0x000fea0003800000 */
.L_x_5377:
        /* <DEDUP_REMOVED lines=9> */
.L_x_5380:
[----:B------:R0:W5:Y:S01]  /*58b0*/  LDG.E.U16 R18, desc[UR36][R2.64] ;  /* 0x0000002402127981 */ /* 0x000162000c1e1500 */
[----:B------:R-:W-:Y:S05]  /*58c0*/  BRA `(.L_x_5374) ;  /* 0x0000000c00107947 */ /* 0x000fea0003800000 */
.L_x_5379:
        /* <DEDUP_REMOVED lines=9> */
.L_x_5369:
        /* <DEDUP_REMOVED lines=14> */
.L_x_5383:
        /* <DEDUP_REMOVED lines=9> */
.L_x_5382:
        /* <DEDUP_REMOVED lines=28> */
.L_x_5385:
        /* <DEDUP_REMOVED lines=15> */
.L_x_5384:
[----:B------:R-:W2:Y:S02]  /*5d80*/  LDG.E.U16 R0, desc[UR36][R2.64] ;  /* 0x0000002402007981 */ /* 0x000ea4000c1e1500 */
[----:B--2---:R-:W-:-:S05]  /*5d90*/  IMAD.U32 R0, R0, 0x10000, RZ ;  /* 0x0001000000007824 */ /* 0x004fca00078e00ff */
[----:B------:R-:W-:-:S04]  /*5da0*/  F2FP.F16.F32.PACK_AB R0, RZ, R0 ;  /* 0x00000000ff00723e */ /* 0x000fc800000000ff */
[----:B------:R-:W-:Y:S01]  /*5db0*/  PRMT R18, R0, 0x7610, R18 ;  /* 0x0000761000127816 */ /* 0x000fe20000000012 */
[----:B------:R-:W-:Y:S06]  /*5dc0*/  BRA `(.L_x_5374) ;  /* 0x0000000400d07947 */ /* 0x000fec0003800000 */
.L_x_5381:
        /* <DEDUP_REMOVED lines=13> */
.L_x_5388:
        /* <DEDUP_REMOVED lines=21> */
.L_x_5392:
[----:B------:R-:W-:Y:S05]  /*5ff0*/  BSYNC B1 ;  /* 0x0000000000017941 */ /* 0x000fea0003800000 */
.L_x_5391:
[----:B------:R-:W-:Y:S01]  /*6000*/  LEA R3, R0, 0x3b800000, 0x17 ;  /* 0x3b80000000037811 */ /* 0x000fe200078eb8ff */
[----:B------:R-:W-:-:S05]  /*6010*/  IMAD.SHL.U32 R0, R2, 0x100000, RZ ;  /* 0x0010000002007824 */ /* 0x000fca00078e00ff */
[----:B------:R-:W-:-:S07]  /*6020*/  LOP3.LUT R0, R3, R0, R4, 0xfe, !PT ;  /* 0x0000000003007212 */ /* 0x000fce00078efe04 */
.L_x_5390:
[----:B------:R-:W-:Y:S05]  /*6030*/  BSYNC B0 ;  /* 0x0000000000007941 */ /* 0x000fea0003800000 */
.L_x_5389:
[----:B------:R-:W-:-:S04]  /*6040*/  F2FP.F16.F32.PACK_AB R0, RZ, R0 ;  /* 0x00000000ff00723e */ /* 0x000fc800000000ff */
[----:B------:R-:W-:Y:S01]  /*6050*/  PRMT R18, R0, 0x7610, R18 ;  /* 0x0000761000127816 */ /* 0x000fe20000000012 */
[----:B------:R-:W-:Y:S06]  /*6060*/  BRA `(.L_x_5374) ;  /* 0x0000000400287947 */ /* 0x000fec0003800000 */
.L_x_5387:
        /* <DEDUP_REMOVED lines=21> */
.L_x_5396:
[----:B------:R-:W-:Y:S05]  /*61c0*/  BSYNC B1 ;  /* 0x0000000000017941 */ /* 0x000fea0003800000 */
.L_x_5395:
[----:B------:R-:W-:Y:S01]  /*61d0*/  LEA R3, R0, 0x37800000, 0x17 ;  /* 0x3780000000037811 */ /* 0x000fe200078eb8ff */
[----:B------:R-:W-:-:S05]  /*61e0*/  IMAD.SHL.U32 R0, R2, 0x200000, RZ ;  /* 0x0020000002007824 */ /* 0x000fca00078e00ff */
[----:B------:R-:W-:-:S07]  /*61f0*/  LOP3.LUT R0, R3, R0, R4, 0xfe, !PT ;  /* 0x0000000003007212 */ /* 0x000fce00078efe04 */
.L_x_5394:
[----:B------:R-:W-:Y:S05]  /*6200*/  BSYNC B0 ;  /* 0x0000000000007941 */ /* 0x000fea0003800000 */
.L_x_5393:
[----:B------:R-:W-:-:S04]  /*6210*/  F2FP.F16.F32.PACK_AB R0, RZ, R0 ;  /* 0x00000000ff00723e */ /* 0x000fc800000000ff */
[----:B------:R-:W-:Y:S01]  /*6220*/  PRMT R18, R0, 0x7610, R18 ;  /* 0x0000761000127816 */ /* 0x000fe20000000012 */
[----:B------:R-:W-:Y:S06]  /*6230*/  BRA `(.L_x_5374) ;  /* 0x0000000000b47947 */ /* 0x000fec0003800000 */
.L_x_5386:
        /* <DEDUP_REMOVED lines=14> */
.L_x_5400:
[----:B------:R-:W-:Y:S05]  /*6320*/  BSYNC B0 ;  /* 0x0000000000007941 */ /* 0x000fea0003800000 */
.L_x_5399:
[----:B------:R-:W-:-:S04]  /*6330*/  F2FP.F16.F32.PACK_AB R0, RZ, R0 ;  /* 0x00000000ff00723e */ /* 0x000fc800000000ff */
[----:B------:R-:W-:Y:S01]  /*6340*/  PRMT R18, R0, 0x7610, R18 ;  /* 0x0000761000127816 */ /* 0x000fe20000000012 */
[----:B------:R-:W-:Y:S06]  /*6350*/  BRA `(.L_x_5374) ;  /* 0x00000000006c7947 */ /* 0x000fec0003800000 */
.L_x_5373:
        /* <DEDUP_REMOVED lines=16> */
.L_x_5401:
[----:B------:R-:W-:Y:S01]  /*6460*/  PRMT R18, RZ, 0x7610, R18 ;  /* 0x00007610ff127816 */ /* 0x000fe20000000012 */
[----:B------:R-:W-:Y:S06]  /*6470*/  BRA `(.L_x_5374) ;  /* 0x0000000000247947 */ /* 0x000fec0003800000 */
.L_x_5398:
[----:B------:R-:W2:Y:S02]  /*6480*/  LDG.E.64 R2, desc[UR36][R2.64] ;  /* 0x0000002402027981 */ /* 0x000ea4000c1e1b00 */
[----:B--2---:R-:W0:Y:S02]  /*6490*/  I2F.U64 R0, R2 ;  /* 0x0000000200007312 */ /* 0x004e240000301000 */
[----:B0-----:R-:W-:-:S04]  /*64a0*/  F2FP.F16.F32.PACK_AB R0, RZ, R0 ;  /* 0x00000000ff00723e */ /* 0x001fc800000000ff */
[----:B------:R-:W-:Y:S01]  /*64b0*/  PRMT R18, R0, 0x7610, R18 ;  /* 0x0000761000127816 */ /* 0x000fe20000000012 */
[----:B------:R-:W-:Y:S06]  /*64c0*/  BRA `(.L_x_5374) ;  /* 0x0000000000107947 */ /* 0x000fec0003800000 */
.L_x_5397:
[----:B------:R-:W2:Y:S02]  /*64d0*/  LDG.E R2, desc[UR36][R2.64] ;  /* 0x0000002402027981 */ /* 0x000ea4000c1e1900 */
[----:B--2---:R-:W-:-:S04]  /*64e0*/  I2FP.F32.U32 R0, R2 ;  /* 0x0000000200007245 */ /* 0x004fc80000201000 */
[----:B------:R-:W-:-:S04]  /*64f0*/  F2FP.F16.F32.PACK_AB R0, RZ, R0 ;  /* 0x00000000ff00723e */ /* 0x000fc800000000ff */
[----:B------:R-:W-:-:S07]  /*6500*/  PRMT R18, R0, 0x7610, R18 ;  /* 0x0000761000127816 */ /* 0x000fce0000000012 */
.L_x_5374:
[----:B------:R-:W-:-:S07]  /*6510*/  VIADD R26, R26, 0x80 ;  /* 0x000000801a1a7836 */ /* 0x000fce0000000000 */
.L_x_5302:
[----:B------:R-:W-:Y:S05]  /*6520*/  BSYNC B6 ;  /* 0x0000000000067941 */ /* 0x000fea0003800000 */
.L_x_5301:
[----:B------:R-:W2:Y:S01]  /*6530*/  LDC R0, c[0x0][0x210] ;  /* 0x00008400ff007b82 */ /* 0x000ea20000000800 */
[----:B------:R-:W-:Y:S01]  /*6540*/  BSSY B6, `(.L_x_5402) ;  /* 0x0000326000067945 */ /* 0x000fe20003800000 */
[----:B------:R-:W-:Y:S02]  /*6550*/  PRMT R16, RZ, 0x7610, R16 ;  /* 0x00007610ff107816 */ /* 0x000fe40000000010 */
[----:B01----:R-:W-:Y:S02]  /*6560*/  PRMT R2, RZ, 0x7610, R2 ;  /* 0x00007610ff027816 */ /* 0x003fe40000000002 */
[----:B------:R-:W-:Y:S02]  /*6570*/  PRMT R17, RZ, 0x7610, R17 ;  /* 0x00007610ff117816 */ /* 0x000fe40000000011 */
[----:B------:R-:W-:Y:S01]  /*6580*/  PRMT R19, RZ, 0x7610, R19 ;  /* 0x00007610ff137816 */ /* 0x000fe20000000013 */
[----:B--2---:R-:W-:-:S05]  /*6590*/  IMAD R0, R25, -0x200, R0 ;  /* 0xfffffe0019007824 */ /* 0x004fca00078e0200 */
        /* <DEDUP_REMOVED lines=24> */
.L_x_5407:
[----:B------:R-:W2:Y:S02]  /*6720*/  LDG.E.U8 R4, desc[UR36][R4.64] ;  /* 0x0000002404047981 */ /* 0x000ea4000c1e1100 */
[----:B--2---:R-:W-:-:S04]  /*6730*/  I2FP.F32.U32 R0, R4 ;  /* 0x0000000400007245 */ /* 0x004fc80000201000 */
[----:B------:R-:W-:-:S04]  /*6740*/  F2FP.F16.F32.PACK_AB R0, RZ, R0 ;  /* 0x00000000ff00723e */ /* 0x000fc800000000ff */
[----:B------:R-:W-:Y:S01]  /*6750*/  PRMT R2, R0, 0x7610, R2 ;  /* 0x0000761000027816 */ /* 0x000fe20000000002 */
[----:B------:R-:W-:Y:S06]  /*6760*/  BRA `(.L_x_5409) ;  /* 0x0000000c00b87947 */ /* 0x000fec0003800000 */
.L_x_5406:
        /* <DEDUP_REMOVED lines=11> */
.L_x_5411:
[----:B------:R-:W2:Y:S02]  /*6820*/  LDG.E R4, desc[UR36][R4.64] ;  /* 0x0000002404047981 */ /* 0x000ea4000c1e1900 */
[----:B--2---:R-:W-:-:S04]  /*6830*/  I2FP.F32.S32 R0, R4 ;  /* 0x0000000400007245 */ /* 0x004fc80000201400 */
[----:B------:R-:W-:-:S04]  /*6840*/  F2FP.F16.F32.PACK_AB R0, RZ, R0 ;  /* 0x00000000ff00723e */ /* 0x000fc800000000ff */
[----:B------:R-:W-:Y:S01]  /*6850*/  PRMT R2, R0, 0x7610, R2 ;  /* 0x0000761000027816 */ /* 0x000fe20000000002 */
[----:B------:R-:W-:Y:S06]  /*6860*/  BRA `(.L_x_5409) ;  /* 0x0000000c00787947 */ /* 0x000fec0003800000 */
.L_x_5410:
[----:B------:R-:W2:Y:S02]  /*6870*/  LDG.E.U16 R4, desc[UR36][R4.64] ;  /* 0x0000002404047981 */ /* 0x000ea4000c1e1500 */
[----:B--2---:R-:W0:Y:S02]  /*6880*/  I2F.S16 R0, R4 ;  /* 0x0000000400007306 */ /* 0x004e240000101400 */
[----:B0-----:R-:W-:-:S04]  /*6890*/  F2FP.F16.F32.PACK_AB R0, RZ, R0 ;  /* 0x00000000ff00723e */ /* 0x001fc800000000ff */
[----:B------:R-:W-:Y:S01]  /*68a0*/  PRMT R2, R0, 0x7610, R2 ;  /* 0x0000761000027816 */ /* 0x000fe20000000002 */
[----:B------:R-:W-:Y:S06]  /*68b0*/  BRA `(.L_x_5409) ;  /* 0x0000000c00647947 */ /* 0x000fec0003800000 */
.L_x_5405:
        /* <DEDUP_REMOVED lines=9> */
.L_x_5413:
[----:B------:R0:W5:Y:S01]  /*6950*/  LDG.E.U16 R2, desc[UR36][R4.64] ;  /* 0x0000002404027981 */ /* 0x000162000c1e1500 */
[----:B------:R-:W-:Y:S05]  /*6960*/  BRA `(.L_x_5409) ;  /* 0x0000000c00387947 */ /* 0x000fea0003800000 */
.L_x_5412:
        /* <DEDUP_REMOVED lines=9> */
.L_x_5415:
[----:B------:R1:W5:Y:S01]  /*6a00*/  LDG.E.U16 R2, desc[UR36][R4.64] ;  /* 0x0000002404027981 */ /* 0x000362000c1e1500 */
[----:B------:R-:W-:Y:S05]  /*6a10*/  BRA `(.L_x_5409) ;  /* 0x0000000c000c7947 */ /* 0x000fea0003800000 */
.L_x_5414:
        /* <DEDUP_REMOVED lines=9> */
.L_x_5404:
        /* <DEDUP_REMOVED lines=14> */
.L_x_5418:
        /* <DEDUP_REMOVED lines=9> */
.L_x_5417:
        /* <DEDUP_REMOVED lines=28> */
.L_x_5420:
        /* <DEDUP_REMOVED lines=14> */
.L_x_5419:
[----:B------:R-:W2:Y:S02]  /*6ec0*/  LDG.E.U16 R0, desc[UR36][R4.64] ;  /* 0x0000002404007981 */ /* 0x000ea4000c1e1500 */
[----:B--2---:R-:W-:-:S05]  /*6ed0*/  IMAD.U32 R0, R0, 0x10000, RZ ;  /* 0x0001000000007824 */ /* 0x004fca00078e00ff */
[----:B------:R-:W-:-:S04]  /*6ee0*/  F2FP.F16.F32.PACK_AB R0, RZ, R0 ;  /* 0x00000000ff00723e */ /* 0x000fc800000000ff */
[----:B------:R-:W-:Y:S01]  /*6ef0*/  PRMT R2, R0, 0x7610, R2 ;  /* 0x0000761000027816 */ /* 0x000fe20000000002 */
[----:B------:R-:W-:Y:S06]  /*6f00*/  BRA `(.L_x_5409) ;  /* 0x0000000400d07947 */ /* 0x000fec0003800000 */
.L_x_5416:
        /* <DEDUP_REMOVED lines=13> */
.L_x_5423:
        /* <DEDUP_REMOVED lines=21> */
.L_x_5427:
[----:B------:R-:W-:Y:S05]  /*7130*/  BSYNC B1 ;  /* 0x0000000000017941 */ /* 0x000fea0003800000 */
.L_x_5426:
[----:B------:R-:W-:Y:S01]  /*7140*/  LEA R3, R0, 0x3b800000, 0x17 ;  /* 0x3b80000000037811 */ /* 0x000fe200078eb8ff */
[----:B------:R-:W-:-:S05]  /*7150*/  IMAD.SHL.U32 R0, R2, 0x100000, RZ ;  /* 0x0010000002007824 */ /* 0x000fca00078e00ff */
[----:B------:R-:W-:-:S07]  /*7160*/  LOP3.LUT R0, R3, R0, R4, 0xfe, !PT ;  /* 0x0000000003007212 */ /* 0x000fce00078efe04 */
.L_x_5425:
[----:B------:R-:W-:Y:S05]  /*7170*/  BSYNC B0 ;  /* 0x0000000000007941 */ /* 0x000fea0003800000 */
.L_x_5424:
[----:B------:R-:W-:-:S04]  /*7180*/  F2FP.F16.F32.PACK_AB R0, RZ, R0 ;  /* 0x00000000ff00723e */ /* 0x000fc800000000ff */
[----:B------:R-:W-:Y:S01]  /*7190*/  PRMT R2, R0, 0x7610, R2 ;  /* 0x0000761000027816 */ /* 0x000fe20000000002 */
[----:B------:R-:W-:Y:S06]  /*71a0*/  BRA `(.L_x_5409) ;  /* 0x0000000400287947 */ /* 0x000fec0003800000 */
.L_x_5422:
        /* <DEDUP_REMOVED lines=21> */
.L_x_5431:
[----:B------:R-:W-:Y:S05]  /*7300*/  BSYNC B1 ;  /* 0x0000000000017941 */ /* 0x000fea0003800000 */
.L_x_5430:
[----:B------:R-:W-:Y:S01]  /*7310*/  LEA R3, R0, 0x37800000, 0x17 ;  /* 0x3780000000037811 */ /* 0x000fe200078eb8ff */
[----:B------:R-:W-:-:S05]  /*7320*/  IMAD.SHL.U32 R0, R2, 0x200000, RZ ;  /* 0x0020000002007824 */ /* 0x000fca00078e00ff */
[----:B------:R-:W-:-:S07]  /*7330*/  LOP3.LUT R0, R3, R0, R4, 0xfe, !PT ;  /* 0x0000000003007212 */ /* 0x000fce00078efe04 */
.L_x_5429:
[----:B------:R-:W-:Y:S05]  /*7340*/  BSYNC B0 ;  /* 0x0000000000007941 */ /* 0x000fea0003800000 */
.L_x_5428:
[----:B------:R-:W-:-:S04]  /*7350*/  F2FP.F16.F32.PACK_AB R0, RZ, R0 ;  /* 0x00000000ff00723e */ /* 0x000fc800000000ff */
[----:B------:R-:W-:Y:S01]  /*7360*/  PRMT R2, R0, 0x7610, R2 ;  /* 0x0000761000027816 */ /* 0x000fe20000000002 */
[----:B------:R-:W-:Y:S06]  /*7370*/  BRA `(.L_x_5409) ;  /* 0x0000000000b47947 */ /* 0x000fec0003800000 */
.L_x_5421:
        /* <DEDUP_REMOVED lines=14> */
.L_x_5435:
[----:B------:R-:W-:Y:S05]  /*7460*/  BSYNC B0 ;  /* 0x0000000000007941 */ /* 0x000fea0003800000 */
.L_x_5434:
[----:B------:R-:W-:-:S04]  /*7470*/  F2FP.F16.F32.PACK_AB R0, RZ, R0 ;  /* 0x00000000ff00723e */ /* 0x000fc800000000ff */
[----:B------:R-:W-:Y:S01]  /*7480*/  PRMT R2, R0, 0x7610, R2 ;  /* 0x0000761000027816 */ /* 0x000fe20000000002 */
[----:B------:R-:W-:Y:S06]  /*7490*/  BRA `(.L_x_5409) ;  /* 0x00000000006c7947 */ /* 0x000fec0003800000 */
.L_x_5408:
        /* <DEDUP_REMOVED lines=16> */
.L_x_5436:
[----:B------:R-:W-:Y:S01]  /*75a0*/  PRMT R2, RZ, 0x7610, R2 ;  /* 0x00007610ff027816 */ /* 0x000fe20000000002 */
[----:B------:R-:W-:Y:S06]  /*75b0*/  BRA `(.L_x_5409) ;  /* 0x0000000000247947 */ /* 0x000fec0003800000 */
.L_x_5433:
[----:B------:R-:W2:Y:S02]  /*75c0*/  LDG.E.64 R4, desc[UR36][R4.64] ;  /* 0x0000002404047981 */ /* 0x000ea4000c1e1b00 */
[----:B--2---:R-:W0:Y:S02]  /*75d0*/  I2F.U64 R0, R4 ;  /* 0x0000000400007312 */ /* 0x004e240000301000 */
[----:B0-----:R-:W-:-:S04]  /*75e0*/  F2FP.F16.F32.PACK_AB R0, RZ, R0 ;  /* 0x00000000ff00723e */ /* 0x001fc800000000ff */
[----:B------:R-:W-:Y:S01]  /*75f0*/  PRMT R2, R0, 0x7610, R2 ;  /* 0x0000761000027816 */ /* 0x000fe20000000002 */
[----:B------:R-:W-:Y:S06]  /*7600*/  BRA `(.L_x_5409) ;  /* 0x0000000000107947 */ /* 0x000fec0003800000 */
.L_x_5432:
[----:B------:R-:W2:Y:S02]  /*7610*/  LDG.E R4, desc[UR36][R4.64] ;  /* 0x0000002404047981 */ /* 0x000ea4000c1e1900 */
[----:B--2---:R-:W-:-:S04]  /*7620*/  I2FP.F32.U32 R0, R4 ;  /* 0x0000000400007245 */ /* 0x004fc80000201000 */
[----:B------:R-:W-:-:S04]  /*7630*/  F2FP.F16.F32.PACK_AB R0, RZ, R0 ;  /* 0x00000000ff00723e */ /* 0x000fc800000000ff */
[----:B------:R-:W-:-:S07]  /*7640*/  PRMT R2, R0, 0x7610, R2 ;  /* 0x0000761000027816 */ /* 0x000fce0000000002 */
.L_x_5409:
        /* <DEDUP_REMOVED lines=22> */
.L_x_5440:
[----:B------:R-:W2:Y:S02]  /*77b0*/  LDG.E.U8 R4, desc[UR36][R4.64] ;  /* 0x0000002404047981 */ /* 0x000ea4000c1e1100 */
[----:B--2---:R-:W-:-:S04]  /*77c0*/  I2FP.F32.U32 R0, R4 ;  /* 0x0000000400007245 */ /* 0x004fc80000201000 */
[----:B------:R-:W-:-:S04]  /*77d0*/  F2FP.F16.F32.PACK_AB R0, RZ, R0 ;  /* 0x00000000ff00723e */ /* 0x000fc800000000ff */
[----:B------:R-:W-:Y:S01]  /*77e0*/  PRMT R17, R0, 0x7610, R17 ;  /* 0x0000761000117816 */ /* 0x000fe20000000011 */
[----:B------:R-:W-:Y:S06]  /*77f0*/  BRA `(.L_x_5442) ;  /* 0x0000000c00bc7947 */ /* 0x000fec0003800000 */
.L_x_5439:
        /* <DEDUP_REMOVED lines=11> */
.L_x_5444:
[----:B------:R-:W2:Y:S02]  /*78b0*/  LDG.E R4, desc[UR36][R4.64] ;  /* 0x0000002404047981 */ /* 0x000ea4000c1e1900 */
[----:B--2---:R-:W-:-:S04]  /*78c0*/  I2FP.F32.S32 R0, R4 ;  /* 0x0000000400007245 */ /* 0x004fc80000201400 */
[----:B------:R-:W-:-:S04]  /*78d0*/  F2FP.F16.F32.PACK_AB R0, RZ, R0 ;  /* 0x00000000ff00723e */ /* 0x000fc800000000ff */
[----:B------:R-:W-:Y:S01]  /*78e0*/  PRMT R17, R0, 0x7610, R17 ;  /* 0x0000761000117816 */ /* 0x000fe20000000011 */
[----:B------:R-:W-:Y:S06]  /*78f0*/  BRA `(.L_x_5442) ;  /* 0x0000000c007c7947 */ /* 0x000fec0003800000 */
.L_x_5443:
[----:B------:R-:W2:Y:S02]  /*7900*/  LDG.E.U16 R4, desc[UR36][R4.64] ;  /* 0x0000002404047981 */ /* 0x000ea4000c1e1500 */
[----:B--2---:R-:W0:Y:S02]  /*7910*/  I2F.S16 R0, R4 ;  /* 0x0000000400007306 */ /* 0x004e240000101400 */
[----:B0-----:R-:W-:-:S04]  /*7920*/  F2FP.F16.F32.PACK_AB R0, RZ, R0 ;  /* 0x00000000ff00723e */ /* 0x001fc800000000ff */
[----:B------:R-:W-:Y:S01]  /*7930*/  PRMT R17, R0, 0x7610, R17 ;  /* 0x0000761000117816 */ /* 0x000fe20000000011 */
[----:B------:R-:W-:Y:S06]  /*7940*/  BRA `(.L_x_5442) ;  /* 0x0000000c00687947 */ /* 0x000fec0003800000 */
.L_x_5438:
        /* <DEDUP_REMOVED lines=9> */
.L_x_5446:
[----:B------:R0:W5:Y:S01]  /*79e0*/  LDG.E.U16 R17, desc[UR36][R4.64] ;  /* 0x0000002404117981 */ /* 0x000162000c1e1500 */
[----:B------:R-:W-:Y:S05]  /*79f0*/  BRA `(.L_x_5442) ;  /* 0x0000000c003c7947 */ /* 0x000fea0003800000 */
.L_x_5445:
        /* <DEDUP_REMOVED lines=9> */
.L_x_5448:
[----:B------:R1:W5:Y:S01]  /*7a90*/  LDG.E.U16 R17, desc[UR36][R4.64] ;  /* 0x0000002404117981 */ /* 0x000362000c1e1500 */
[----:B------:R-:W-:Y:S05]  /*7aa0*/  BRA `(.L_x_5442) ;  /* 0x0000000c00107947 */ /* 0x000fea0003800000 */
.L_x_5447:
        /* <DEDUP_REMOVED lines=9> */
.L_x_5437:
        /* <DEDUP_REMOVED lines=14> */
.L_x_5451:
        /* <DEDUP_REMOVED lines=9> */
.L_x_5450:
        /* <DEDUP_REMOVED lines=28> */
.L_x_5453:
        /* <DEDUP_REMOVED lines=15> */
.L_x_5452:
[----:B------:R-:W2:Y:S02]  /*7f60*/  LDG.E.U16 R0, desc[UR36][R4.64] ;  /* 0x0000002404007981 */ /* 0x000ea4000c1e1500 */
[----:B--2---:R-:W-:-:S05]  /*7f70*/  IMAD.U32 R0, R0, 0x10000, RZ ;  /* 0x0001000000007824 */ /* 0x004fca00078e00ff */
[----:B------:R-:W-:-:S04]  /*7f80*/  F2FP.F16.F32.PACK_AB R0, RZ, R0 ;  /* 0x00000000ff00723e */ /* 0x000fc800000000ff */
[----:B------:R-:W-:Y:S01]  /*7f90*/  PRMT R17, R0, 0x7610, R17 ;  /* 0x0000761000117816 */ /* 0x000fe20000000011 */
[----:B------:R-:W-:Y:S06]  /*7fa0*/  BRA `(.L_x_5442) ;  /* 0x0000000400d07947 */ /* 0x000fec0003800000 */
.L_x_5449:
        /* <DEDUP_REMOVED lines=13> */
.L_x_5456:
        /* <DEDUP_REMOVED lines=21> */
.L_x_5460:
[----:B------:R-:W-:Y:S05]  /*81d0*/  BSYNC B1 ;  /* 0x0000000000017941 */ /* 0x000fea0003800000 */
.L_x_5459:
[----:B------:R-:W-:Y:S01]  /*81e0*/  LEA R5, R0, 0x3b800000, 0x17 ;  /* 0x3b80000000057811 */ /* 0x000fe200078eb8ff */
[----:B------:R-:W-:-:S05]  /*81f0*/  IMAD.SHL.U32 R0, R3, 0x100000, RZ ;  /* 0x0010000003007824 */ /* 0x000fca00078e00ff */
[----:B------:R-:W-:-:S07]  /*8200*/  LOP3.LUT R0, R5, R0, R6, 0xfe, !PT ;  /* 0x0000000005007212 */ /* 0x000fce00078efe06 */
.L_x_5458:
[----:B------:R-:W-:Y:S05]  /*8210*/  BSYNC B0 ;  /* 0x0000000000007941 */ /* 0x000fea0003800000 */
.L_x_5457:
[----:B------:R-:W-:-:S04]  /*8220*/  F2FP.F16.F32.PACK_AB R0, RZ, R0 ;  /* 0x00000000ff00723e */ /* 0x000fc800000000ff */
[----:B------:R-:W-:Y:S01]  /*8230*/  PRMT R17, R0, 0x7610, R17 ;  /* 0x0000761000117816 */ /* 0x000fe20000000011 */
[----:B------:R-:W-:Y:S06]  /*8240*/  BRA `(.L_x_5442) ;  /* 0x0000000400287947 */ /* 0x000fec0003800000 */
.L_x_5455:
        /* <DEDUP_REMOVED lines=21> */
.L_x_5464:
[----:B------:R-:W-:Y:S05]  /*83a0*/  BSYNC B1 ;  /* 0x0000000000017941 */ /* 0x000fea0003800000 */
.L_x_5463:
[----:B------:R-:W-:Y:S01]  /*83b0*/  LEA R5, R0, 0x37800000, 0x17 ;  /* 0x3780000000057811 */ /* 0x000fe200078eb8ff */
[----:B------:R-:W-:-:S05]  /*83c0*/  IMAD.SHL.U32 R0, R3, 0x200000, RZ ;  /* 0x0020000003007824 */ /* 0x000fca00078e00ff */
[----:B------:R-:W-:-:S07]  /*83d0*/  LOP3.LUT R0, R5, R0, R6, 0xfe, !PT ;  /* 0x0000000005007212 */ /* 0x000fce00078efe06 */
.L_x_5462:
[----:B------:R-:W-:Y:S05]  /*83e0*/  BSYNC B0 ;  /* 0x0000000000007941 */ /* 0x000fea0003800000 */
.L_x_5461:
[----:B------:R-:W-:-:S04]  /*83f0*/  F2FP.F16.F32.PACK_AB R0, RZ, R0 ;  /* 0x00000000ff00723e */ /* 0x000fc800000000ff */
[----:B------:R-:W-:Y:S01]  /*8400*/  PRMT R17, R0, 0x7610, R17 ;  /* 0x0000761000117816 */ /* 0x000fe20000000011 */
[----:B------:R-:W-:Y:S06]  /*8410*/  BRA `(.L_x_5442) ;  /* 0x0000000000b47947 */ /* 0x000fec0003800000 */
.L_x_5454:
        /* <DEDUP_REMOVED lines=14> */
.L_x_5468:
[----:B------:R-:W-:Y:S05]  /*8500*/  BSYNC B0 ;  /* 0x0000000000007941 */ /* 0x000fea0003800000 */
.L_x_5467:
[----:B------:R-:W-:-:S04]  /*8510*/  F2FP.F16.F32.PACK_AB R0, RZ, R0 ;  /* 0x00000000ff00723e */ /* 0x000fc800000000ff */
[----:B------:R-:W-:Y:S01]  /*8520*/  PRMT R17, R0, 0x7610, R17 ;  /* 0x0000761000117816 */ /* 0x000fe20000000011 */
[----:B------:R-:W-:Y:S06]  /*8530*/  BRA `(.L_x_5442) ;  /* 0x00000000006c7947 */ /* 0x000fec0003800000 */
.L_x_5441:
        /* <DEDUP_REMOVED lines=16> */
.L_x_5469:
[----:B------:R-:W-:Y:S01]  /*8640*/  PRMT R17, RZ, 0x7610, R17 ;  /* 0x00007610ff117816 */ /* 0x000fe20000000011 */
[----:B------:R-:W-:Y:S06]  /*8650*/  BRA `(.L_x_5442) ;  /* 0x0000000000247947 */ /* 0x000fec0003800000 */
.L_x_5466:
[----:B------:R-:W2:Y:S02]  /*8660*/  LDG.E.64 R4, desc[UR36][R4.64] ;  /* 0x0000002404047981 */ /* 0x000ea4000c1e1b00 */
[----:B--2---:R-:W0:Y:S02]  /*8670*/  I2F.U64 R0, R4 ;  /* 0x0000000400007312 */ /* 0x004e240000301000 */
[----:B0-----:R-:W-:-:S04]  /*8680*/  F2FP.F16.F32.PACK_AB R0, RZ, R0 ;  /* 0x00000000ff00723e */ /* 0x001fc800000000ff */
[----:B------:R-:W-:Y:S01]  /*8690*/  PRMT R17, R0, 0x7610, R17 ;  /* 0x0000761000117816 */ /* 0x000fe20000000011 */
[----:B------:R-:W-:Y:S06]  /*86a0*/  BRA `(.L_x_5442) ;  /* 0x0000000000107947 */ /* 0x000fec0003800000 */
.L_x_5465:
[----:B------:R-:W2:Y:S02]  /*86b0*/  LDG.E R4, desc[UR36][R4.64] ;  /* 0x0000002404047981 */ /* 0x000ea4000c1e1900 */
[----:B--2---:R-:W-:-:S04]  /*86c0*/  I2FP.F32.U32 R0, R4 ;  /* 0x0000000400007245 */ /* 0x004fc80000201000 */
[----:B------:R-:W-:-:S04]  /*86d0*/  F2FP.F16.F32.PACK_AB R0, RZ, R0 ;  /* 0x00000000ff00723e */ /* 0x000fc800000000ff */
[----:B------:R-:W-:-:S07]  /*86e0*/  PRMT R17, R0, 0x7610, R17 ;  /* 0x0000761000117816 */ /* 0x000fce0000000011 */
.L_x_5442:
        /* <DEDUP_REMOVED lines=22> */
.L_x_5473:
[----:B------:R-:W2:Y:S02]  /*8850*/  LDG.E.U8 R4, desc[UR36][R4.64] ;  /* 0x0000002404047981 */ /* 0x000ea4000c1e1100 */
[----:B--2---:R-:W-:-:S04]  /*8860*/  I2FP.F32.U32 R0, R4 ;  /* 0x0000000400007245 */ /* 0x004fc80000201000 */
[----:B------:R-:W-:-:S04]  /*8870*/  F2FP.F16.F32.PACK_AB R0, RZ, R0 ;  /* 0x00000000ff00723e */ /* 0x000fc800000000ff */
[----:B------:R-:W-:Y:S01]  /*8880*/  PRMT R19, R0, 0x7610, R19 ;  /* 0x0000761000137816 */ /* 0x000fe20000000013 */
[----:B------:R-:W-:Y:S06]  /*8890*/  BRA `(.L_x_5475) ;  /* 0x0000000c00bc7947 */ /* 0x000fec0003800000 */
.L_x_5472:
        /* <DEDUP_REMOVED lines=11> */
.L_x_5477:
[----:B------:R-:W2:Y:S02]  /*8950*/  LDG.E R4, desc[UR36][R4.64] ;  /* 0x0000002404047981 */ /* 0x000ea4000c1e1900 */
[----:B--2---:R-:W-:-:S04]  /*8960*/  I2FP.F32.S32 R0, R4 ;  /* 0x0000000400007245 */ /* 0x004fc80000201400 */
[----:B------:R-:W-:-:S04]  /*8970*/  F2FP.F16.F32.PACK_AB R0, RZ, R0 ;  /* 0x00000000ff00723e */ /* 0x000fc800000000ff */
[----:B------:R-:W-:Y:S01]  /*8980*/  PRMT R19, R0, 0x7610, R19 ;  /* 0x0000761000137816 */ /* 0x000fe20000000013 */
[----:B------:R-:W-:Y:S06]  /*8990*/  BRA `(.L_x_5475) ;  /* 0x0000000c007c7947 */ /* 0x000fec0003800000 */
.L_x_5476:
[----:B------:R-:W2:Y:S02]  /*89a0*/  LDG.E.U16 R4, desc[UR36][R4.64] ;  /* 0x0000002404047981 */ /* 0x000ea4000c1e1500 */
[----:B--2---:R-:W0:Y:S02]  /*89b0*/  I2F.S16 R0, R4 ;  /* 0x0000000400007306 */ /* 0x004e240000101400 */
[----:B0-----:R-:W-:-:S04]  /*89c0*/  F2FP.F16.F32.PACK_AB R0, RZ, R0 ;  /* 0x00000000ff00723e */ /* 0x001fc800000000ff */
[----:B------:R-:W-:Y:S01]  /*89d0*/  PRMT R19, R0, 0x7610, R19 ;  /* 0x0000761000137816 */ /* 0x000fe20000000013 */
[----:B------:R-:W-:Y:S06]  /*89e0*/  BRA `(.L_x_5475) ;  /* 0x0000000c00687947 */ /* 0x000fec0003800000 */
.L_x_5471:
        /* <DEDUP_REMOVED lines=9> */
.L_x_5479:
[----:B------:R0:W5:Y:S01]  /*8a80*/  LDG.E.U16 R19, desc[UR36][R4.64] ;  /* 0x0000002404137981 */ /* 0x000162000c1e1500 */
[----:B------:R-:W-:Y:S05]  /*8a90*/  BRA `(.L_x_5475) ;  /* 0x0000000c003c7947 */ /* 0x000fea0003800000 */
.L_x_5478:
        /* <DEDUP_REMOVED lines=9> */
.L_x_5481:
[----:B------:R1:W5:Y:S01]  /*8b30*/  LDG.E.U16 R19, desc[UR36][R4.64] ;  /* 0x0000002404137981 */ /* 0x000362000c1e1500 */
[----:B------:R-:W-:Y:S05]  /*8b40*/  BRA `(.L_x_5475) ;  /* 0x0000000c00107947 */ /* 0x000fea0003800000 */
.L_x_5480:
        /* <DEDUP_REMOVED lines=9> */
.L_x_5470:
        /* <DEDUP_REMOVED lines=14> */
.L_x_5484:
        /* <DEDUP_REMOVED lines=9> */
.L_x_5483:
        /* <DEDUP_REMOVED lines=28> */
.L_x_5486:
        /* <DEDUP_REMOVED lines=15> */
.L_x_5485:
[----:B------:R-:W2:Y:S02]  /*9000*/  LDG.E.U16 R0, desc[UR36][R4.64] ;  /* 0x0000002404007981 */ /* 0x000ea4000c1e1500 */
[----:B--2---:R-:W-:-:S05]  /*9010*/  IMAD.U32 R0, R0, 0x10000, RZ ;  /* 0x0001000000007824 */ /* 0x004fca00078e00ff */
[----:B------:R-:W-:-:S04]  /*9020*/  F2FP.F16.F32.PACK_AB R0, RZ, R0 ;  /* 0x00000000ff00723e */ /* 0x000fc800000000ff */
[----:B------:R-:W-:Y:S01]  /*9030*/  PRMT R19, R0, 0x7610, R19 ;  /* 0x0000761000137816 */ /* 0x000fe20000000013 */
[----:B------:R-:W-:Y:S06]  /*9040*/  BRA `(.L_x_5475) ;  /* 0x0000000400d07947 */ /* 0x000fec0003800000 */
.L_x_5482:
        /* <DEDUP_REMOVED lines=13> */
.L_x_5489:
        /* <DEDUP_REMOVED lines=21> */
.L_x_5493:
[----:B------:R-:W-:Y:S05]  /*9270*/  BSYNC B1 ;  /* 0x0000000000017941 */ /* 0x000fea0003800000 */
.L_x_5492:
[----:B------:R-:W-:Y:S01]  /*9280*/  LEA R5, R0, 0x3b800000, 0x17 ;  /* 0x3b80000000057811 */ /* 0x000fe200078eb8ff */
[----:B------:R-:W-:-:S05]  /*9290*/  IMAD.SHL.U32 R0, R3, 0x100000, RZ ;  /* 0x0010000003007824 */ /* 0x000fca00078e00ff */
[----:B------:R-:W-:-:S07]  /*92a0*/  LOP3.LUT R0, R5, R0, R6, 0xfe, !PT ;  /* 0x0000000005007212 */ /* 0x000fce00078efe06 */
.L_x_5491:
[----:B------:R-:W-:Y:S05]  /*92b0*/  BSYNC B0 ;  /* 0x0000000000007941 */ /* 0x000fea0003800000 */
.L_x_5490:
[----:B------:R-:W-:-:S04]  /*92c0*/  F2FP.F16.F32.PACK_AB R0, RZ, R0 ;  /* 0x00000000ff00723e */ /* 0x000fc800000000ff */
[----:B------:R-:W-:Y:S01]  /*92d0*/  PRMT R19, R0, 0x7610, R19 ;  /* 0x0000761000137816 */ /* 0x000fe20000000013 */
[----:B------:R-:W-:Y:S06]  /*92e0*/  BRA `(.L_x_5475) ;  /* 0x0000000400287947 */ /* 0x000fec0003800000 */
.L_x_5488:
        /* <DEDUP_REMOVED lines=21> */
.L_x_5497:
[----:B------:R-:W-:Y:S05]  /*9440*/  BSYNC B1 ;  /* 0x0000000000017941 */ /* 0x000fea0003800000 */
.L_x_5496:
[----:B------:R-:W-:Y:S01]  /*9450*/  LEA R5, R0, 0x37800000, 0x17 ;  /* 0x3780000000057811 */ /* 0x000fe200078eb8ff */
[----:B------:R-:W-:-:S05]  /*9460*/  IMAD.SHL.U32 R0, R3, 0x200000, RZ ;  /* 0x0020000003007824 */ /* 0x000fca00078e00ff */
[----:B------:R-:W-:-:S07]  /*9470*/  LOP3.LUT R0, R5, R0, R6, 0xfe, !PT ;  /* 0x0000000005007212 */ /* 0x000fce00078efe06 */
.L_x_5495:
[----:B------:R-:W-:Y:S05]  /*9480*/  BSYNC B0 ;  /* 0x0000000000007941 */ /* 0x000fea0003800000 */
.L_x_5494:
[----:B------:R-:W-:-:S04]  /*9490*/  F2FP.F16.F32.PACK_AB R0, RZ, R0 ;  /* 0x00000000ff00723e */ /* 0x000fc800000000ff */
[----:B------:R-:W-:Y:S01]  /*94a0*/  PRMT R19, R0, 0x7610, R19 ;  /* 0x0000761000137816 */ /* 0x000fe20000000013 */
[----:B------:R-:W-:Y:S06]  /*94b0*/  BRA `(.L_x_5475) ;  /* 0x0000000000b47947 */ /* 0x000fec0003800000 */
.L_x_5487:
        /* <DEDUP_REMOVED lines=14> */
.L_x_5501:
[----:B------:R-:W-:Y:S05]  /*95a0*/  BSYNC B0 ;  /* 0x0000000000007941 */ /* 0x000fea0003800000 */
.L_x_5500:
[----:B------:R-:W-:-:S04]  /*95b0*/  F2FP.F16.F32.PACK_AB R0, RZ, R0 ;  /* 0x00000000ff00723e */ /* 0x000fc800000000ff */
[----:B------:R-:W-:Y:S01]  /*95c0*/  PRMT R19, R0, 0x7610, R19 ;  /* 0x0000761000137816 */ /* 0x000fe20000000013 */
[----:B------:R-:W-:Y:S06]  /*95d0*/  BRA `(.L_x_5475) ;  /* 0x00000000006c7947 */ /* 0x000fec0003800000 */
.L_x_5474:
        /* <DEDUP_REMOVED lines=16> */
.L_x_5502:
[----:B------:R-:W-:Y:S01]  /*96e0*/  PRMT R19, RZ, 0x7610, R19 ;  /* 0x00007610ff137816 */ /* 0x000fe20000000013 */
[----:B------:R-:W-:Y:S06]  /*96f0*/  BRA `(.L_x_5475) ;  /* 0x0000000000247947 */ /* 0x000fec0003800000 */
.L_x_5499:
[----:B------:R-:W2:Y:S02]  /*9700*/  LDG.E.64 R4, desc[UR36][R4.64] ;  /* 0x0000002404047981 */ /* 0x000ea4000c1e1b00 */
[----:B--2---:R-:W0:Y:S02]  /*9710*/  I2F.U64 R0, R4 ;  /* 0x0000000400007312 */ /* 0x004e240000301000 */
[----:B0-----:R-:W-:-:S04]  /*9720*/  F2FP.F16.F32.PACK_AB R0, RZ, R0 ;  /* 0x00000000ff00723e */ /* 0x001fc800000000ff */
[----:B------:R-:W-:Y:S01]  /*9730*/  PRMT R19, R0, 0x7610, R19 ;  /* 0x0000761000137816 */ /* 0x000fe20000000013 */
[----:B------:R-:W-:Y:S06]  /*9740*/  BRA `(.L_x_5475) ;  /* 0x0000000000107947 */ /* 0x000fec0003800000 */
.L_x_5498:
[----:B------:R-:W2:Y:S02]  /*9750*/  LDG.E R4, desc[UR36][R4.64] ;  /* 0x0000002404047981 */ /* 0x000ea4000c1e1900 */
[----:B--2---:R-:W-:-:S04]  /*9760*/  I2FP.F32.U32 R0, R4 ;  /* 0x0000000400007245 */ /* 0x004fc80000201000 */
[----:B------:R-:W-:-:S04]  /*9770*/  F2FP.F16.F32.PACK_AB R0, RZ, R0 ;  /* 0x00000000ff00723e */ /* 0x000fc800000000ff */
[----:B------:R-:W-:-:S07]  /*9780*/  PRMT R19, R0, 0x7610, R19 ;  /* 0x0000761000137816 */ /* 0x000fce0000000013 */
.L_x_5475:
[----:B------:R-:W-:-:S07]  /*9790*/  VIADD R26, R26, 0x80 ;  /* 0x000000801a1a7836 */ /* 0x000fce0000000000 */
.L_x_5403:
[----:B------:R-:W-:Y:S05]  /*97a0*/  BSYNC B6 ;  /* 0x0000000000067941 */ /* 0x000fea0003800000 */
.L_x_5402:
[----:B01----:R-:W0:Y:S01]  /*97b0*/  S2R R4, SR_CTAID.X ;  /* 0x0000000000047919 */ /* 0x003e220000002500 */
        /* <DEDUP_REMOVED lines=30> */
.L_x_5508:
[----:B------:R-:W2:Y:S02]  /*99a0*/  LDG.E.U8 R4, desc[UR36][R4.64] ;  /* 0x0000002404047981 */ /* 0x000ea4000c1e1100 */
[----:B--2---:R-:W-:-:S04]  /*99b0*/  I2FP.F32.U32 R0, R4 ;  /* 0x0000000400007245 */ /* 0x004fc80000201000 */
[----:B------:R-:W-:-:S04]  /*99c0*/  F2FP.F16.F32.PACK_AB R0, RZ, R0 ;  /* 0x00000000ff00723e */ /* 0x000fc800000000ff */
[----:B------:R-:W-:Y:S01]  /*99d0*/  PRMT R16, R0, 0x7610, R16 ;  /* 0x0000761000107816 */ /* 0x000fe20000000010 */
[----:B------:R-:W-:Y:S06]  /*99e0*/  BRA `(.L_x_5510) ;  /* 0x0000000c00bc7947 */ /* 0x000fec0003800000 */
.L_x_5507:
        /* <DEDUP_REMOVED lines=11> */
.L_x_5512:
[----:B------:R-:W2:Y:S02]  /*9aa0*/  LDG.E R4, desc[UR36][R4.64] ;  /* 0x0000002404047981 */ /* 0x000ea4000c1e1900 */
[----:B--2---:R-:W-:-:S04]  /*9ab0*/  I2FP.F32.S32 R0, R4 ;  /* 0x0000000400007245 */ /* 0x004fc80000201400 */
[----:B------:R-:W-:-:S04]  /*9ac0*/  F2FP.F16.F32.PACK_AB R0, RZ, R0 ;  /* 0x00000000ff00723e */ /* 0x000fc800000000ff */
[----:B------:R-:W-:Y:S01]  /*9ad0*/  PRMT R16, R0, 0x7610, R16 ;  /* 0x0000761000107816 */ /* 0x000fe20000000010 */
[----:B------:R-:W-:Y:S06]  /*9ae0*/  BRA `(.L_x_5510) ;  /* 0x0000000c007c7947 */ /* 0x000fec0003800000 */
.L_x_5511:
[----:B------:R-:W2:Y:S02]  /*9af0*/  LDG.E.U16 R4, desc[UR36][R4.64] ;  /* 0x0000002404047981 */ /* 0x000ea4000c1e1500 */
[----:B--2---:R-:W0:Y:S02]  /*9b00*/  I2F.S16 R0, R4 ;  /* 0x0000000400007306 */ /* 0x004e240000101400 */
[----:B0-----:R-:W-:-:S04]  /*9b10*/  F2FP.F16.F32.PACK_AB R0, RZ, R0 ;  /* 0x00000000ff00723e */ /* 0x001fc800000000ff */
[----:B------:R-:W-:Y:S01]  /*9b20*/  PRMT R16, R0, 0x7610, R16 ;  /* 0x0000761000107816 */ /* 0x000fe20000000010 */
[----:B------:R-:W-:Y:S06]  /*9b30*/  BRA `(.L_x_5510) ;  /* 0x0000000c00687947 */ /* 0x000fec0003800000 */
.L_x_5506:
        /* <DEDUP_REMOVED lines=9> */
.L_x_5514:
[----:B------:R1:W5:Y:S01]  /*9bd0*/  LDG.E.U16 R16, desc[UR36][R4.64] ;  /* 0x0000002404107981 */ /* 0x000362000c1e1500 */
[----:B------:R-:W-:Y:S05]  /*9be0*/  BRA `(.L_x_5510) ;  /* 0x0000000c003c7947 */ /* 0x000fea0003800000 */
.L_x_5513:
        /* <DEDUP_REMOVED lines=9> */
.L_x_5516:
[----:B------:R0:W5:Y:S01]  /*9c80*/  LDG.E.U16 R16, desc[UR36][R4.64] ;  /* 0x0000002404107981 */ /* 0x000162000c1e1500 */
[----:B------:R-:W-:Y:S05]  /*9c90*/  BRA `(.L_x_5510) ;  /* 0x0000000c00107947 */ /* 0x000fea0003800000 */
.L_x_5515:
        /* <DEDUP_REMOVED lines=9> */
.L_x_5505:
        /* <DEDUP_REMOVED lines=14> */
.L_x_5519:
        /* <DEDUP_REMOVED lines=9> */
.L_x_5518:
        /* <DEDUP_REMOVED lines=28> */
.L_x_5521:
        /* <DEDUP_REMOVED lines=15> */
.L_x_5520:
[----:B------:R-:W2:Y:S02]  /*a150*/  LDG.E.U16 R0, desc[UR36][R4.64] ;  /* 0x0000002404007981 */ /* 0x000ea4000c1e1500 */
[----:B--2---:R-:W-:-:S05]  /*a160*/  IMAD.U32 R0, R0, 0x10000, RZ ;  /* 0x0001000000007824 */ /* 0x004fca00078e00ff */
[----:B------:R-:W-:-:S04]  /*a170*/  F2FP.F16.F32.PACK_AB R0, RZ, R0 ;  /* 0x00000000ff00723e */ /* 0x000fc800000000ff */
[----:B------:R-:W-:Y:S01]  /*a180*/  PRMT R16, R0, 0x7610, R16 ;  /* 0x0000761000107816 */ /* 0x000fe20000000010 */
[----:B------:R-:W-:Y:S06]  /*a190*/  BRA `(.L_x_5510) ;  /* 0x0000000400d07947 */ /* 0x000fec0003800000 */
.L_x_5517:
        /* <DEDUP_REMOVED lines=13> */
.L_x_5524:
        /* <DEDUP_REMOVED lines=21> */
.L_x_5528:
[----:B------:R-:W-:Y:S05]  /*a3c0*/  BSYNC B1 ;  /* 0x0000000000017941 */ /* 0x000fea0003800000 */
.L_x_5527:
[----:B------:R-:W-:Y:S01]  /*a3d0*/  LEA R5, R0, 0x3b800000, 0x17 ;  /* 0x3b80000000057811 */ /* 0x000fe200078eb8ff */
[----:B------:R-:W-:-:S05]  /*a3e0*/  IMAD.SHL.U32 R0, R3, 0x100000, RZ ;  /* 0x0010000003007824 */ /* 0x000fca00078e00ff */
[----:B------:R-:W-:-:S07]  /*a3f0*/  LOP3.LUT R0, R5, R0, R6, 0xfe, !PT ;  /* 0x0000000005007212 */ /* 0x000fce00078efe06 */
.L_x_5526:
[----:B------:R-:W-:Y:S05]  /*a400*/  BSYNC B0 ;  /* 0x0000000000007941 */ /* 0x000fea0003800000 */
.L_x_5525:
[----:B------:R-:W-:-:S04]  /*a410*/  F2FP.F16.F32.PACK_AB R0, RZ, R0 ;  /* 0x00000000ff00723e */ /* 0x000fc800000000ff */
[----:B------:R-:W-:Y:S01]  /*a420*/  PRMT R16, R0, 0x7610, R16 ;  /* 0x0000761000107816 */ /* 0x000fe20000000010 */
[----:B------:R-:W-:Y:S06]  /*a430*/  BRA `(.L_x_5510) ;  /* 0x0000000400287947 */ /* 0x000fec0003800000 */
.L_x_5523:
        /* <DEDUP_REMOVED lines=21> */
.L_x_5532:
[----:B------:R-:W-:Y:S05]  /*a590*/  BSYNC B1 ;  /* 0x0000000000017941 */ /* 0x000fea0003800000 */
.L_x_5531:
[----:B------:R-:W-:Y:S01]  /*a5a0*/  LEA R5, R0, 0x37800000, 0x17 ;  /* 0x3780000000057811 */ /* 0x000fe200078eb8ff */
[----:B------:R-:W-:-:S05]  /*a5b0*/  IMAD.SHL.U32 R0, R3, 0x200000, RZ ;  /* 0x0020000003007824 */ /* 0x000fca00078e00ff */
[----:B------:R-:W-:-:S07]  /*a5c0*/  LOP3.LUT R0, R5, R0, R6, 0xfe, !PT ;  /* 0x0000000005007212 */ /* 0x000fce00078efe06 */
.L_x_5530:
[----:B------:R-:W-:Y:S05]  /*a5d0*/  BSYNC B0 ;  /* 0x0000000000007941 */ /* 0x000fea0003800000 */
.L_x_5529:
[----:B------:R-:W-:-:S04]  /*a5e0*/  F2FP.F16.F32.PACK_AB R0, RZ, R0 ;  /* 0x00000000ff00723e */ /* 0x000fc800000000ff */
[----:B------:R-:W-:Y:S01]  /*a5f0*/  PRMT R16, R0, 0x7610, R16 ;  /* 0x0000761000107816 */ /* 0x000fe20000000010 */
[----:B------:R-:W-:Y:S06]  /*a600*/  BRA `(.L_x_5510) ;  /* 0x0000000000b47947 */ /* 0x000fec0003800000 */
.L_x_5522:
        /* <DEDUP_REMOVED lines=14> */
.L_x_5536:
[----:B------:R-:W-:Y:S05]  /*a6f0*/  BSYNC B0 ;  /* 0x0000000000007941 */ /* 0x000fea0003800000 */
.L_x_5535:
[----:B------:R-:W-:-:S04]  /*a700*/  F2FP.F16.F32.PACK_AB R0, RZ, R0 ;  /* 0x00000000ff00723e */ /* 0x000fc800000000ff */
[----:B------:R-:W-:Y:S01]  /*a710*/  PRMT R16, R0, 0x7610, R16 ;  /* 0x0000761000107816 */ /* 0x000fe20000000010 */
[----:B------:R-:W-:Y:S06]  /*a720*/  BRA `(.L_x_5510) ;  /* 0x00000000006c7947 */ /* 0x000fec0003800000 */
.L_x_5509:
        /* <DEDUP_REMOVED lines=16> */
.L_x_5537:
[----:B------:R-:W-:Y:S01]  /*a830*/  PRMT R16, RZ, 0x7610, R16 ;  /* 0x00007610ff107816 */ /* 0x000fe20000000010 */
[----:B------:R-:W-:Y:S06]  /*a840*/  BRA `(.L_x_5510) ;  /* 0x0000000000247947 */ /* 0x000fec0003800000 */
.L_x_5534:
[----:B------:R-:W2:Y:S02]  /*a850*/  LDG.E.64 R4, desc[UR36][R4.64] ;  /* 0x0000002404047981 */ /* 0x000ea4000c1e1b00 */
[----:B--2---:R-:W0:Y:S02]  /*a860*/  I2F.U64 R0, R4 ;  /* 0x0000000400007312 */ /* 0x004e240000301000 */
[----:B0-----:R-:W-:-:S04]  /*a870*/  F2FP.F16.F32.PACK_AB R0, RZ, R0 ;  /* 0x00000000ff00723e */ /* 0x001fc800000000ff */
[----:B------:R-:W-:Y:S01]  /*a880*/  PRMT R16, R0, 0x7610, R16 ;  /* 0x0000761000107816 */ /* 0x000fe20000000010 */
[----:B------:R-:W-:Y:S06]  /*a890*/  BRA `(.L_x_5510) ;  /* 0x0000000000107947 */ /* 0x000fec0003800000 */
.L_x_5533:
[----:B------:R-:W2:Y:S02]  /*a8a0*/  LDG.E R4, desc[UR36][R4.64] ;  /* 0x0000002404047981 */ /* 0x000ea4000c1e1900 */
[----:B--2---:R-:W-:-:S04]  /*a8b0*/  I2FP.F32.U32 R0, R4 ;  /* 0x0000000400007245 */ /* 0x004fc80000201000 */
[----:B------:R-:W-:-:S04]  /*a8c0*/  F2FP.F16.F32.PACK_AB R0, RZ, R0 ;  /* 0x00000000ff00723e */ /* 0x000fc800000000ff */
[----:B------:R-:W-:-:S07]  /*a8d0*/  PRMT R16, R0, 0x7610, R16 ;  /* 0x0000761000107816 */ /* 0x000fce0000000010 */
.L_x_5510:
        /* <DEDUP_REMOVED lines=22> */
.L_x_5541:
[----:B------:R-:W2:Y:S02]  /*aa40*/  LDG.E.U8 R4, desc[UR36][R4.64] ;  /* 0x0000002404047981 */ /* 0x000ea4000c1e1100 */
[----:B--2---:R-:W-:-:S04]  /*aa50*/  I2FP.F32.U32 R0, R4 ;  /* 0x0000000400007245 */ /* 0x004fc80000201000 */
[----:B------:R-:W-:-:S04]  /*aa60*/  F2FP.F16.F32.PACK_AB R0, RZ, R0 ;  /* 0x00000000ff00723e */ /* 0x000fc800000000ff */
[----:B------:R-:W-:Y:S01]  /*aa70*/  PRMT R25, R0, 0x7610, R25 ;  /* 0x0000761000197816 */ /* 0x000fe20000000019 */
[----:B------:R-:W-:Y:S06]  /*aa80*/  BRA `(.L_x_5543) ;  /* 0x0000000c00bc7947 */ /* 0x000fec0003800000 */
.L_x_5540:
        /* <DEDUP_REMOVED lines=11> */
.L_x_5545:
[----:B------:R-:W2:Y:S02]  /*ab40*/  LDG.E R4, desc[UR36][R4.64] ;  /* 0x0000002404047981 */ /* 0x000ea4000c1e1900 */
[----:B--2---:R-:W-:-:S04]  /*ab50*/  I2FP.F32.S32 R0, R4 ;  /* 0x0000000400007245 */ /* 0x004fc80000201400 */
[----:B------:R-:W-:-:S04]  /*ab60*/  F2FP.F16.F32.PACK_AB R0, RZ, R0 ;  /* 0x00000000ff00723e */ /* 0x000fc800000000ff */
[----:B------:R-:W-:Y:S01]  /*ab70*/  PRMT R25, R0, 0x7610, R25 ;  /* 0x0000761000197816 */ /* 0x000fe20000000019 */
[----:B------:R-:W-:Y:S06]  /*ab80*/  BRA `(.L_x_5543) ;  /* 0x0000000c007c7947 */ /* 0x000fec0003800000 */
.L_x_5544:
[----:B------:R-:W2:Y:S02]  /*ab90*/  LDG.E.U16 R4, desc[UR36][R4.64] ;  /* 0x0000002404047981 */ /* 0x000ea4000c1e1500 */
[----:B--2---:R-:W0:Y:S02]  /*aba0*/  I2F.S16 R0, R4 ;  /* 0x0000000400007306 */ /* 0x004e240000101400 */
[----:B0-----:R-:W-:-:S04]  /*abb0*/  F2FP.F16.F32.PACK_AB R0, RZ, R0 ;  /* 0x00000000ff00723e */ /* 0x001fc800000000ff */
[----:B------:R-:W-:Y:S01]  /*abc0*/  PRMT R25, R0, 0x7610, R25 ;  /* 0x0000761000197816 */ /* 0x000fe20000000019 */
[----:B------:R-:W-:Y:S06]  /*abd0*/  BRA `(.L_x_5543) ;  /* 0x0000000c00687947 */ /* 0x000fec0003800000 */
.L_x_5539:
        /* <DEDUP_REMOVED lines=9> */
.L_x_5547:
[----:B------:R1:W5:Y:S01]  /*ac70*/  LDG.E.U16 R25, desc[UR36][R4.64] ;  /* 0x0000002404197981 */ /* 0x000362000c1e1500 */
[----:B------:R-:W-:Y:S05]  /*ac80*/  BRA `(.L_x_5543) ;  /* 0x0000000c003c7947 */ /* 0x000fea0003800000 */
.L_x_5546:
        /* <DEDUP_REMOVED lines=9> */
.L_x_5549:
[----:B------:R0:W5:Y:S01]  /*ad20*/  LDG.E.U16 R25, desc[UR36][R4.64] ;  /* 0x0000002404197981 */ /* 0x000162000c1e1500 */
[----:B------:R-:W-:Y:S05]  /*ad30*/  BRA `(.L_x_5543) ;  /* 0x0000000c00107947 */ /* 0x000fea0003800000 */
.L_x_5548:
        /* <DEDUP_REMOVED lines=9> */
.L_x_5538:
        /* <DEDUP_REMOVED lines=14> */
.L_x_5552:
        /* <DEDUP_REMOVED lines=9> */
.L_x_5551:
        /* <DEDUP_REMOVED lines=28> */
.L_x_5554:
        /* <DEDUP_REMOVED lines=15> */
.L_x_5553:
[----:B------:R-:W2:Y:S02]  /*b1f0*/  LDG.E.U16 R0, desc[UR36][R4.64] ;  /* 0x0000002404007981 */ /* 0x000ea4000c1e1500 */
[----:B--2---:R-:W-:-:S05]  /*b200*/  IMAD.U32 R0, R0, 0x10000, RZ ;  /* 0x0001000000007824 */ /* 0x004fca00078e00ff */
[----:B------:R-:W-:-:S04]  /*b210*/  F2FP.F16.F32.PACK_AB R0, RZ, R0 ;  /* 0x00000000ff00723e */ /* 0x000fc800000000ff */
[----:B------:R-:W-:Y:S01]  /*b220*/  PRMT R25, R0, 0x7610, R25 ;  /* 0x0000761000197816 */ /* 0x000fe20000000019 */
[----:B------:R-:W-:Y:S06]  /*b230*/  BRA `(.L_x_5543) ;  /* 0x0000000400d07947 */ /* 0x000fec0003800000 */
.L_x_5550:
        /* <DEDUP_REMOVED lines=13> */
.L_x_5557:
        /* <DEDUP_REMOVED lines=21> */
.L_x_5561:
[----:B------:R-:W-:Y:S05]  /*b460*/  BSYNC B1 ;  /* 0x0000000000017941 */ /* 0x000fea0003800000 */
.L_x_5560:
[----:B------:R-:W-:Y:S01]  /*b470*/  LEA R5, R0, 0x3b800000, 0x17 ;  /* 0x3b80000000057811 */ /* 0x000fe200078eb8ff */
[----:B------:R-:W-:-:S05]  /*b480*/  IMAD.SHL.U32 R0, R3, 0x100000, RZ ;  /* 0x0010000003007824 */ /* 0x000fca00078e00ff */
[----:B------:R-:W-:-:S07]  /*b490*/  LOP3.LUT R0, R5, R0, R6, 0xfe, !PT ;  /* 0x0000000005007212 */ /* 0x000fce00078efe06 */
.L_x_5559:
[----:B------:R-:W-:Y:S05]  /*b4a0*/  BSYNC B0 ;  /* 0x0000000000007941 */ /* 0x000fea0003800000 */
.L_x_5558:
[----:B------:R-:W-:-:S04]  /*b4b0*/  F2FP.F16.F32.PACK_AB R0, RZ, R0 ;  /* 0x00000000ff00723e */ /* 0x000fc800000000ff */
[----:B------:R-:W-:Y:S01]  /*b4c0*/  PRMT R25, R0, 0x7610, R25 ;  /* 0x0000761000197816 */ /* 0x000fe20000000019 */
[----:B------:R-:W-:Y:S06]  /*b4d0*/  BRA `(.L_x_5543) ;  /* 0x0000000400287947 */ /* 0x000fec0003800000 */
.L_x_5556:
        /* <DEDUP_REMOVED lines=21> */
.L_x_5565:
[----:B------:R-:W-:Y:S05]  /*b630*/  BSYNC B1 ;  /* 0x0000000000017941 */ /* 0x000fea0003800000 */
.L_x_5564:
[----:B------:R-:W-:Y:S01]  /*b640*/  LEA R5, R0, 0x37800000, 0x17 ;  /* 0x3780000000057811 */ /* 0x000fe200078eb8ff */
[----:B------:R-:W-:-:S05]  /*b650*/  IMAD.SHL.U32 R0, R3, 0x200000, RZ ;  /* 0x0020000003007824 */ /* 0x000fca00078e00ff */
[----:B------:R-:W-:-:S07]  /*b660*/  LOP3.LUT R0, R5, R0, R6, 0xfe, !PT ;  /* 0x0000000005007212 */ /* 0x000fce00078efe06 */
.L_x_5563:
[----:B------:R-:W-:Y:S05]  /*b670*/  BSYNC B0 ;  /* 0x0000000000007941 */ /* 0x000fea0003800000 */
.L_x_5562:
[----:B------:R-:W-:-:S04]  /*b680*/  F2FP.F16.F32.PACK_AB R0, RZ, R0 ;  /* 0x00000000ff00723e */ /* 0x000fc800000000ff */
[----:B------:R-:W-:Y:S01]  /*b690*/  PRMT R25, R0, 0x7610, R25 ;  /* 0x0000761000197816 */ /* 0x000fe20000000019 */
[----:B------:R-:W-:Y:S06]  /*b6a0*/  BRA `(.L_x_5543) ;  /* 0x0000000000b47947 */ /* 0x000fec0003800000 */
.L_x_5555:
        /* <DEDUP_REMOVED lines=14> */
.L_x_5569:
[----:B------:R-:W-:Y:S05]  /*b790*/  BSYNC B0 ;  /* 0x0000000000007941 */ /* 0x000fea0003800000 */
.L_x_5568:
[----:B------:R-:W-:-:S04]  /*b7a0*/  F2FP.F16.F32.PACK_AB R0, RZ, R0 ;  /* 0x00000000ff00723e */ /* 0x000fc800000000ff */
[----:B------:R-:W-:Y:S01]  /*b7b0*/  PRMT R25, R0, 0x7610, R25 ;  /* 0x0000761000197816 */ /* 0x000fe20000000019 */
[----:B------:R-:W-:Y:S06]  /*b7c0*/  BRA `(.L_x_5543) ;  /* 0x00000000006c7947 */ /* 0x000fec0003800000 */
.L_x_5542:
        /* <DEDUP_REMOVED lines=16> */
.L_x_5570:
[----:B------:R-:W-:Y:S01]  /*b8d0*/  PRMT R25, RZ, 0x7610, R25 ;  /* 0x00007610ff197816 */ /* 0x000fe20000000019 */
[----:B------:R-:W-:Y:S06]  /*b8e0*/  BRA `(.L_x_5543) ;  /* 0x0000000000247947 */ /* 0x000fec0003800000 */
.L_x_5567:
[----:B------:R-:W2:Y:S02]  /*b8f0*/  LDG.E.64 R4, desc[UR36][R4.64] ;  /* 0x0000002404047981 */ /* 0x000ea4000c1e1b00 */
[----:B--2---:R-:W0:Y:S02]  /*b900*/  I2F.U64 R0, R4 ;  /* 0x0000000400007312 */ /* 0x004e240000301000 */
[----:B0-----:R-:W-:-:S04]  /*b910*/  F2FP.F16.F32.PACK_AB R0, RZ, R0 ;  /* 0x00000000ff00723e */ /* 0x001fc800000000ff */
[----:B------:R-:W-:Y:S01]  /*b920*/  PRMT R25, R0, 0x7610, R25 ;  /* 0x0000761000197816 */ /* 0x000fe20000000019 */
[----:B------:R-:W-:Y:S06]  /*b930*/  BRA `(.L_x_5543) ;  /* 0x0000000000107947 */ /* 0x000fec0003800000 */
.L_x_5566:
[----:B------:R-:W2:Y:S02]  /*b940*/  LDG.E R4, desc[UR36][R4.64] ;  /* 0x0000002404047981 */ /* 0x000ea4000c1e1900 */
[----:B--2---:R-:W-:-:S04]  /*b950*/  I2FP.F32.U32 R0, R4 ;  /* 0x0000000400007245 */ /* 0x004fc80000201000 */
[----:B------:R-:W-:-:S04]  /*b960*/  F2FP.F16.F32.PACK_AB R0, RZ, R0 ;  /* 0x00000000ff00723e */ /* 0x000fc800000000ff */
[----:B------:R-:W-:-:S07]  /*b970*/  PRMT R25, R0, 0x7610, R25 ;  /* 0x0000761000197816 */ /* 0x000fce0000000019 */
.L_x_5543:
        /* <DEDUP_REMOVED lines=21> */
.L_x_5574:
[----:B------:R-:W2:Y:S02]  /*bad0*/  LDG.E.U8 R4, desc[UR36][R4.64] ;  /* 0x0000002404047981 */ /* 0x000ea4000c1e1100 */
[----:B--2---:R-:W-:-:S04]  /*bae0*/  I2FP.F32.U32 R0, R4 ;  /* 0x0000000400007245 */ /* 0x004fc80000201000 */
[----:B------:R-:W-:Y:S01]  /*baf0*/  F2FP.F16.F32.PACK_AB R0, RZ, R0 ;  /* 0x00000000ff00723e */ /* 0x000fe200000000ff */
[----:B------:R-:W-:Y:S06]  /*bb00*/  BRA `(.L_x_5504) ;  /* 0x0000000c00847947 */ /* 0x000fec0003800000 */
.L_x_5573:
        /* <DEDUP_REMOVED lines=10> */
.L_x_5577:
[----:B------:R-:W2:Y:S02]  /*bbb0*/  LDG.E R4, desc[UR36][R4.64] ;  /* 0x0000002404047981 */ /* 0x000ea4000c1e1900 */
[----:B--2---:R-:W-:-:S04]  /*bbc0*/  I2FP.F32.S32 R0, R4 ;  /* 0x0000000400007245 */ /* 0x004fc80000201400 */
[----:B------:R-:W-:Y:S01]  /*bbd0*/  F2FP.F16.F32.PACK_AB R0, RZ, R0 ;  /* 0x00000000ff00723e */ /* 0x000fe200000000ff */
[----:B------:R-:W-:Y:S06]  /*bbe0*/  BRA `(.L_x_5504) ;  /* 0x0000000c004c7947 */ /* 0x000fec0003800000 */
.L_x_5576:
[----:B------:R-:W2:Y:S02]  /*bbf0*/  LDG.E.U16 R4, desc[UR36][R4.64] ;  /* 0x0000002404047981 */ /* 0x000ea4000c1e1500 */
[----:B--2---:R-:W0:Y:S02]  /*bc00*/  I2F.S16 R0, R4 ;  /* 0x0000000400007306 */ /* 0x004e240000101400 */
[----:B0-----:R-:W-:Y:S01]  /*bc10*/  F2FP.F16.F32.PACK_AB R0, RZ, R0 ;  /* 0x00000000ff00723e */ /* 0x001fe200000000ff */
[----:B------:R-:W-:Y:S06]  /*bc20*/  BRA `(.L_x_5504) ;  /* 0x0000000c003c7947 */ /* 0x000fec0003800000 */
.L_x_5572:
        /* <DEDUP_REMOVED lines=9> */
.L_x_5579:
[----:B------:R1:W5:Y:S01]  /*bcc0*/  LDG.E.U16 R0, desc[UR36][R4.64] ;  /* 0x0000002404007981 */ /* 0x000362000c1e1500 */
[----:B------:R-:W-:Y:S05]  /*bcd0*/  BRA `(.L_x_5504) ;  /* 0x0000000c00107947 */ /* 0x000fea0003800000 */
.L_x_5578:
        /* <DEDUP_REMOVED lines=9> */
.L_x_5581:
[----:B------:R0:W5:Y:S01]  /*bd70*/  LDG.E.U16 R0, desc[UR36][R4.64] ;  /* 0x0000002404007981 */ /* 0x000162000c1e1500 */
[----:B------:R-:W-:Y:S05]  /*bd80*/  BRA `(.L_x_5504) ;  /* 0x0000000800e47947 */ /* 0x000fea0003800000 */
.L_x_5580:
        /* <DEDUP_REMOVED lines=8> */
.L_x_5571:
        /* <DEDUP_REMOVED lines=13> */
.L_x_5584:
        /* <DEDUP_REMOVED lines=8> */
.L_x_5583:
        /* <DEDUP_REMOVED lines=28> */
.L_x_5586:
        /* <DEDUP_REMOVED lines=12> */
[----:B------:R-:W-:Y:S01]  /*c1e0*/  F2FP.F16.F32.PACK_AB R0, RZ, R0 ;  /* 0x00000000ff00723e */ /* 0x000fe200000000ff */
[----:B------:R-:W-:Y:S06]  /*c1f0*/  BRA `(.L_x_5504) ;  /* 0x0000000400c87947 */ /* 0x000fec0003800000 */
.L_x_5585:
[----:B------:R-:W2:Y:S02]  /*c200*/  LDG.E.U16 R0, desc[UR36][R4.64] ;  /* 0x0000002404007981 */ /* 0x000ea4000c1e1500 */
[----:B--2---:R-:W-:-:S05]  /*c210*/  IMAD.U32 R0, R0, 0x10000, RZ ;  /* 0x0001000000007824 */ /* 0x004fca00078e00ff */
[----:B------:R-:W-:Y:S01]  /*c220*/  F2FP.F16.F32.PACK_AB R0, RZ, R0 ;  /* 0x00000000ff00723e */ /* 0x000fe200000000ff */
[----:B------:R-:W-:Y:S06]  /*c230*/  BRA `(.L_x_5504) ;  /* 0x0000000400b87947 */ /* 0x000fec0003800000 */
.L_x_5582:
        /* <DEDUP_REMOVED lines=12> */
.L_x_5589:
        /* <DEDUP_REMOVED lines=21> */
.L_x_5593:
[----:B------:R-:W-:Y:S05]  /*c450*/  BSYNC B1 ;  /* 0x0000000000017941 */ /* 0x000fea0003800000 */
.L_x_5592:
[----:B------:R-:W-:Y:S01]  /*c460*/  LEA R5, R0, 0x3b800000, 0x17 ;  /* 0x3b80000000057811 */ /* 0x000fe200078eb8ff */
[----:B------:R-:W-:-:S05]  /*c470*/  IMAD.SHL.U32 R0, R3, 0x100000, RZ ;  /* 0x0010000003007824 */ /* 0x000fca00078e00ff */
[----:B------:R-:W-:-:S07]  /*c480*/  LOP3.LUT R0, R5, R0, R6, 0xfe, !PT ;  /* 0x0000000005007212 */ /* 0x000fce00078efe06 */
.L_x_5591:
[----:B------:R-:W-:Y:S05]  /*c490*/  BSYNC B0 ;  /* 0x0000000000007941 */ /* 0x000fea0003800000 */
.L_x_5590:
[----:B------:R-:W-:Y:S01]  /*c4a0*/  F2FP.F16.F32.PACK_AB R0, RZ, R0 ;  /* 0x00000000ff00723e */ /* 0x000fe200000000ff */
[----:B------:R-:W-:Y:S06]  /*c4b0*/  BRA `(.L_x_5504) ;  /* 0x0000000400187947 */ /* 0x000fec0003800000 */
.L_x_5588:
        /* <DEDUP_REMOVED lines=21> */
.L_x_5597:
[----:B------:R-:W-:Y:S05]  /*c610*/  BSYNC B1 ;  /* 0x0000000000017941 */ /* 0x000fea0003800000 */
.L_x_5596:
[----:B------:R-:W-:Y:S01]  /*c620*/  LEA R5, R0, 0x37800000, 0x17 ;  /* 0x3780000000057811 */ /* 0x000fe200078eb8ff */
[----:B------:R-:W-:-:S05]  /*c630*/  IMAD.SHL.U32 R0, R3, 0x200000, RZ ;  /* 0x0020000003007824 */ /* 0x000fca00078e00ff */
[----:B------:R-:W-:-:S07]  /*c640*/  LOP3.LUT R0, R5, R0, R6, 0xfe, !PT ;  /* 0x0000000005007212 */ /* 0x000fce00078efe06 */
.L_x_5595:
[----:B------:R-:W-:Y:S05]  /*c650*/  BSYNC B0 ;  /* 0x0000000000007941 */ /* 0x000fea0003800000 */
.L_x_5594:
[----:B------:R-:W-:Y:S01]  /*c660*/  F2FP.F16.F32.PACK_AB R0, RZ, R0 ;  /* 0x00000000ff00723e */ /* 0x000fe200000000ff */
[----:B------:R-:W-:Y:S06]  /*c670*/  BRA `(.L_x_5504) ;  /* 0x0000000000a87947 */ /* 0x000fec0003800000 */
.L_x_5587:
        /* <DEDUP_REMOVED lines=14> */
.L_x_5601:
[----:B------:R-:W-:Y:S05]  /*c760*/  BSYNC B0 ;  /* 0x0000000000007941 */ /* 0x000fea0003800000 */
.L_x_5600:
[----:B------:R-:W-:Y:S01]  /*c770*/  F2FP.F16.F32.PACK_AB R0, RZ, R0 ;  /* 0x00000000ff00723e */ /* 0x000fe200000000ff */
[----:B------:R-:W-:Y:S06]  /*c780*/  BRA `(.L_x_5504) ;  /* 0x0000000000647947 */ /* 0x000fec0003800000 */
.L_x_5575:
        /* <DEDUP_REMOVED lines=16> */
.L_x_5602:
[----:B------:R-:W-:Y:S01]  /*c890*/  PRMT R0, RZ, 0x7610, R0 ;  /* 0x00007610ff007816 */ /* 0x000fe20000000000 */
[----:B------:R-:W-:Y:S06]  /*c8a0*/  BRA `(.L_x_5504) ;  /* 0x00000000001c7947 */ /* 0x000fec0003800000 */
.L_x_5599:
[----:B------:R-:W2:Y:S02]  /*c8b0*/  LDG.E.64 R4, desc[UR36][R4.64] ;  /* 0x0000002404047981 */ /* 0x000ea4000c1e1b00 */
[----:B--2---:R-:W0:Y:S02]  /*c8c0*/  I2F.U64 R0, R4 ;  /* 0x0000000400007312 */ /* 0x004e240000301000 */
[----:B0-----:R-:W-:Y:S01]  /*c8d0*/  F2FP.F16.F32.PACK_AB R0, RZ, R0 ;  /* 0x00000000ff00723e */ /* 0x001fe200000000ff */
[----:B------:R-:W-:Y:S06]  /*c8e0*/  BRA `(.L_x_5504) ;  /* 0x00000000000c7947 */ /* 0x000fec0003800000 */
.L_x_5598:
[----:B------:R-:W2:Y:S02]  /*c8f0*/  LDG.E R4, desc[UR36][R4.64] ;  /* 0x0000002404047981 */ /* 0x000ea4000c1e1900 */
[----:B--2---:R-:W-:-:S04]  /*c900*/  I2FP.F32.U32 R0, R4 ;  /* 0x0000000400007245 */ /* 0x004fc80000201000 */
[----:B------:R-:W-:-:S07]  /*c910*/  F2FP.F16.F32.PACK_AB R0, RZ, R0 ;  /* 0x00000000ff00723e */ /* 0x000fce00000000ff */
.L_x_5504:
[----:B------:R-:W-:Y:S05]  /*c920*/  BSYNC B6 ;  /* 0x0000000000067941 */ /* 0x000fea0003800000 */
.L_x_5503:
[----:B------:R-:W2:Y:S01]  /*c930*/  S2R R3, SR_CTAID.X ;  /* 0x0000000000037919 */ /* 0x000ea20000002500 */
[----:B01----:R-:W2:Y:S01]  /*c940*/  LDC R5, c[0x0][0x210] ;  /* 0x00008400ff057b82 */ /* 0x003ea20000000800 */
[----:B------:R-:W-:Y:S01]  /*c950*/  BSSY B0, `(.L_x_5603) ;  /* 0x0000015000007945 */ /* 0x000fe20003800000 */
[----:B------:R-:W0:Y:S06]  /*c960*/  S2R R26, SR_TID.X ;  /* 0x00000000001a7919 */ /* 0x000e2c0000002100 */
[----:B------:R-:W1:Y:S01]  /*c970*/  LDC.U8 R8, c[0x0][0x24c] ;  /* 0x00009300ff087b82 */ /* 0x000e620000000000 */
[----:B--2---:R-:W-:-:S02]  /*c980*/  IMAD R5, R3, -0x200, R5 ;  /* 0xfffffe0003057824 */ /* 0x004fc400078e0205 */
[----:B0-----:R-:W-:-:S03]  /*c990*/  VIADD R3, R26, 0x100 ;  /* 0x000001001a037836 */ /* 0x001fc60000000000 */
[CC--:B------:R-:W-:Y:S01]  /*c9a0*/  ISETP.GE.AND P1, PT, R26.reuse, R5.reuse, PT ;  /* 0x000000051a00720c */ /* 0x0c0fe20003f26270 */
[C---:B------:R-:W-:Y:S02]  /*c9b0*/  VIADD R4, R26.reuse, 0x180 ;  /* 0x000001801a047836 */ /* 0x040fe40000000000 */
[----:B------:R-:W-:Y:S01]  /*c9c0*/  VIADD R27, R26, 0x80 ;  /* 0x000000801a1b7836 */ /* 0x000fe20000000000 */
[-C--:B------:R-:W-:Y:S02]  /*c9d0*/  ISETP.GE.AND P2, PT, R3, R5.reuse, PT ;  /* 0x000000050300720c */ /* 0x080fe40003f46270 */
[-C--:B------:R-:W-:Y:S02]  /*c9e0*/  ISETP.GE.AND P0, PT, R4, R5.reuse, PT ;  /* 0x000000050400720c */ /* 0x080fe40003f06270 */
[----:B------:R-:W-:-:S05]  /*c9f0*/  ISETP.GE.AND P4, PT, R27, R5, PT ;  /* 0x000000051b00720c */ /* 0x000fca0003f86270 */
[----:B-1----:R-:W-:Y:S08]  /*ca00*/  @P1 BRA `(.L_x_5604) ;  /* 0x0000000000241947 */ /* 0x002ff00003800000 */
[----:B-----5:R-:W-:Y:S02]  /*ca10*/  HADD2.F32 R4, -RZ, R23.H0_H0 ;  /* 0x20000017ff047230 */ /* 0x020fe40000004100 */
[----:B------:R-:W-:Y:S02]  /*ca20*/  HADD2.F32 R29, -RZ, R29.H0_H0 ;  /* 0x2000001dff1d7230 */ /* 0x000fe40000004100 */
[----:B------:R-:W-:Y:S01]  /*ca30*/  HADD2.F32 R24, -RZ, R24.H0_H0 ;  /* 0x20000018ff187230 */ /* 0x000fe20000004100 */
[C---:B------:R-:W-:Y:S01]  /*ca40*/  FSETP.GEU.FTZ.AND P3, PT, |R4|.reuse, 0.5, PT ;  /* 0x3f0000000400780b */ /* 0x040fe20003f7e200 */
[----:B------:R-:W-:-:S03]  /*ca50*/  FADD.FTZ R5, -R4, 1 ;  /* 0x3f80000004057421 */ /* 0x000fc60000010100 */
[----:B------:R-:W-:-:S04]  /*ca60*/  FADD.FTZ R3, -R29, R24 ;  /* 0x000000181d037221 */ /* 0x000fc80000010100 */
[----:B------:R-:W-:-:S05]  /*ca70*/  FFMA.FTZ R4, R4, R3, R29 ;  /* 0x0000000304047223 */ /* 0x000fca000001001d */
[----:B------:R-:W-:-:S05]  /*ca80*/  @P3 FFMA.FTZ R4, -R3, R5, R24 ;  /* 0x0000000503043223 */ /* 0x000fca0000010118 */
[----:B------:R-:W-:-:S07]  /*ca90*/  F2FP.F16.F32.PACK_AB R4, RZ, R4 ;  /* 0x00000004ff04723e */ /* 0x000fce00000000ff */
.L_x_5604:
[----:B------:R-:W-:Y:S05]  /*caa0*/  BSYNC B0 ;  /* 0x0000000000007941 */ /* 0x000fea0003800000 */
.L_x_5603:
[----:B------:R-:W-:Y:S04]  /*cab0*/  BSSY B0, `(.L_x_5605) ;  /* 0x000000b000007945 */ /* 0x000fe80003800000 */
[----:B------:R-:W-:Y:S05]  /*cac0*/  @P4 BRA `(.L_x_5606) ;  /* 0x0000000000244947 */ /* 0x000fea0003800000 */
        /* <DEDUP_REMOVED lines=9> */
.L_x_5606:
[----:B------:R-:W-:Y:S05]  /*cb60*/  BSYNC B0 ;  /* 0x0000000000007941 */ /* 0x000fea0003800000 */
.L_x_5605:
        /* <DEDUP_REMOVED lines=11> */
.L_x_5608:
[----:B------:R-:W-:Y:S05]  /*cc20*/  BSYNC B0 ;  /* 0x0000000000007941 */ /* 0x000fea0003800000 */
.L_x_5607:
        /* <DEDUP_REMOVED lines=11> */
.L_x_5610:
[----:B------:R-:W-:Y:S05]  /*cce0*/  BSYNC B0 ;  /* 0x0000000000007941 */ /* 0x000fea0003800000 */
.L_x_5609:
[----:B------:R-:W-:Y:S04]  /*ccf0*/  BSSY B6, `(.L_x_5611) ;  /* 0x0000113000067945 */ /* 0x000fe80003800000 */
[----:B------:R-:W-:Y:S05]  /*cd00*/  @P1 BRA `(.L_x_5612) ;  /* 0x0000001000441947 */ /* 0x000fea0003800000 */
[----:B-----5:R-:W0:Y:S01]  /*cd10*/  S2R R0, SR_CTAID.X ;  /* 0x0000000000007919 */ /* 0x020e220000002500 */
[----:B------:R-:W1:Y:S01]  /*cd20*/  LDC.64 R2, c[0x0][0x218] ;  /* 0x00008600ff027b82 */ /* 0x000e620000000a00 */
[----:B------:R-:W-:Y:S01]  /*cd30*/  ULDC UR4, c[0x0][0x250] ;  /* 0x0000940000047ab9 */ /* 0x000fe20000000800 */
[----:B0-----:R-:W-:Y:S01]  /*cd40*/  IMAD R26, R0, 0x200, R26 ;  /* 0x00000200001a7824 */ /* 0x001fe200078e021a */
[----:B------:R-:W-:-:S03]  /*cd50*/  PRMT R0, R8, 0x9910, RZ ;  /* 0x0000991008007816 */ /* 0x000fc600000000ff */
        /* <DEDUP_REMOVED lines=18> */
.L_x_5616:
[----:B------:R-:W-:Y:S02]  /*ce80*/  HADD2.F32 R5, -RZ, R4.H0_H0 ;  /* 0x20000004ff057230 */ /* 0x000fe40000004100 */
[----:B------:R-:W-:-:S04]  /*ce90*/  IMAD.MOV.U32 R26, RZ, RZ, R27 ;  /* 0x000000ffff1a7224 */ /* 0x000fc800078e001b */
[----:B------:R-:W0:Y:S02]  /*cea0*/  F2I.S64.TRUNC R4, R5 ;  /* 0x0000000500047311 */ /* 0x000e24000020d900 */
[----:B0-----:R3:W-:Y:S01]  /*ceb0*/  STG.E.U8 desc[UR36][R2.64], R4 ;  /* 0x0000000402007986 */ /* 0x0017e2000c101124 */
[----:B------:R-:W-:Y:S05]  /*cec0*/  BRA `(.L_x_5612) ;  /* 0x0000000c00d47947 */ /* 0x000fea0003800000 */
.L_x_5615:
        /* <DEDUP_REMOVED lines=11> */
.L_x_5619:
[----:B------:R-:W-:Y:S02]  /*cf80*/  HADD2.F32 R4, -RZ, R4.H0_H0 ;  /* 0x20000004ff047230 */ /* 0x000fe40000004100 */
[----:B------:R-:W-:Y:S02]  /*cf90*/  IMAD.MOV.U32 R26, RZ, RZ, R27 ;  /* 0x000000ffff1a7224 */ /* 0x000fe400078e001b */
[----:B------:R-:W0:Y:S02]  /*cfa0*/  F2I.FTZ.TRUNC.NTZ R5, R4 ;  /* 0x0000000400057305 */ /* 0x000e24000021f100 */
[----:B0-----:R1:W-:Y:S01]  /*cfb0*/  STG.E desc[UR36][R2.64], R5 ;  /* 0x0000000502007986 */ /* 0x0013e2000c101924 */
[----:B------:R-:W-:Y:S05]  /*cfc0*/  BRA `(.L_x_5612) ;  /* 0x0000000c00947947 */ /* 0x000fea0003800000 */
.L_x_5618:
[----:B------:R-:W-:Y:S02]  /*cfd0*/  HADD2.F32 R4, -RZ, R4.H0_H0 ;  /* 0x20000004ff047230 */ /* 0x000fe40000004100 */
[----:B------:R-:W-:Y:S02]  /*cfe0*/  IMAD.MOV.U32 R26, RZ, RZ, R27 ;  /* 0x000000ffff1a7224 */ /* 0x000fe400078e001b */
[----:B------:R-:W0:Y:S02]  /*cff0*/  F2I.FTZ.TRUNC.NTZ R5, R4 ;  /* 0x0000000400057305 */ /* 0x000e24000021f100 */
[----:B0-----:R2:W-:Y:S01]  /*d000*/  STG.E.U16 desc[UR36][R2.64], R5 ;  /* 0x0000000502007986 */ /* 0x0015e2000c101524 */
[----:B------:R-:W-:Y:S05]  /*d010*/  BRA `(.L_x_5612) ;  /* 0x0000000c00807947 */ /* 0x000fea0003800000 */
.L_x_5614:
        /* <DEDUP_REMOVED lines=10> */
.L_x_5621:
[----:B------:R0:W-:Y:S01]  /*d0c0*/  STG.E.U16 desc[UR36][R2.64], R4 ;  /* 0x0000000402007986 */ /* 0x0001e2000c101524 */
[----:B------:R-:W-:Y:S01]  /*d0d0*/  IMAD.MOV.U32 R26, RZ, RZ, R27 ;  /* 0x000000ffff1a7224 */ /* 0x000fe200078e001b */
[----:B------:R-:W-:Y:S06]  /*d0e0*/  BRA `(.L_x_5612) ;  /* 0x0000000c004c7947 */ /* 0x000fec0003800000 */
.L_x_5620:
        /* <DEDUP_REMOVED lines=11> */
.L_x_5623:
[----:B------:R-:W-:Y:S02]  /*d1a0*/  HADD2.F32 R0, -RZ, R4.H0_H0 ;  /* 0x20000004ff007230 */ /* 0x000fe40000004100 */
[----:B------:R-:W-:-:S03]  /*d1b0*/  IMAD.MOV.U32 R26, RZ, RZ, R27 ;  /* 0x000000ffff1a7224 */ /* 0x000fc600078e001b */
[----:B------:R-:W-:-:S04]  /*d1c0*/  F2FP.F16.F32.PACK_AB R0, RZ, R0 ;  /* 0x00000000ff00723e */ /* 0x000fc800000000ff */
[----:B------:R-:W-:-:S05]  /*d1d0*/  PRMT R0, R0, 0x5410, RZ ;  /* 0x0000541000007816 */ /* 0x000fca00000000ff */
[----:B------:R0:W-:Y:S01]  /*d1e0*/  STG.E desc[UR36][R2.64], R0 ;  /* 0x0000000002007986 */ /* 0x0001e2000c101924 */
[----:B------:R-:W-:Y:S05]  /*d1f0*/  BRA `(.L_x_5612) ;  /* 0x0000000c00087947 */ /* 0x000fea0003800000 */
.L_x_5622:
[----:B------:R-:W-:Y:S02]  /*d200*/  HADD2.F32 R4, -RZ, R4.H0_H0 ;  /* 0x20000004ff047230 */ /* 0x000fe40000004100 */
[----:B------:R-:W-:-:S03]  /*d210*/  IMAD.MOV.U32 R26, RZ, RZ, R27 ;  /* 0x000000ffff1a7224 */ /* 0x000fc600078e001b */
[----:B------:R-:W-:-:S06]  /*d220*/  FMUL.FTZ R4, R4, 1 ;  /* 0x3f80000004047820 */ /* 0x000fcc0000410000 */
[----:B------:R-:W0:Y:S02]  /*d230*/  F2F.F64.F32 R4, R4 ;  /* 0x0000000400047310 */ /* 0x000e240000201800 */
[----:B0-----:R0:W-:Y:S01]  /*d240*/  STG.E.64 desc[UR36][R2.64], R4 ;  /* 0x0000000402007986 */ /* 0x0011e2000c101b24 */
[----:B------:R-:W-:Y:S05]  /*d250*/  BRA `(.L_x_5612) ;  /* 0x0000000800f07947 */ /* 0x000fea0003800000 */
.L_x_5613:
        /* <DEDUP_REMOVED lines=14> */
.L_x_5626:
[----:B------:R-:W-:Y:S01]  /*d340*/  HADD2.F32 R4, -RZ, R4.H0_H0 ;  /* 0x20000004ff047230 */ /* 0x000fe20000004100 */
[----:B------:R-:W-:Y:S01]  /*d350*/  CS2R R6, SRZ ;  /* 0x0000000000067805 */ /* 0x000fe2000001ff00 */
[----:B------:R-:W-:-:S03]  /*d360*/  IMAD.MOV.U32 R26, RZ, RZ, R27 ;  /* 0x000000ffff1a7224 */ /* 0x000fc600078e001b */
[----:B------:R-:W-:-:S06]  /*d370*/  FMUL.FTZ R4, R4, 1 ;  /* 0x3f80000004047820 */ /* 0x000fcc0000410000 */
[----:B------:R-:W0:Y:S02]  /*d380*/  F2F.F64.F32 R4, R4 ;  /* 0x0000000400047310 */ /* 0x000e240000201800 */
[----:B0-----:R0:W-:Y:S01]  /*d390*/  STG.E.128 desc[UR36][R2.64], R4 ;  /* 0x0000000402007986 */ /* 0x0011e2000c101d24 */
[----:B------:R-:W-:Y:S05]  /*d3a0*/  BRA `(.L_x_5612) ;  /* 0x00000008009c7947 */ /* 0x000fea0003800000 */
.L_x_5625:
        /* <DEDUP_REMOVED lines=21> */
.L_x_5630:
[----:B------:R-:W-:Y:S05]  /*d500*/  BSYNC B0 ;  /* 0x0000000000007941 */ /* 0x000fea0003800000 */
.L_x_5629:
[----:B------:R-:W-:Y:S01]  /*d510*/  LOP3.LUT R5, R0, R5, RZ, 0xfc, !PT ;  /* 0x0000000500057212 */ /* 0x000fe200078efcff */
[----:B------:R-:W-:-:S04]  /*d520*/  IMAD.MOV.U32 R26, RZ, RZ, R27 ;  /* 0x000000ffff1a7224 */ /* 0x000fc800078e001b */
[----:B------:R0:W-:Y:S01]  /*d530*/  STG.E.U8 desc[UR36][R2.64], R5 ;  /* 0x0000000502007986 */ /* 0x0001e2000c101124 */
[----:B------:R-:W-:Y:S05]  /*d540*/  BRA `(.L_x_5612) ;  /* 0x0000000800347947 */ /* 0x000fea0003800000 */
.L_x_5628:
        /* <DEDUP_REMOVED lines=13> */
.L_x_5632:
[----:B------:R-:W-:Y:S01]  /*d620*/  IMAD.MOV.U32 R0, RZ, RZ, 0x7f ;  /* 0x0000007fff007424 */ /* 0x000fe200078e00ff */
[----:B------:R-:W-:-:S04]  /*d630*/  ISETP.GT.U32.AND P0, PT, R4, 0x7f800000, PT ;  /* 0x7f8000000400780c */ /* 0x000fc80003f04070 */
[----:B------:R-:W-:-:S09]  /*d640*/  SEL R0, R0, 0x7c, P0 ;  /* 0x0000007c00007807 */ /* 0x000fd20000000000 */
.L_x_5633:
[----:B------:R-:W-:Y:S05]  /*d650*/  BSYNC B0 ;  /* 0x0000000000007941 */ /* 0x000fea0003800000 */
.L_x_5631:
[----:B------:R-:W-:Y:S01]  /*d660*/  LOP3.LUT R4, R5, 0x80000000, RZ, 0xc0, !PT ;  /* 0x8000000005047812 */ /* 0x000fe200078ec0ff */
[----:B------:R-:W-:-:S03]  /*d670*/  IMAD.MOV.U32 R26, RZ, RZ, R27 ;  /* 0x000000ffff1a7224 */ /* 0x000fc600078e001b */
[----:B------:R-:W-:-:S04]  /*d680*/  SHF.R.U32.HI R5, RZ, 0x18, R4 ;  /* 0x00000018ff057819 */ /* 0x000fc80000011604 */
[----:B------:R-:W-:-:S05]  /*d690*/  LOP3.LUT R5, R0, R5, RZ, 0xfc, !PT ;  /* 0x0000000500057212 */ /* 0x000fca00078efcff */
[----:B------:R0:W-:Y:S01]  /*d6a0*/  STG.E.U8 desc[UR36][R2.64], R5 ;  /* 0x0000000502007986 */ /* 0x0001e2000c101124 */
[----:B------:R-:W-:Y:S05]  /*d6b0*/  BRA `(.L_x_5612) ;  /* 0x0000000400d87947 */ /* 0x000fea0003800000 */
.L_x_5627:
[----:B------:R-:W-:Y:S02]  /*d6c0*/  HADD2.F32 R0, -RZ, R4.H0_H0 ;  /* 0x20000004ff007230 */ /* 0x000fe40000004100 */
[----:B------:R-:W-:-:S03]  /*d6d0*/  IMAD.MOV.U32 R26, RZ, RZ, R27 ;  /* 0x000000ffff1a7224 */ /* 0x000fc600078e001b */
[----:B------:R-:W-:-:S05]  /*d6e0*/  F2FP.BF16.F32.PACK_AB R0, RZ, R0 ;  /* 0x00000000ff00723e */ /* 0x000fca00000010ff */
[----:B------:R0:W-:Y:S01]  /*d6f0*/  STG.E.U16 desc[UR36][R2.64], R0 ;  /* 0x0000000002007986 */ /* 0x0001e2000c101524 */
[----:B------:R-:W-:Y:S05]  /*d700*/  BRA `(.L_x_5612) ;  /* 0x0000000400c47947 */ /* 0x000fea0003800000 */
.L_x_5624:
        /* <DEDUP_REMOVED lines=13> */
.L_x_5636:
        /* <DEDUP_REMOVED lines=17> */
.L_x_5639:
[----:B------:R-:W-:-:S04]  /*d8f0*/  LOP3.LUT R0, R7, 0x80000000, RZ, 0xc0, !PT ;  /* 0x8000000007007812 */ /* 0x000fc800078ec0ff */
[----:B------:R-:W-:-:S04]  /*d900*/  SHF.R.U32.HI R5, RZ, 0x18, R0 ;  /* 0x00000018ff057819 */ /* 0x000fc80000011600 */
[----:B------:R-:W-:-:S04]  /*d910*/  LOP3.LUT R4, R4, R5, RZ, 0xfc, !PT ;  /* 0x0000000504047212 */ /* 0x000fc800078efcff */
[----:B------:R-:W-:-:S07]  /*d920*/  PRMT R0, R4, 0x7610, R0 ;  /* 0x0000761004007816 */ /* 0x000fce0000000000 */
.L_x_5638:
[----:B------:R-:W-:Y:S05]  /*d930*/  BSYNC B0 ;  /* 0x0000000000007941 */ /* 0x000fea0003800000 */
.L_x_5637:
[----:B------:R0:W-:Y:S01]  /*d940*/  STG.E.U8 desc[UR36][R2.64], R0 ;  /* 0x0000000002007986 */ /* 0x0001e2000c101124 */
[----:B------:R-:W-:Y:S01]  /*d950*/  IMAD.MOV.U32 R26, RZ, RZ, R27 ;  /* 0x000000ffff1a7224 */ /* 0x000fe200078e001b */
[----:B------:R-:W-:Y:S06]  /*d960*/  BRA `(.L_x_5612) ;  /* 0x00000004002c7947 */ /* 0x000fec0003800000 */
.L_x_5635:
        /* <DEDUP_REMOVED lines=17> */
.L_x_5642:
[----:B------:R-:W-:-:S04]  /*da80*/  LOP3.LUT R0, R7, 0x80000000, RZ, 0xc0, !PT ;  /* 0x8000000007007812 */ /* 0x000fc800078ec0ff */
[----:B------:R-:W-:-:S04]  /*da90*/  SHF.R.U32.HI R5, RZ, 0x18, R0 ;  /* 0x00000018ff057819 */ /* 0x000fc80000011600 */
[----:B------:R-:W-:-:S04]  /*daa0*/  LOP3.LUT R4, R4, R5, RZ, 0xfc, !PT ;  /* 0x0000000504047212 */ /* 0x000fc800078efcff */
[----:B------:R-:W-:-:S07]  /*dab0*/  PRMT R0, R4, 0x7610, R0 ;  /* 0x0000761004007816 */ /* 0x000fce0000000000 */
.L_x_5641:
[----:B------:R-:W-:Y:S05]  /*dac0*/  BSYNC B0 ;  /* 0x0000000000007941 */ /* 0x000fea0003800000 */
.L_x_5640:
[----:B------:R0:W-:Y:S01]  /*dad0*/  STG.E.U8 desc[UR36][R2.64], R0 ;  /* 0x0000000002007986 */ /* 0x0001e2000c101124 */
[----:B------:R-:W-:Y:S01]  /*dae0*/  IMAD.MOV.U32 R26, RZ, RZ, R27 ;  /* 0x000000ffff1a7224 */ /* 0x000fe200078e001b */
[----:B------:R-:W-:Y:S06]  /*daf0*/  BRA `(.L_x_5612) ;  /* 0x0000000000c87947 */ /* 0x000fec0003800000 */
.L_x_5634:
        /* <DEDUP_REMOVED lines=23> */
.L_x_5617:
        /* <DEDUP_REMOVED lines=16> */
.L_x_5645:
[----:B------:R-:W-:Y:S01]  /*dd70*/  IMAD.MOV.U32 R26, RZ, RZ, R27 ;  /* 0x000000ffff1a7224 */ /* 0x000fe200078e001b */
[----:B------:R-:W-:Y:S06]  /*dd80*/  BRA `(.L_x_5612) ;  /* 0x0000000000247947 */ /* 0x000fec0003800000 */
.L_x_5644:
[----:B------:R-:W-:Y:S02]  /*dd90*/  HADD2.F32 R4, -RZ, R4.H0_H0 ;  /* 0x20000004ff047230 */ /* 0x000fe40000004100 */
[----:B------:R-:W-:-:S04]  /*dda0*/  IMAD.MOV.U32 R26, RZ, RZ, R27 ;  /* 0x000000ffff1a7224 */ /* 0x000fc800078e001b */
[----:B------:R-:W0:Y:S02]  /*ddb0*/  F2I.U64.TRUNC R4, R4 ;  /* 0x0000000400047311 */ /* 0x000e24000020d800 */
[----:B0-----:R0:W-:Y:S01]  /*ddc0*/  STG.E.64 desc[UR36][R2.64], R4 ;  /* 0x0000000402007986 */ /* 0x0011e2000c101b24 */
[----:B------:R-:W-:Y:S05]  /*ddd0*/  BRA `(.L_x_5612) ;  /* 0x0000000000107947 */ /* 0x000fea0003800000 */
.L_x_5643:
[----:B------:R-:W-:Y:S02]  /*dde0*/  HADD2.F32 R4, -RZ, R4.H0_H0 ;  /* 0x20000004ff047230 */ /* 0x000fe40000004100 */
[----:B------:R-:W-:Y:S02]  /*ddf0*/  IMAD.MOV.U32 R26, RZ, RZ, R27 ;  /* 0x000000ffff1a7224 */ /* 0x000fe400078e001b */
[----:B------:R-:W0:Y:S02]  /*de00*/  F2I.FTZ.U32.TRUNC.NTZ R5, R4 ;  /* 0x0000000400057305 */ /* 0x000e24000021f000 */
[----:B0-----:R0:W-:Y:S03]  /*de10*/  STG.E desc[UR36][R2.64], R5 ;  /* 0x0000000502007986 */ /* 0x0011e6000c101924 */
.L_x_5612:
[----:B------:R-:W-:Y:S05]  /*de20*/  BSYNC B6 ;  /* 0x0000000000067941 */ /* 0x000fea0003800000 */
.L_x_5611:
        /* <DEDUP_REMOVED lines=9> */
[----:B--2-4-:R-:W-:-:S03]  /*dec0*/  IMAD R5, R0, UR4, RZ ;  /* 0x0000000400057c24 */ /* 0x014fc6000f8e02ff */
        /* <DEDUP_REMOVED lines=19> */
.L_x_5651:
[----:B------:R-:W-:-:S06]  /*e000*/  HADD2.F32 R5, -RZ, R18.H0_H0 ;  /* 0x20000012ff057230 */ /* 0x000fcc0000004100 */
[----:B------:R-:W0:Y:S02]  /*e010*/  F2I.S64.TRUNC R4, R5 ;  /* 0x0000000500047311 */ /* 0x000e24000020d900 */
[----:B0-----:R3:W-:Y:S01]  /*e020*/  STG.E.U8 desc[UR36][R2.64], R4 ;  /* 0x0000000402007986 */ /* 0x0017e2000c101124 */
[----:B------:R-:W-:Y:S05]  /*e030*/  BRA `(.L_x_5653) ;  /* 0x0000000c00847947 */ /* 0x000fea0003800000 */
.L_x_5650:
        /* <DEDUP_REMOVED lines=10> */
.L_x_5655:
[----:B------:R-:W-:-:S04]  /*e0e0*/  HADD2.F32 R18, -RZ, R18.H0_H0 ;  /* 0x20000012ff127230 */ /* 0x000fc80000004100 */
[----:B------:R-:W0:Y:S02]  /*e0f0*/  F2I.FTZ.TRUNC.NTZ R5, R18 ;  /* 0x0000001200057305 */ /* 0x000e24000021f100 */
[----:B0-----:R1:W-:Y:S01]  /*e100*/  STG.E desc[UR36][R2.64], R5 ;  /* 0x0000000502007986 */ /* 0x0013e2000c101924 */
[----:B------:R-:W-:Y:S05]  /*e110*/  BRA `(.L_x_5653) ;  /* 0x0000000c004c7947 */ /* 0x000fea0003800000 */
.L_x_5654:
[----:B------:R-:W-:-:S04]  /*e120*/  HADD2.F32 R18, -RZ, R18.H0_H0 ;  /* 0x20000012ff127230 */ /* 0x000fc80000004100 */
[----:B------:R-:W0:Y:S02]  /*e130*/  F2I.FTZ.TRUNC.NTZ R5, R18 ;  /* 0x0000001200057305 */ /* 0x000e24000021f100 */
[----:B0-----:R2:W-:Y:S01]  /*e140*/  STG.E.U16 desc[UR36][R2.64], R5 ;  /* 0x0000000502007986 */ /* 0x0015e2000c101524 */
[----:B------:R-:W-:Y:S05]  /*e150*/  BRA `(.L_x_5653) ;  /* 0x0000000c003c7947 */ /* 0x000fea0003800000 */
.L_x_5649:
        /* <DEDUP_REMOVED lines=9> */
.L_x_5657:
[----:B------:R0:W-:Y:S01]  /*e1f0*/  STG.E.U16 desc[UR36][R2.64], R18 ;  /* 0x0000001202007986 */ /* 0x0001e2000c101524 */
[----:B------:R-:W-:Y:S05]  /*e200*/  BRA `(.L_x_5653) ;  /* 0x0000000c00107947 */ /* 0x000fea0003800000 */
.L_x_5656:
        /* <DEDUP_REMOVED lines=10> */
.L_x_5659:
[----:B------:R-:W-:-:S05]  /*e2b0*/  HADD2.F32 R0, -RZ, R18.H0_H0 ;  /* 0x20000012ff007230 */ /* 0x000fca0000004100 */
[----:B------:R-:W-:-:S04]  /*e2c0*/  F2FP.F16.F32.PACK_AB R0, RZ, R0 ;  /* 0x00000000ff00723e */ /* 0x000fc800000000ff */
[----:B------:R-:W-:-:S05]  /*e2d0*/  PRMT R0, R0, 0x5410, RZ ;  /* 0x0000541000007816 */ /* 0x000fca00000000ff */
[----:B------:R0:W-:Y:S01]  /*e2e0*/  STG.E desc[UR36][R2.64], R0 ;  /* 0x0000000002007986 */ /* 0x0001e2000c101924 */
[----:B------:R-:W-:Y:S05]  /*e2f0*/  BRA `(.L_x_5653) ;  /* 0x0000000800d47947 */ /* 0x000fea0003800000 */
.L_x_5658:
[----:B------:R-:W-:-:S05]  /*e300*/  HADD2.F32 R4, -RZ, R18.H0_H0 ;  /* 0x20000012ff047230 */ /* 0x000fca0000004100 */
[----:B------:R-:W-:-:S06]  /*e310*/  FMUL.FTZ R4, R4, 1 ;  /* 0x3f80000004047820 */ /* 0x000fcc0000410000 */
[----:B------:R-:W0:Y:S02]  /*e320*/  F2F.F64.F32 R4, R4 ;  /* 0x0000000400047310 */ /* 0x000e240000201800 */
[----:B0-----:R0:W-:Y:S01]  /*e330*/  STG.E.64 desc[UR36][R2.64], R4 ;  /* 0x0000000402007986 */ /* 0x0011e2000c101b24 */
[----:B------:R-:W-:Y:S05]  /*e340*/  BRA `(.L_x_5653) ;  /* 0x0000000800c07947 */ /* 0x000fea0003800000 */
.L_x_5648:
        /* <DEDUP_REMOVED lines=13> */
.L_x_5662:
[----:B------:R-:W-:Y:S01]  /*e420*/  HADD2.F32 R18, -RZ, R18.H0_H0 ;  /* 0x20000012ff127230 */ /* 0x000fe20000004100 */
[----:B------:R-:W-:-:S04]  /*e430*/  CS2R R6, SRZ ;  /* 0x0000000000067805 */ /* 0x000fc8000001ff00 */
[----:B------:R-:W-:-:S06]  /*e440*/  FMUL.FTZ R4, R18, 1 ;  /* 0x3f80000012047820 */ /* 0x000fcc0000410000 */
[----:B------:R-:W0:Y:S02]  /*e450*/  F2F.F64.F32 R4, R4 ;  /* 0x0000000400047310 */ /* 0x000e240000201800 */
[----:B0-----:R0:W-:Y:S01]  /*e460*/  STG.E.128 desc[UR36][R2.64], R4 ;  /* 0x0000000402007986 */ /* 0x0011e2000c101d24 */
[----:B------:R-:W-:Y:S05]  /*e470*/  BRA `(.L_x_5653) ;  /* 0x0000000800747947 */ /* 0x000fea0003800000 */
.L_x_5661:
        /* <DEDUP_REMOVED lines=21> */
.L_x_5666:
[----:B------:R-:W-:Y:S05]  /*e5d0*/  BSYNC B0 ;  /* 0x0000000000007941 */ /* 0x000fea0003800000 */
.L_x_5665:
[----:B------:R-:W-:-:S05]  /*e5e0*/  LOP3.LUT R5, R0, R5, RZ, 0xfc, !PT ;  /* 0x0000000500057212 */ /* 0x000fca00078efcff */
[----:B------:R0:W-:Y:S01]  /*e5f0*/  STG.E.U8 desc[UR36][R2.64], R5 ;  /* 0x0000000502007986 */ /* 0x0001e2000c101124 */
[----:B------:R-:W-:Y:S05]  /*e600*/  BRA `(.L_x_5653) ;  /* 0x0000000800107947 */ /* 0x000fea0003800000 */
.L_x_5664:
        /* <DEDUP_REMOVED lines=13> */
.L_x_5668:
[----:B------:R-:W-:Y:S01]  /*e6e0*/  IMAD.MOV.U32 R0, RZ, RZ, 0x7f ;  /* 0x0000007fff007424 */ /* 0x000fe200078e00ff */
[----:B------:R-:W-:-:S04]  /*e6f0*/  ISETP.GT.U32.AND P0, PT, R4, 0x7f800000, PT ;  /* 0x7f8000000400780c */ /* 0x000fc80003f04070 */
[----:B------:R-:W-:-:S09]  /*e700*/  SEL R0, R0, 0x7c, P0 ;  /* 0x0000007c00007807 */ /* 0x000fd20000000000 */
.L_x_5669:
[----:B------:R-:W-:Y:S05]  /*e710*/  BSYNC B0 ;  /* 0x0000000000007941 */ /* 0x000fea0003800000 */
.L_x_5667:
[----:B------:R-:W-:-:S04]  /*e720*/  LOP3.LUT R4, R5, 0x80000000, RZ, 0xc0, !PT ;  /* 0x8000000005047812 */ /* 0x000fc800078ec0ff */
[----:B------:R-:W-:-:S04]  /*e730*/  SHF.R.U32.HI R5, RZ, 0x18, R4 ;  /* 0x00000018ff057819 */ /* 0x000fc80000011604 */
[----:B------:R-:W-:-:S05]  /*e740*/  LOP3.LUT R5, R0, R5, RZ, 0xfc, !PT ;  /* 0x0000000500057212 */ /* 0x000fca00078efcff */
[----:B------:R0:W-:Y:S01]  /*e750*/  STG.E.U8 desc[UR36][R2.64], R5 ;  /* 0x0000000502007986 */ /* 0x0001e2000c101124 */
[----:B------:R-:W-:Y:S05]  /*e760*/  BRA `(.L_x_5653) ;  /* 0x0000000400b87947 */ /* 0x000fea0003800000 */
.L_x_5663:
[----:B------:R-:W-:-:S05]  /*e770*/  HADD2.F32 R0, -RZ, R18.H0_H0 ;  /* 0x20000012ff007230 */ /* 0x000fca0000004100 */
[----:B------:R-:W-:-:S05]  /*e780*/  F2FP.BF16.F32.PACK_AB R0, RZ, R0 ;  /* 0x00000000ff00723e */ /* 0x000fca00000010ff */
[----:B------:R0:W-:Y:S01]  /*e790*/  STG.E.U16 desc[UR36][R2.64], R0 ;  /* 0x0000000002007986 */ /* 0x0001e2000c101524 */
[----:B------:R-:W-:Y:S05]  /*e7a0*/  BRA `(.L_x_5653) ;  /* 0x0000000400a87947 */ /* 0x000fea0003800000 */
.L_x_5660:
        /* <DEDUP_REMOVED lines=12> */
.L_x_5672:
        /* <DEDUP_REMOVED lines=17> */
.L_x_5675:
[----:B------:R-:W-:-:S04]  /*e980*/  LOP3.LUT R0, R7, 0x80000000, RZ, 0xc0, !PT ;  /* 0x8000000007007812 */ /* 0x000fc800078ec0ff */
[----:B------:R-:W-:-:S04]  /*e990*/  SHF.R.U32.HI R5, RZ, 0x18, R0 ;  /* 0x00000018ff057819 */ /* 0x000fc80000011600 */
[----:B------:R-:W-:-:S04]  /*e9a0*/  LOP3.LUT R4, R4, R5, RZ, 0xfc, !PT ;  /* 0x0000000504047212 */ /* 0x000fc800078efcff */
[----:B------:R-:W-:-:S07]  /*e9b0*/  PRMT R0, R4, 0x7610, R0 ;  /* 0x0000761004007816 */ /* 0x000fce0000000000 */
.L_x_5674:
[----:B------:R-:W-:Y:S05]  /*e9c0*/  BSYNC B0 ;  /* 0x0000000000007941 */ /* 0x000fea0003800000 */
.L_x_5673:
[----:B------:R0:W-:Y:S01]  /*e9d0*/  STG.E.U8 desc[UR36][R2.64], R0 ;  /* 0x0000000002007986 */ /* 0x0001e2000c101124 */
[----:B------:R-:W-:Y:S05]  /*e9e0*/  BRA `(.L_x_5653) ;  /* 0x0000000400187947 */ /* 0x000fea0003800000 */
.L_x_5671:
        /* <DEDUP_REMOVED lines=17> */
.L_x_5678:
[----:B------:R-:W-:-:S04]  /*eb00*/  LOP3.LUT R0, R7, 0x80000000, RZ, 0xc0, !PT ;  /* 0x8000000007007812 */ /* 0x000fc800078ec0ff */
[----:B------:R-:W-:-:S04]  /*eb10*/  SHF.R.U32.HI R5, RZ, 0x18, R0 ;  /* 0x00000018ff057819 */ /* 0x000fc80000011600 */
[----:B------:R-:W-:-:S04]  /*eb20*/  LOP3.LUT R4, R4, R5, RZ, 0xfc, !PT ;  /* 0x0000000504047212 */ /* 0x000fc800078efcff */
[----:B------:R-:W-:-:S07]  /*eb30*/  PRMT R0, R4, 0x7610, R0 ;  /* 0x0000761004007816 */ /* 0x000fce0000000000 */
.L_x_5677:
[----:B------:R-:W-:Y:S05]  /*eb40*/  BSYNC B0 ;  /* 0x0000000000007941 */ /* 0x000fea0003800000 */
.L_x_5676:
[----:B------:R0:W-:Y:S01]  /*eb50*/  STG.E.U8 desc[UR36][R2.64], R0 ;  /* 0x0000000002007986 */ /* 0x0001e2000c101124 */
[----:B------:R-:W-:Y:S05]  /*eb60*/  BRA `(.L_x_5653) ;  /* 0x0000000000b87947 */ /* 0x000fea0003800000 */
.L_x_5670:
        /* <DEDUP_REMOVED lines=22> */
.L_x_5652:
        /* <DEDUP_REMOVED lines=16> */
.L_x_5681:
[----:B------:R-:W-:Y:S05]  /*edd0*/  BRA `(.L_x_5653) ;  /* 0x00000000001c7947 */ /* 0x000fea0003800000 */
.L_x_5680:
[----:B------:R-:W-:-:S06]  /*ede0*/  HADD2.F32 R4, -RZ, R18.H0_H0 ;  /* 0x20000012ff047230 */ /* 0x000fcc0000004100 */
[----:B------:R-:W0:Y:S02]  /*edf0*/  F2I.U64.TRUNC R4, R4 ;  /* 0x0000000400047311 */ /* 0x000e24000020d800 */
[----:B0-----:R0:W-:Y:S01]  /*ee00*/  STG.E.64 desc[UR36][R2.64], R4 ;  /* 0x0000000402007986 */ /* 0x0011e2000c101b24 */
[----:B------:R-:W-:Y:S05]  /*ee10*/  BRA `(.L_x_5653) ;  /* 0x00000000000c7947 */ /* 0x000fea0003800000 */
.L_x_5679:
[----:B------:R-:W-:-:S04]  /*ee20*/  HADD2.F32 R18, -RZ, R18.H0_H0 ;  /* 0x20000012ff127230 */ /* 0x000fc80000004100 */
[----:B------:R-:W0:Y:S02]  /*ee30*/  F2I.FTZ.U32.TRUNC.NTZ R5, R18 ;  /* 0x0000001200057305 */ /* 0x000e24000021f000 */
[----:B0-----:R0:W-:Y:S02]  /*ee40*/  STG.E desc[UR36][R2.64], R5 ;  /* 0x0000000502007986 */ /* 0x0011e4000c101924 */
.L_x_5653:
        /* <DEDUP_REMOVED lines=25> */
.L_x_5685:
[----:B------:R-:W-:-:S06]  /*efe0*/  HADD2.F32 R5, -RZ, R17.H0_H0 ;  /* 0x20000011ff057230 */ /* 0x000fcc0000004100 */
[----:B------:R-:W0:Y:S02]  /*eff0*/  F2I.S64.TRUNC R4, R5 ;  /* 0x0000000500047311 */ /* 0x000e24000020d900 */
[----:B0-----:R0:W-:Y:S01]  /*f000*/  STG.E.U8 desc[UR36][R2.64], R4 ;  /* 0x0000000402007986 */ /* 0x0011e2000c101124 */
[----:B------:R-:W-:Y:S05]  /*f010*/  BRA `(.L_x_5687) ;  /* 0x0000000c00847947 */ /* 0x000fea0003800000 */
.L_x_5684:
        /* <DEDUP_REMOVED lines=10> */
.L_x_5689:
[----:B------:R-:W-:-:S06]  /*f0c0*/  HADD2.F32 R17, -RZ, R17.H0_H0 ;  /* 0x20000011ff117230 */ /* 0x000fcc0000004100 */
[----:B------:R-:W0:Y:S02]  /*f0d0*/  F2I.FTZ.TRUNC.NTZ R17, R17 ;  /* 0x0000001100117305 */ /* 0x000e24000021f100 */
[----:B0-----:R0:W-:Y:S01]  /*f0e0*/  STG.E desc[UR36][R2.64], R17 ;  /* 0x0000001102007986 */ /* 0x0011e2000c101924 */
[----:B------:R-:W-:Y:S05]  /*f0f0*/  BRA `(.L_x_5687) ;  /* 0x0000000c004c7947 */ /* 0x000fea0003800000 */
.L_x_5688:
[----:B------:R-:W-:-:S06]  /*f100*/  HADD2.F32 R17, -RZ, R17.H0_H0 ;  /* 0x20000011ff117230 */ /* 0x000fcc0000004100 */
[----:B------:R-:W0:Y:S02]  /*f110*/  F2I.FTZ.TRUNC.NTZ R17, R17 ;  /* 0x0000001100117305 */ /* 0x000e24000021f100 */
[----:B0-----:R0:W-:Y:S01]  /*f120*/  STG.E.U16 desc[UR36][R2.64], R17 ;  /* 0x0000001102007986 */ /* 0x0011e2000c101524 */
[----:B------:R-:W-:Y:S05]  /*f130*/  BRA `(.L_x_5687) ;  /* 0x0000000c003c7947 */ /* 0x000fea0003800000 */
.L_x_5683:
        /* <DEDUP_REMOVED lines=9> */
.L_x_5691:
[----:B------:R0:W-:Y:S01]  /*f1d0*/  STG.E.U16 desc[UR36][R2.64], R17 ;  /* 0x0000001102007986 */ /* 0x0001e2000c101524 */
[----:B------:R-:W-:Y:S05]  /*f1e0*/  BRA `(.L_x_5687) ;  /* 0x0000000c00107947 */ /* 0x000fea0003800000 */
.L_x_5690:
        /* <DEDUP_REMOVED lines=10> */
.L_x_5693:
[----:B------:R-:W-:-:S05]  /*f290*/  HADD2.F32 R0, -RZ, R17.H0_H0 ;  /* 0x20000011ff007230 */ /* 0x000fca0000004100 */
[----:B------:R-:W-:-:S04]  /*f2a0*/  F2FP.F16.F32.PACK_AB R0, RZ, R0 ;  /* 0x00000000ff00723e */ /* 0x000fc800000000ff */
[----:B------:R-:W-:-:S05]  /*f2b0*/  PRMT R0, R0, 0x5410, RZ ;  /* 0x0000541000007816 */ /* 0x000fca00000000ff */
[----:B------:R0:W-:Y:S01]  /*f2c0*/  STG.E desc[UR36][R2.64], R0 ;  /* 0x0000000002007986 */ /* 0x0001e2000c101924 */
[----:B------:R-:W-:Y:S05]  /*f2d0*/  BRA `(.L_x_5687) ;  /* 0x0000000800d47947 */ /* 0x000fea0003800000 */
.L_x_5692:
[----:B------:R-:W-:-:S05]  /*f2e0*/  HADD2.F32 R4, -RZ, R17.H0_H0 ;  /* 0x20000011ff047230 */ /* 0x000fca0000004100 */
[----:B------:R-:W-:-:S06]  /*f2f0*/  FMUL.FTZ R4, R4, 1 ;  /* 0x3f80000004047820 */ /* 0x000fcc0000410000 */
[----:B------:R-:W0:Y:S02]  /*f300*/  F2F.F64.F32 R4, R4 ;  /* 0x0000000400047310 */ /* 0x000e240000201800 */
[----:B0-----:R0:W-:Y:S01]  /*f310*/  STG.E.64 desc[UR36][R2.64], R4 ;  /* 0x0000000402007986 */ /* 0x0011e2000c101b24 */
[----:B------:R-:W-:Y:S05]  /*f320*/  BRA `(.L_x_5687) ;  /* 0x0000000800c07947 */ /* 0x000fea0003800000 */
.L_x_5682:
        /* <DEDUP_REMOVED lines=13> */
.L_x_5696:
[----:B------:R-:W-:Y:S01]  /*f400*/  HADD2.F32 R17, -RZ, R17.H0_H0 ;  /* 0x20000011ff117230 */ /* 0x000fe20000004100 */
[----:B------:R-:W-:-:S04]  /*f410*/  CS2R R6, SRZ ;  /* 0x0000000000067805 */ /* 0x000fc8000001ff00 */
[----:B------:R-:W-:-:S06]  /*f420*/  FMUL.FTZ R4, R17, 1 ;  /* 0x3f80000011047820 */ /* 0x000fcc0000410000 */
[----:B------:R-:W0:Y:S02]  /*f430*/  F2F.F64.F32 R4, R4 ;  /* 0x0000000400047310 */ /* 0x000e240000201800 */
[----:B0-----:R0:W-:Y:S01]  /*f440*/  STG.E.128 desc[UR36][R2.64], R4 ;  /* 0x0000000402007986 */ /* 0x0011e2000c101d24 */
[----:B------:R-:W-:Y:S05]  /*f450*/  BRA `(.L_x_5687) ;  /* 0x0000000800747947 */ /* 0x000fea0003800000 */
.L_x_5695:
        /* <DEDUP_REMOVED lines=21> */
.L_x_5700:
[----:B------:R-:W-:Y:S05]  /*f5b0*/  BSYNC B0 ;  /* 0x0000000000007941 */ /* 0x000fea0003800000 */
.L_x_5699:
[----:B------:R-:W-:-:S05]  /*f5c0*/  LOP3.LUT R5, R0, R5, RZ, 0xfc, !PT ;  /* 0x0000000500057212 */ /* 0x000fca00078efcff */
[----:B------:R0:W-:Y:S01]  /*f5d0*/  STG.E.U8 desc[UR36][R2.64], R5 ;  /* 0x0000000502007986 */ /* 0x0001e2000c101124 */
[----:B------:R-:W-:Y:S05]  /*f5e0*/  BRA `(.L_x_5687) ;  /* 0x0000000800107947 */ /* 0x000fea0003800000 */
.L_x_5698:
        /* <DEDUP_REMOVED lines=13> */
.L_x_5702:
[----:B------:R-:W-:Y:S01]  /*f6c0*/  IMAD.MOV.U32 R0, RZ, RZ, 0x7f ;  /* 0x0000007fff007424 */ /* 0x000fe200078e00ff */
[----:B------:R-:W-:-:S04]  /*f6d0*/  ISETP.GT.U32.AND P0, PT, R4, 0x7f800000, PT ;  /* 0x7f8000000400780c */ /* 0x000fc80003f04070 */
[----:B------:R-:W-:-:S09]  /*f6e0*/  SEL R0, R0, 0x7c, P0 ;  /* 0x0000007c00007807 */ /* 0x000fd20000000000 */
.L_x_5703:
[----:B------:R-:W-:Y:S05]  /*f6f0*/  BSYNC B0 ;  /* 0x0000000000007941 */ /* 0x000fea0003800000 */
.L_x_5701:
[----:B------:R-:W-:-:S04]  /*f700*/  LOP3.LUT R4, R17, 0x80000000, RZ, 0xc0, !PT ;  /* 0x8000000011047812 */ /* 0x000fc800078ec0ff */
[----:B------:R-:W-:-:S04]  /*f710*/  SHF.R.U32.HI R5, RZ, 0x18, R4 ;  /* 0x00000018ff057819 */ /* 0x000fc80000011604 */
[----:B------:R-:W-:-:S05]  /*f720*/  LOP3.LUT R5, R0, R5, RZ, 0xfc, !PT ;  /* 0x0000000500057212 */ /* 0x000fca00078efcff */
[----:B------:R0:W-:Y:S01]  /*f730*/  STG.E.U8 desc[UR36][R2.64], R5 ;  /* 0x0000000502007986 */ /* 0x0001e2000c101124 */
[----:B------:R-:W-:Y:S05]  /*f740*/  BRA `(.L_x_5687) ;  /* 0x0000000400b87947 */ /* 0x000fea0003800000 */
.L_x_5697:
[----:B------:R-:W-:-:S05]  /*f750*/  HADD2.F32 R0, -RZ, R17.H0_H0 ;  /* 0x20000011ff007230 */ /* 0x000fca0000004100 */
[----:B------:R-:W-:-:S05]  /*f760*/  F2FP.BF16.F32.PACK_AB R0, RZ, R0 ;  /* 0x00000000ff00723e */ /* 0x000fca00000010ff */
[----:B------:R0:W-:Y:S01]  /*f770*/  STG.E.U16 desc[UR36][R2.64], R0 ;  /* 0x0000000002007986 */ /* 0x0001e2000c101524 */
[----:B------:R-:W-:Y:S05]  /*f780*/  BRA `(.L_x_5687) ;  /* 0x0000000400a87947 */ /* 0x000fea0003800000 */
.L_x_5694:
        /* <DEDUP_REMOVED lines=12> */
.L_x_5706:
        /* <DEDUP_REMOVED lines=17> */
.L_x_5709:
[----:B------:R-:W-:-:S04]  /*f960*/  LOP3.LUT R0, R17, 0x80000000, RZ, 0xc0, !PT ;  /* 0x8000000011007812 */ /* 0x000fc800078ec0ff */
[----:B------:R-:W-:-:S04]  /*f970*/  SHF.R.U32.HI R5, RZ, 0x18, R0 ;  /* 0x00000018ff057819 */ /* 0x000fc80000011600 */
[----:B------:R-:W-:-:S04]  /*f980*/  LOP3.LUT R4, R4, R5, RZ, 0xfc, !PT ;  /* 0x0000000504047212 */ /* 0x000fc800078efcff */
[----:B------:R-:W-:-:S07]  /*f990*/  PRMT R0, R4, 0x7610, R0 ;  /* 0x0000761004007816 */ /* 0x000fce0000000000 */
.L_x_5708:
[----:B------:R-:W-:Y:S05]  /*f9a0*/  BSYNC B0 ;  /* 0x0000000000007941 */ /* 0x000fea0003800000 */
.L_x_5707:
[----:B------:R3:W-:Y:S01]  /*f9b0*/  STG.E.U8 desc[UR36][R2.64], R0 ;  /* 0x0000000002007986 */ /* 0x0007e2000c101124 */
[----:B------:R-:W-:Y:S05]  /*f9c0*/  BRA `(.L_x_5687) ;  /* 0x0000000400187947 */ /* 0x000fea0003800000 */
.L_x_5705:
        /* <DEDUP_REMOVED lines=17> */
.L_x_5712:
[----:B------:R-:W-:-:S04]  /*fae0*/  LOP3.LUT R0, R17, 0x80000000, RZ, 0xc0, !PT ;  /* 0x8000000011007812 */ /* 0x000fc800078ec0ff */
[----:B------:R-:W-:-:S04]  /*faf0*/  SHF.R.U32.HI R5, RZ, 0x18, R0 ;  /* 0x00000018ff057819 */ /* 0x000fc80000011600 */
[----:B------:R-:W-:-:S04]  /*fb00*/  LOP3.LUT R4, R4, R5, RZ, 0xfc, !PT ;  /* 0x0000000504047212 */ /* 0x000fc800078efcff */
[----:B------:R-:W-:-:S07]  /*fb10*/  PRMT R0, R4, 0x7610, R0 ;  /* 0x0000761004007816 */ /* 0x000fce0000000000 */
.L_x_5711:
[----:B------:R-:W-:Y:S05]  /*fb20*/  BSYNC B0 ;  /* 0x0000000000007941 */ /* 0x000fea0003800000 */
.L_x_5710:
[----:B------:R0:W-:Y:S01]  /*fb30*/  STG.E.U8 desc[UR36][R2.64], R0 ;  /* 0x0000000002007986 */ /* 0x0001e2000c101124 */
[----:B------:R-:W-:Y:S05]  /*fb40*/  BRA `(.L_x_5687) ;  /* 0x0000000000b87947 */ /* 0x000fea0003800000 */
.L_x_5704:
        /* <DEDUP_REMOVED lines=22> */
.L_x_5686:
        /* <DEDUP_REMOVED lines=16> */
.L_x_5715:
[----:B------:R-:W-:Y:S05]  /*fdb0*/  BRA `(.L_x_5687) ;  /* 0x00000000001c7947 */ /* 0x000fea0003800000 */
.L_x_5714:
[----:B------:R-:W-:-:S06]  /*fdc0*/  HADD2.F32 R4, -RZ, R17.H0_H0 ;  /* 0x20000011ff047230 */ /* 0x000fcc0000004100 */
[----:B------:R-:W0:Y:S02]  /*fdd0*/  F2I.U64.TRUNC R4, R4 ;  /* 0x0000000400047311 */ /* 0x000e24000020d800 */
[----:B0-----:R2:W-:Y:S01]  /*fde0*/  STG.E.64 desc[UR36][R2.64], R4 ;  /* 0x0000000402007986 */ /* 0x0015e2000c101b24 */
[----:B------:R-:W-:Y:S05]  /*fdf0*/  BRA `(.L_x_5687) ;  /* 0x00000000000c7947 */ /* 0x000fea0003800000 */
.L_x_5713:
[----:B------:R-:W-:-:S06]  /*fe00*/  HADD2.F32 R17, -RZ, R17.H0_H0 ;  /* 0x20000011ff117230 */ /* 0x000fcc0000004100 */
[----:B------:R-:W0:Y:S02]  /*fe10*/  F2I.FTZ.U32.TRUNC.NTZ R17, R17 ;  /* 0x0000001100117305 */ /* 0x000e24000021f000 */
[----:B0-----:R0:W-:Y:S02]  /*fe20*/  STG.E desc[UR36][R2.64], R17 ;  /* 0x0000001102007986 */ /* 0x0011e4000c101924 */
.L_x_5687:
[----:B------:R-:W-:-:S07]  /*fe30*/  VIADD R26, R26, 0x80 ;  /* 0x000000801a1a7836 */ /* 0x000fce0000000000 */
.L_x_5647:
[----:B------:R-:W-:Y:S05]  /*fe40*/  BSYNC B6 ;  /* 0x0000000000067941 */ /* 0x000fea0003800000 */
.L_x_5646:
        /* <DEDUP_REMOVED lines=25> */
.L_x_5719:
[----:B------:R-:W-:-:S06]  /*ffe0*/  HADD2.F32 R5, -RZ, R16.H0_H0 ;  /* 0x20000010ff057230 */ /* 0x000fcc0000004100 */
[----:B------:R-:W0:Y:S02]  /*fff0*/  F2I.S64.TRUNC R4, R5 ;  /* 0x0000000500047311 */ /* 0x000e24000020d900 */
[----:B0-----:R-:W-:Y:S01]  /*10000*/  STG.E.U8 desc[UR36][R2.64], R4 ;  /* 0x0000000402007986 */ /* 0x001fe2000c101124 */
[----:B------:R-:W-:Y:S05]  /*10010*/  EXIT ;  /* 0x000000000000794d */ /* 0x000fea0003800000 */
.L_x_5718:
        /* <DEDUP_REMOVED lines=10> */
.L_x_5722:
[----:B------:R-:W-:-:S04]  /*100c0*/  HADD2.F32 R16, -RZ, R16.H0_H0 ;  /* 0x20000010ff107230 */ /* 0x000fc80000004100 */
[----:B------:R-:W0:Y:S02]  /*100d0*/  F2I.FTZ.TRUNC.NTZ R5, R16 ;  /* 0x0000001000057305 */ /* 0x000e24000021f100 */
[----:B0-----:R-:W-:Y:S01]  /*100e0*/  STG.E desc[UR36][R2.64], R5 ;  /* 0x0000000502007986 */ /* 0x001fe2000c101924 */
[----:B------:R-:W-:Y:S05]  /*100f0*/  EXIT ;  /* 0x000000000000794d */ /* 0x000fea0003800000 */
.L_x_5721:
[----:B------:R-:W-:-:S04]  /*10100*/  HADD2.F32 R16, -RZ, R16.H0_H0 ;  /* 0x20000010ff107230 */ /* 0x000fc80000004100 */
[----:B------:R-:W0:Y:S02]  /*10110*/  F2I.FTZ.TRUNC.NTZ R5, R16 ;  /* 0x0000001000057305 */ /* 0x000e24000021f100 */
[----:B0-----:R-:W-:Y:S01]  /*10120*/  STG.E.U16 desc[UR36][R2.64], R5 ;  /* 0x0000000502007986 */ /* 0x001fe2000c101524 */
[----:B------:R-:W-:Y:S05]  /*10130*/  EXIT ;  /* 0x000000000000794d */ /* 0x000fea0003800000 */
.L_x_5717:
        /* <DEDUP_REMOVED lines=9> */
.L_x_5724:
[----:B------:R-:W-:Y:S01]  /*101d0*/  STG.E.U16 desc[UR36][R2.64], R16 ;  /* 0x0000001002007986 */ /* 0x000fe2000c101524 */
[----:B------:R-:W-:Y:S05]  /*101e0*/  EXIT ;  /* 0x000000000000794d */ /* 0x000fea0003800000 */
.L_x_5723:
        /* <DEDUP_REMOVED lines=10> */
.L_x_5726:
[----:B------:R-:W-:-:S05]  /*10290*/  HADD2.F32 R0, -RZ, R16.H0_H0 ;  /* 0x20000010ff007230 */ /* 0x000fca0000004100 */
[----:B------:R-:W-:-:S04]  /*102a0*/  F2FP.F16.F32.PACK_AB R0, RZ, R0 ;  /* 0x00000000ff00723e */ /* 0x000fc800000000ff */
[----:B------:R-:W-:-:S05]  /*102b0*/  PRMT R0, R0, 0x5410, RZ ;  /* 0x0000541000007816 */ /* 0x000fca00000000ff */
[----:B------:R-:W-:Y:S01]  /*102c0*/  STG.E desc[UR36][R2.64], R0 ;  /* 0x0000000002007986 */ /* 0x000fe2000c101924 */
[----:B------:R-:W-:Y:S05]  /*102d0*/  EXIT ;  /* 0x000000000000794d */ /* 0x000fea0003800000 */
.L_x_5725:
[----:B------:R-:W-:-:S05]  /*102e0*/  HADD2.F32 R4, -RZ, R16.H0_H0 ;  /* 0x20000010ff047230 */ /* 0x000fca0000004100 */
[----:B------:R-:W-:-:S06]  /*102f0*/  FMUL.FTZ R4, R4, 1 ;  /* 0x3f80000004047820 */ /* 0x000fcc0000410000 */
[----:B------:R-:W0:Y:S02]  /*10300*/  F2F.F64.F32 R4, R4 ;  /* 0x0000000400047310 */ /* 0x000e240000201800 */
[----:B0-----:R-:W-:Y:S01]  /*10310*/  STG.E.64 desc[UR36][R2.64], R4 ;  /* 0x0000000402007986 */ /* 0x001fe2000c101b24 */
[----:B------:R-:W-:Y:S05]  /*10320*/  EXIT ;  /* 0x000000000000794d */ /* 0x000fea0003800000 */
.L_x_5716:
        /* <DEDUP_REMOVED lines=13> */
.L_x_5729:
[----:B------:R-:W-:Y:S01]  /*10400*/  HADD2.F32 R16, -RZ, R16.H0_H0 ;  /* 0x20000010ff107230 */ /* 0x000fe20000004100 */
[----:B------:R-:W-:-:S04]  /*10410*/  CS2R R6, SRZ ;  /* 0x0000000000067805 */ /* 0x000fc8000001ff00 */
[----:B------:R-:W-:-:S06]  /*10420*/  FMUL.FTZ R4, R16, 1 ;  /* 0x3f80000010047820 */ /* 0x000fcc0000410000 */
[----:B------:R-:W0:Y:S02]  /*10430*/  F2F.F64.F32 R4, R4 ;  /* 0x0000000400047310 */ /* 0x000e240000201800 */
[----:B0-----:R-:W-:Y:S01]  /*10440*/  STG.E.128 desc[UR36][R2.64], R4 ;  /* 0x0000000402007986 */ /* 0x001fe2000c101d24 */
[----:B------:R-:W-:Y:S05]  /*10450*/  EXIT ;  /* 0x000000000000794d */ /* 0x000fea0003800000 */
.L_x_5728:
        /* <DEDUP_REMOVED lines=21> */
.L_x_5733:
[----:B------:R-:W-:Y:S05]  /*105b0*/  BSYNC B0 ;  /* 0x0000000000007941 */ /* 0x000fea0003800000 */
.L_x_5732:
[----:B------:R-:W-:-:S05]  /*105c0*/  LOP3.LUT R5, R0, R5, RZ, 0xfc, !PT ;  /* 0x0000000500057212 */ /* 0x000fca00078efcff */
[----:B------:R-:W-:Y:S01]  /*105d0*/  STG.E.U8 desc[UR36][R2.64], R5 ;  /* 0x0000000502007986 */ /* 0x000fe2000c101124 */
[----:B------:R-:W-:Y:S05]  /*105e0*/  EXIT ;  /* 0x000000000000794d */ /* 0x000fea0003800000 */
.L_x_5731:
        /* <DEDUP_REMOVED lines=13> */
.L_x_5735:
[----:B------:R-:W-:Y:S01]  /*106c0*/  IMAD.MOV.U32 R0, RZ, RZ, 0x7f ;  /* 0x0000007fff007424 */ /* 0x000fe200078e00ff */
[----:B------:R-:W-:-:S04]  /*106d0*/  ISETP.GT.U32.AND P0, PT, R4, 0x7f800000, PT ;  /* 0x7f8000000400780c */ /* 0x000fc80003f04070 */
[----:B------:R-:W-:-:S09]  /*106e0*/  SEL R0, R0, 0x7c, P0 ;  /* 0x0000007c00007807 */ /* 0x000fd20000000000 */
.L_x_5736:
[----:B------:R-:W-:Y:S05]  /*106f0*/  BSYNC B0 ;  /* 0x0000000000007941 */ /* 0x000fea0003800000 */
.L_x_5734:
[----:B------:R-:W-:-:S04]  /*10700*/  LOP3.LUT R4, R5, 0x80000000, RZ, 0xc0, !PT ;  /* 0x8000000005047812 */ /* 0x000fc800078ec0ff */
[----:B------:R-:W-:-:S04]  /*10710*/  SHF.R.U32.HI R5, RZ, 0x18, R4 ;  /* 0x00000018ff057819 */ /* 0x000fc80000011604 */
[----:B------:R-:W-:-:S05]  /*10720*/  LOP3.LUT R5, R0, R5, RZ, 0xfc, !PT ;  /* 0x0000000500057212 */ /* 0x000fca00078efcff */
[----:B------:R-:W-:Y:S01]  /*10730*/  STG.E.U8 desc[UR36][R2.64], R5 ;  /* 0x0000000502007986 */ /* 0x000fe2000c101124 */
[----:B------:R-:W-:Y:S05]  /*10740*/  EXIT ;  /* 0x000000000000794d */ /* 0x000fea0003800000 */
.L_x_5730:
[----:B------:R-:W-:-:S05]  /*10750*/  HADD2.F32 R0, -RZ, R16.H0_H0 ;  /* 0x20000010ff007230 */ /* 0x000fca0000004100 */
[----:B------:R-:W-:-:S05]  /*10760*/  F2FP.BF16.F32.PACK_AB R0, RZ, R0 ;  /* 0x00000000ff00723e */ /* 0x000fca00000010ff */
[----:B------:R-:W-:Y:S01]  /*10770*/  STG.E.U16 desc[UR36][R2.64], R0 ;  /* 0x0000000002007986 */ /* 0x000fe2000c101524 */
[----:B------:R-:W-:Y:S05]  /*10780*/  EXIT ;  /* 0x000000000000794d */ /* 0x000fea0003800000 */
.L_x_5727:
        /* <DEDUP_REMOVED lines=12> */
.L_x_5739:
        /* <DEDUP_REMOVED lines=17> */
.L_x_5742:
[----:B------:R-:W-:-:S04]  /*10960*/  LOP3.LUT R0, R7, 0x80000000, RZ, 0xc0, !PT ;  /* 0x8000000007007812 */ /* 0x000fc800078ec0ff */
[----:B------:R-:W-:-:S04]  /*10970*/  SHF.R.U32.HI R5, RZ, 0x18, R0 ;  /* 0x00000018ff057819 */ /* 0x000fc80000011600 */
[----:B------:R-:W-:-:S04]  /*10980*/  LOP3.LUT R4, R4, R5, RZ, 0xfc, !PT ;  /* 0x0000000504047212 */ /* 0x000fc800078efcff */
[----:B------:R-:W-:-:S07]  /*10990*/  PRMT R0, R4, 0x7610, R0 ;  /* 0x0000761004007816 */ /* 0x000fce0000000000 */
.L_x_5741:
[----:B------:R-:W-:Y:S05]  /*109a0*/  BSYNC B0 ;  /* 0x0000000000007941 */ /* 0x000fea0003800000 */
.L_x_5740:
[----:B------:R-:W-:Y:S01]  /*109b0*/  STG.E.U8 desc[UR36][R2.64], R0 ;  /* 0x0000000002007986 */ /* 0x000fe2000c101124 */
[----:B------:R-:W-:Y:S05]  /*109c0*/  EXIT ;  /* 0x000000000000794d */ /* 0x000fea0003800000 */
.L_x_5738:
        /* <DEDUP_REMOVED lines=17> */
.L_x_5745:
[----:B------:R-:W-:-:S04]  /*10ae0*/  LOP3.LUT R0, R7, 0x80000000, RZ, 0xc0, !PT ;  /* 0x8000000007007812 */ /* 0x000fc800078ec0ff */
[----:B------:R-:W-:-:S04]  /*10af0*/  SHF.R.U32.HI R5, RZ, 0x18, R0 ;  /* 0x00000018ff057819 */ /* 0x000fc80000011600 */
[----:B------:R-:W-:-:S04]  /*10b00*/  LOP3.LUT R4, R4, R5, RZ, 0xfc, !PT ;  /* 0x0000000504047212 */ /* 0x000fc800078efcff */
[----:B------:R-:W-:-:S07]  /*10b10*/  PRMT R0, R4, 0x7610, R0 ;  /* 0x0000761004007816 */ /* 0x000fce0000000000 */
.L_x_5744:
[----:B------:R-:W-:Y:S05]  /*10b20*/  BSYNC B0 ;  /* 0x0000000000007941 */ /* 0x000fea0003800000 */
.L_x_5743:
[----:B------:R-:W-:Y:S01]  /*10b30*/  STG.E.U8 desc[UR36][R2.64], R0 ;  /* 0x0000000002007986 */ /* 0x000fe2000c101124 */
[----:B------:R-:W-:Y:S05]  /*10b40*/  EXIT ;  /* 0x000000000000794d */ /* 0x000fea0003800000 */
.L_x_5737:
        /* <DEDUP_REMOVED lines=22> */
.L_x_5720:
        /* <DEDUP_REMOVED lines=16> */
.L_x_5748:
[----:B------:R-:W-:Y:S05]  /*10db0*/  EXIT ;  /* 0x000000000000794d */ /* 0x000fea0003800000 */
.L_x_5747:
[----:B------:R-:W-:-:S06]  /*10dc0*/  HADD2.F32 R4, -RZ, R16.H0_H0 ;  /* 0x20000010ff047230 */ /* 0x000fcc0000004100 */
[----:B------:R-:W0:Y:S02]  /*10dd0*/  F2I.U64.TRUNC R4, R4 ;  /* 0x0000000400047311 */ /* 0x000e24000020d800 */
[----:B0-----:R-:W-:Y:S01]  /*10de0*/  STG.E.64 desc[UR36][R2.64], R4 ;  /* 0x0000000402007986 */ /* 0x001fe2000c101b24 */
[----:B------:R-:W-:Y:S05]  /*10df0*/  EXIT ;  /* 0x000000000000794d */ /* 0x000fea0003800000 */
.L_x_5746:
[----:B------:R-:W-:-:S04]  /*10e00*/  HADD2.F32 R16, -RZ, R16.H0_H0 ;  /* 0x20000010ff107230 */ /* 0x000fc80000004100 */
[----:B------:R-:W0:Y:S02]  /*10e10*/  F2I.FTZ.U32.TRUNC.NTZ R5, R16 ;  /* 0x0000001000057305 */ /* 0x000e24000021f000 */
[----:B0-----:R-:W-:Y:S01]  /*10e20*/  STG.E desc[UR36][R2.64], R5 ;  /* 0x0000000502007986 */ /* 0x001fe2000c101924 */
[----:B------:R-:W-:Y:S05]  /*10e30*/  EXIT ;  /* 0x000000000000794d */ /* 0x000fea0003800000 */
.L_x_5749:
        /* <DEDUP_REMOVED lines=12> */
.L_x_7998:


//--------------------- .text._ZN2at6native18elementwise_kernelILi128ELi4EZNS0_22gpu_kernel_impl_nocastIZZZNS0_44_GLOBAL__N__40a83637_7_Lerp_cu_7dd49032_312918lerp_tensor_kernelERNS_18TensorIteratorBaseEENKUlvE0_clEvENKUlvE1_clEvEUlN3c104HalfES9_S9_E_EEvS5_RKT_EUliE_EEviT1_ --------------------------
	.section	.text._ZN2at6native18elementwise_kernelILi128ELi4EZNS0_22gpu_kernel_impl_nocastIZZZNS0_44_GLOBAL__N__40a83637_7_Lerp_cu_7dd49032_312918lerp_tensor_kernelERNS_18TensorIteratorBaseEENKUlvE0_clEvENKUlvE1_clEvEUlN3c104HalfES9_S9_E_EEvS5_RKT_EUliE_EEviT1_,"ax",@progbits
	.align	128
        .global         _ZN2at6native18elementwise_kernelILi128ELi4EZNS0_22gpu_kernel_impl_nocastIZZZNS0_44_GLOBAL__N__40a83637_7_Lerp_cu_7dd49032_312918lerp_tensor_kernelERNS_18TensorIteratorBaseEENKUlvE0_clEvENKUlvE1_clEvEUlN3c104HalfES9_S9_E_EEvS5_RKT_EUliE_EEviT1_
        .type           _ZN2at6native18elementwise_kernelILi128ELi4EZNS0_22gpu_kernel_impl_nocastIZZZNS0_44_GLOBAL__N__40a83637_7_Lerp_cu_7dd49032_312918lerp_tensor_kernelERNS_18TensorIteratorBaseEENKUlvE0_clEvENKUlvE1_clEvEUlN3c104HalfES9_S9_E_EEvS5_RKT_EUliE_EEviT1_,@function
        .size           _ZN2at6native18elementwise_kernelILi128ELi4EZNS0_22gpu_kernel_impl_nocastIZZZNS0_44_GLOBAL__N__40a83637_7_Lerp_cu_7dd49032_312918lerp_tensor_kernelERNS_18TensorIteratorBaseEENKUlvE0_clEvENKUlvE1_clEvEUlN3c104HalfES9_S9_E_EEvS5_RKT_EUliE_EEviT1_,(.L_x_7999 - _ZN2at6native18elementwise_kernelILi128ELi4EZNS0_22gpu_kernel_impl_nocastIZZZNS0_44_GLOBAL__N__40a83637_7_Lerp_cu_7dd49032_312918lerp_tensor_kernelERNS_18TensorIteratorBaseEENKUlvE0_clEvENKUlvE1_clEvEUlN3c104HalfES9_S9_E_EEvS5_RKT_EUliE_EEviT1_)
        .other          _ZN2at6native18elementwise_kernelILi128ELi4EZNS0_22gpu_kernel_impl_nocastIZZZNS0_44_GLOBAL__N__40a83637_7_Lerp_cu_7dd49032_312918lerp_tensor_kernelERNS_18TensorIteratorBaseEENKUlvE0_clEvENKUlvE1_clEvEUlN3c104HalfES9_S9_E_EEvS5_RKT_EUliE_EEviT1_,@"STO_CUDA_ENTRY STV_DEFAULT"
_ZN2at6native18elementwise_kernelILi128ELi4EZNS0_22gpu_kernel_impl_nocastIZZZNS0_44_GLOBAL__N__40a83637_7_Lerp_cu_7dd49032_312918lerp_tensor_kernelERNS_18TensorIteratorBaseEENKUlvE0_clEvENKUlvE1_clEvEUlN3c104HalfES9_S9_E_EEvS5_RKT_EUliE_EEviT1_:
.text._ZN2at6native18elementwise_kernelILi128ELi4EZNS0_22gpu_kernel_impl_nocastIZZZNS0_44_GLOBAL__N__40a83637_7_Lerp_cu_7dd49032_312918lerp_tensor_kernelERNS_18TensorIteratorBaseEENKUlvE0_clEvENKUlvE1_clEvEUlN3c104HalfES9_S9_E_EEvS5_RKT_EUliE_EEviT1_:
        /* <DEDUP_REMOVED lines=389> */
.L_x_5752:
        /* <DEDUP_REMOVED lines=13> */
[----:B------:R-:W-:Y:S01]  /*1920*/  IADD3 R3, R3, 0x80, RZ ;  /* 0x0000008003037810 */ /* 0x000fe20007ffe0ff */
[----:B--2---:R-:W-:-:S05]  /*1930*/  HADD2.F32 R15, -RZ, R10.H0_H0 ;  /* 0x2000000aff0f7230 */ /* 0x004fca0000004100 */
[C---:B------:R-:W-:Y:S01]  /*1940*/  FSETP.GEU.FTZ.AND P0, PT, |R15|.reuse, 0.5, PT ;  /* 0x3f0000000f00780b */ /* 0x040fe20003f1e200 */
[----:B---3--:R-:W-:Y:S02]  /*1950*/  HADD2.F32 R0, -RZ, R6.H0_H0 ;  /* 0x20000006ff007230 */ /* 0x008fe40000004100 */
[----:B----4-:R-:W-:Y:S02]  /*1960*/  HADD2.F32 R13, -RZ, R8.H0_H0 ;  /* 0x20000008ff0d7230 */ /* 0x010fe40000004100 */
[----:B------:R-:W-:-:S03]  /*1970*/  FADD.FTZ R4, -R15, 1 ;  /* 0x3f8000000f047421 */ /* 0x000fc60000010100 */
[----:B------:R-:W-:-:S04]  /*1980*/  FADD.FTZ R2, -R0, R13 ;  /* 0x0000000d00027221 */ /* 0x000fc80000010100 */
[----:B------:R-:W-:Y:S01]  /*1990*/  FFMA.FTZ R0, R15, R2, R0 ;  /* 0x000000020f007223 */ /* 0x000fe20000010000 */
[----:B------:R-:W-:Y:S01]  /*19a0*/  @P0 FFMA.FTZ R0, -R2, R4, R13 ;  /* 0x0000000402000223 */ /* 0x000fe2000001010d */
[----:B------:R-:W-:-:S04]  /*19b0*/  IADD3 R4, P0, R5, UR8, RZ ;  /* 0x0000000805047c10 */ /* 0x000fc8000ff1e0ff */
[----:B------:R-:W-:Y:S02]  /*19c0*/  F2FP.F16.F32.PACK_AB R0, RZ, R0 ;  /* 0x00000000ff00723e */ /* 0x000fe400000000ff */
[----:B------:R-:W-:-:S05]  /*19d0*/  IADD3.X R5, RZ, UR9, RZ, P0, !PT ;  /* 0x00000009ff057c10 */ /* 0x000fca00087fe4ff */
[----:B------:R0:W-:Y:S02]  /*19e0*/  STG.E.U16 desc[UR4][R4.64], R0 ;  /* 0x0000000004007986 */ /* 0x0001e4000c101504 */
.L_x_5751:
[----:B------:R-:W-:Y:S05]  /*19f0*/  BSYNC B0 ;  /* 0x0000000000007941 */ /* 0x000fea0003800000 */
.L_x_5750:
        /* <DEDUP_REMOVED lines=382> */
.L_x_5755:
        /* <DEDUP_REMOVED lines=407> */
.L_x_5756:
        /* <DEDUP_REMOVED lines=26> */
.L_x_5754:
[----:B------:R-:W-:Y:S05]  /*4cf0*/  BSYNC B0 ;  /* 0x0000000000007941 */ /* 0x000fea0003800000 */
.L_x_5753:
        /* <DEDUP_REMOVED lines=381> */
.L_x_5757:
        /* <DEDUP_REMOVED lines=26> */
.L_x_5758:
        /* <DEDUP_REMOVED lines=9> */
.L_x_7999:


//--------------------- .text._ZN2at6native27unrolled_elementwise_kernelIZZZNS0_44_GLOBAL__N__40a83637_7_Lerp_cu_7dd49032_312918lerp_tensor_kernelERNS_18TensorIteratorBaseEENKUlvE0_clEvENKUlvE1_clEvEUlN3c104HalfES8_S8_E_St5arrayIPcLm4EELi4E23TrivialOffsetCalculatorILi3EjESD_ILi1EjENS0_6memory15LoadWithoutCastENSG_16StoreWithoutCastEEEviT_T0_T2_T3_T4_T5_ --------------------------
	.section	.text._ZN2at6native27unrolled_elementwise_kernelIZZZNS0_44_GLOBAL__N__40a83637_7_Lerp_cu_7dd49032_312918lerp_tensor_kernelERNS_18TensorIteratorBaseEENKUlvE0_clEvENKUlvE1_clEvEUlN3c104HalfES8_S8_E_St5arrayIPcLm4EELi4E23TrivialOffsetCalculatorILi3EjESD_ILi1EjENS0_6memory15LoadWithoutCastENSG_16StoreWithoutCastEEEviT_T0_T2_T3_T4_T5_,"ax",@progbits
	.align	128
        .global         _ZN2at6native27unrolled_elementwise_kernelIZZZNS0_44_GLOBAL__N__40a83637_7_Lerp_cu_7dd49032_312918lerp_tensor_kernelERNS_18TensorIteratorBaseEENKUlvE0_clEvENKUlvE1_clEvEUlN3c104HalfES8_S8_E_St5arrayIPcLm4EELi4E23TrivialOffsetCalculatorILi3EjESD_ILi1EjENS0_6memory15LoadWithoutCastENSG_16StoreWithoutCastEEEviT_T0_T2_T3_T4_T5_
        .type           _ZN2at6native27unrolled_elementwise_kernelIZZZNS0_44_GLOBAL__N__40a83637_7_Lerp_cu_7dd49032_312918lerp_tensor_kernelERNS_18TensorIteratorBaseEENKUlvE0_clEvENKUlvE1_clEvEUlN3c104HalfES8_S8_E_St5arrayIPcLm4EELi4E23TrivialOffsetCalculatorILi3EjESD_ILi1EjENS0_6memory15LoadWithoutCastENSG_16StoreWithoutCastEEEviT_T0_T2_T3_T4_T5_,@function
        .size           _ZN2at6native27unrolled_elementwise_kernelIZZZNS0_44_GLOBAL__N__40a83637_7_Lerp_cu_7dd49032_312918lerp_tensor_kernelERNS_18TensorIteratorBaseEENKUlvE0_clEvENKUlvE1_clEvEUlN3c104HalfES8_S8_E_St5arrayIPcLm4EELi4E23TrivialOffsetCalculatorILi3EjESD_ILi1EjENS0_6memory15LoadWithoutCastENSG_16StoreWithoutCastEEEviT_T0_T2_T3_T4_T5_,(.L_x_8000 - _ZN2at6native27unrolled_elementwise_kernelIZZZNS0_44_GLOBAL__N__40a83637_7_Lerp_cu_7dd49032_312918lerp_tensor_kernelERNS_18TensorIteratorBaseEENKUlvE0_clEvENKUlvE1_clEvEUlN3c104HalfES8_S8_E_St5arrayIPcLm4EELi4E23TrivialOffsetCalculatorILi3EjESD_ILi1EjENS0_6memory15LoadWithoutCastENSG_16StoreWithoutCastEEEviT_T0_T2_T3_T4_T5_)
        .other          _ZN2at6native27unrolled_elementwise_kernelIZZZNS0_44_GLOBAL__N__40a83637_7_Lerp_cu_7dd49032_312918lerp_tensor_kernelERNS_18TensorIteratorBaseEENKUlvE0_clEvENKUlvE1_clEvEUlN3c104HalfES8_S8_E_St5arrayIPcLm4EELi4E23TrivialOffsetCalculatorILi3EjESD_ILi1EjENS0_6memory15LoadWithoutCastENSG_16StoreWithoutCastEEEviT_T0_T2_T3_T4_T5_,@"STO_CUDA_ENTRY STV_DEFAULT"
_ZN2at6native27unrolled_elementwise_kernelIZZZNS0_44_GLOBAL__N__40a83637_7_Lerp_cu_7dd49032_312918lerp_tensor_kernelERNS_18TensorIteratorBaseEENKUlvE0_clEvENKUlvE1_clEvEUlN3c104HalfES8_S8_E_St5arrayIPcLm4EELi4E23TrivialOffsetCalculatorILi3EjESD_ILi1EjENS0_6memory15LoadWithoutCastENSG_16StoreWithoutCastEEEviT_T0_T2_T3_T4_T5_:
.text._ZN2at6native27unrolled_elementwise_kernelIZZZNS0_44_GLOBAL__N__40a83637_7_Lerp_cu_7dd49032_312918lerp_tensor_kernelERNS_18TensorIteratorBaseEENKUlvE0_clEvENKUlvE1_clEvEUlN3c104HalfES8_S8_E_St5arrayIPcLm4EELi4E23TrivialOffsetCalculatorILi3EjESD_ILi1EjENS0_6memory15LoadWithoutCastENSG_16StoreWithoutCastEEEviT_T0_T2_T3_T4_T5_:
        /* <DEDUP_REMOVED lines=10> */
[----:B------:R-:W-:Y:S02]  /*00a0*/  @!P0 LEA R29, R0, R11, 0x9 ;  /* 0x0000000b001d8211 */ /* 0x000fe400078e48ff */
[----:B------:R-:W-:-:S04]  /*00b0*/  @!P0 IADD3 R11, R11, 0x80, RZ ;  /* 0x000000800b0b8810 */ /* 0x000fc80007ffe0ff */
[----:B------:R-:W-:-:S13]  /*00c0*/  ISETP.GE.AND P1, PT, R11, R2, PT ;  /* 0x000000020b00720c */ /* 0x000fda0003f26270 */
[----:B------:R-:W0:Y:S01]  /*00d0*/  @!P1 LDC.64 R12, c[0x0][0x220] ;  /* 0x00008800ff0c9b82 */ /* 0x000e220000000a00 */
[----:B------:R-:W-:Y:S02]  /*00e0*/  @!P1 LEA R5, R0, R11, 0x9 ;  /* 0x0000000b00059211 */ /* 0x000fe400078e48ff */
[----:B------:R-:W-:-:S04]  /*00f0*/  @!P1 IADD3 R11, R11, 0x80, RZ ;  /* 0x000000800b0b9810 */ /* 0x000fc80007ffe0ff */
[----:B------:R-:W-:Y:S01]  /*0100*/  ISETP.GE.AND P3, PT, R11, R2, PT ;  /* 0x000000020b00720c */ /* 0x000fe20003f66270 */
[----:B------:R-:W1:Y:S08]  /*0110*/  @!P1 LDC.64 R6, c[0x0][0x228] ;  /* 0x00008a00ff069b82 */ /* 0x000e700000000a00 */
[----:B------:R-:W2:Y:S04]  /*0120*/  @!P1 LDC.64 R8, c[0x0][0x230] ;  /* 0x00008c00ff089b82 */ /* 0x000ea80000000a00 */
[----:B------:R-:W-:-:S02]  /*0130*/  @!P3 LEA R25, R0, R11, 0x9 ;  /* 0x0000000b0019b211 */ /* 0x000fc400078e48ff */
[----:B------:R-:W-:Y:S01]  /*0140*/  @!P3 IADD3 R11, R11, 0x80, RZ ;  /* 0x000000800b0bb810 */ /* 0x000fe20007ffe0ff */
[----:B0-----:R-:W-:Y:S01]  /*0150*/  @!P1 IMAD.WIDE.U32 R12, R5, 0x2, R12 ;  /* 0x00000002050c9825 */ /* 0x001fe200078e000c */
[----:B------:R-:W0:Y:S02]  /*0160*/  @!P3 LDC.64 R22, c[0x0][0x220] ;  /* 0x00008800ff16bb82 */ /* 0x000e240000000a00 */
[----:B------:R-:W-:Y:S02]  /*0170*/  ISETP.GE.AND P2, PT, R11, R2, PT ;  /* 0x000000020b00720c */ /* 0x000fe40003f46270 */
[----:B------:R3:W5:Y:S01]  /*0180*/  @!P1 LDG.E.U16 R3, desc[UR4][R12.64] ;  /* 0x000000040c039981 */ /* 0x000762000c1e1500 */
[----:B-1----:R-:W-:-:S03]  /*0190*/  @!P1 IMAD.WIDE.U32 R6, R5, 0x2, R6 ;  /* 0x0000000205069825 */ /* 0x002fc600078e0006 */
[----:B------:R-:W1:Y:S02]  /*01a0*/  @!P3 LDC.64 R20, c[0x0][0x228] ;  /* 0x00008a00ff14bb82 */ /* 0x000e640000000a00 */
[----:B------:R4:W5:Y:S06]  /*01b0*/  @!P1 LDG.E.U16 R4, desc[UR4][R6.64] ;  /* 0x0000000406049981 */ /* 0x00096c000c1e1500 */
[----:B---3--:R-:W3:Y:S01]  /*01c0*/  @!P3 LDC.64 R12, c[0x0][0x230] ;  /* 0x00008c00ff0cbb82 */ /* 0x008ee20000000a00 */
[----:B----4-:R-:W-:-:S07]  /*01d0*/  PRMT R6, RZ, 0x7610, R6 ;  /* 0x00007610ff067816 */ /* 0x010fce0000000006 */
[----:B------:R-:W4:Y:S01]  /*01e0*/  @!P2 LDC.64 R14, c[0x0][0x220] ;  /* 0x00008800ff0eab82 */ /* 0x000f220000000a00 */
[----:B------:R-:W-:Y:S01]  /*01f0*/  PRMT R7, RZ, 0x7610, R7 ;  /* 0x00007610ff077816 */ /* 0x000fe20000000007 */
[----:B0-----:R-:W-:-:S05]  /*0200*/  @!P3 IMAD.WIDE.U32 R22, R25, 0x2, R22 ;  /* 0x000000021916b825 */ /* 0x001fca00078e0016 */
[----:B------:R0:W5:Y:S01]  /*0210*/  @!P3 LDG.E.U16 R6, desc[UR4][R22.64] ;  /* 0x000000041606b981 */ /* 0x000162000c1e1500 */
[----:B-1----:R-:W-:-:S04]  /*0220*/  @!P3 IMAD.WIDE.U32 R20, R25, 0x2, R20 ;  /* 0x000000021914b825 */ /* 0x002fc800078e0014 */
[----:B--2---:R-:W-:Y:S01]  /*0230*/  @!P1 IMAD.WIDE.U32 R8, R5, 0x2, R8 ;  /* 0x0000000205089825 */ /* 0x004fe200078e0008 */
[----:B------:R1:W5:Y:S01]  /*0240*/  @!P3 LDG.E.U16 R7, desc[UR4][R20.64] ;  /* 0x000000041407b981 */ /* 0x000362000c1e1500 */
[----:B------:R-:W-:Y:S01]  /*0250*/  @!P2 LEA R11, R0, R11, 0x9 ;  /* 0x0000000b000ba211 */ /* 0x000fe200078e48ff */
[----:B------:R-:W2:Y:S01]  /*0260*/  @!P2 LDC.64 R16, c[0x0][0x228] ;  /* 0x00008a00ff10ab82 */ /* 0x000ea20000000a00 */
[----:B---3--:R-:W-:-:S07]  /*0270*/  @!P3 IMAD.WIDE.U32 R12, R25, 0x2, R12 ;  /* 0x00000002190cb825 */ /* 0x008fce00078e000c */
[----:B------:R-:W3:Y:S08]  /*0280*/  @!P0 LDC.64 R24, c[0x0][0x220] ;  /* 0x00008800ff188b82 */ /* 0x000ef00000000a00 */
[----:B0-----:R-:W0:Y:S08]  /*0290*/  @!P0 LDC.64 R22, c[0x0][0x228] ;  /* 0x00008a00ff168b82 */ /* 0x001e300000000a00 */
[----:B-1----:R-:W1:Y:S01]  /*02a0*/  @!P0 LDC.64 R20, c[0x0][0x230] ;  /* 0x00008c00ff148b82 */ /* 0x002e620000000a00 */
[----:B------:R-:W-:Y:S01]  /*02b0*/  PRMT R5, RZ, 0x7610, R5 ;  /* 0x00007610ff057816 */ /* 0x000fe20000000005 */
[----:B----4-:R-:W-:-:S05]  /*02c0*/  @!P2 IMAD.WIDE.U32 R14, R11, 0x2, R14 ;  /* 0x000000020b0ea825 */ /* 0x010fca00078e000e */
[----:B------:R4:W5:Y:S01]  /*02d0*/  @!P1 LDG.E.U16 R5, desc[UR4][R8.64] ;  /* 0x0000000408059981 */ /* 0x000962000c1e1500 */
[----:B------:R-:W-:Y:S01]  /*02e0*/  PRMT R28, RZ, 0x7610, R28 ;  /* 0x00007610ff1c7816 */ /* 0x000fe2000000001c */
[C---:B---3--:R-:W-:Y:S01]  /*02f0*/  @!P0 IMAD.WIDE.U32 R24, R29.reuse, 0x2, R24 ;  /* 0x000000021d188825 */ /* 0x048fe200078e0018 */
[----:B------:R-:W-:Y:S01]  /*0300*/  PRMT R26, RZ, 0x7610, R26 ;  /* 0x00007610ff1a7816 */ /* 0x000fe2000000001a */
[----:B------:R-:W3:Y:S03]  /*0310*/  @!P2 LDC.64 R18, c[0x0][0x230] ;  /* 0x00008c00ff12ab82 */ /* 0x000ee60000000a00 */
[----:B------:R-:W5:Y:S01]  /*0320*/  @!P0 LDG.E.U16 R28, desc[UR4][R24.64] ;  /* 0x00000004181c8981 */ /* 0x000f62000c1e1500 */
[----:B----4-:R-:W-:Y:S01]  /*0330*/  PRMT R9, RZ, 0x7610, R9 ;  /* 0x00007610ff097816 */ /* 0x010fe20000000009 */
[----:B0-----:R-:W-:-:S05]  /*0340*/  @!P0 IMAD.WIDE.U32 R22, R29, 0x2, R22 ;  /* 0x000000021d168825 */ /* 0x001fca00078e0016 */
[----:B------:R0:W5:Y:S01]  /*0350*/  @!P2 LDG.E.U16 R9, desc[UR4][R14.64] ;  /* 0x000000040e09a981 */ /* 0x000162000c1e1500 */
[----:B-1----:R-:W-:-:S03]  /*0360*/  @!P0 IMAD.WIDE.U32 R20, R29, 0x2, R20 ;  /* 0x000000021d148825 */ /* 0x002fc600078e0014 */
[----:B------:R-:W5:Y:S01]  /*0370*/  @!P0 LDG.E.U16 R26, desc[UR4][R22.64] ;  /* 0x00000004161a8981 */ /* 0x000f62000c1e1500 */
[----:B0-----:R-:W-:-:S06]  /*0380*/  PRMT R14, RZ, 0x7610, R14 ;  /* 0x00007610ff0e7816 */ /* 0x001fcc000000000e */
[----:B------:R-:W5:Y:S01]  /*0390*/  @!P0 LDG.E.U16 R14, desc[UR4][R20.64] ;  /* 0x00000004140e8981 */ /* 0x000f62000c1e1500 */
[----:B------:R-:W-:-:S06]  /*03a0*/  PRMT R8, RZ, 0x7610, R8 ;  /* 0x00007610ff087816 */ /* 0x000fcc0000000008 */
[----:B------:R0:W5:Y:S01]  /*03b0*/  @!P3 LDG.E.U16 R8, desc[UR4][R12.64] ;  /* 0x000000040c08b981 */ /* 0x000162000c1e1500 */
[----:B------:R-:W-:Y:S01]  /*03c0*/  PRMT R10, RZ, 0x7610, R10 ;  /* 0x00007610ff0a7816 */ /* 0x000fe2000000000a */
[----:B0-----:R-:W0:Y:S01]  /*03d0*/  @!P0 LDC.64 R12, c[0x0][0x218] ;  /* 0x00008600ff0c8b82 */ /* 0x001e220000000a00 */
[----:B--2---:R-:W-:-:S04]  /*03e0*/  @!P2 IMAD.WIDE.U32 R16, R11, 0x2, R16 ;  /* 0x000000020b10a825 */ /* 0x004fc800078e0010 */
[----:B------:R-:W-:Y:S01]  /*03f0*/  IMAD.MOV.U32 R15, RZ, RZ, R27 ;  /* 0x000000ffff0f7224 */ /* 0x000fe200078e001b */
[----:B------:R1:W5:Y:S01]  /*0400*/  @!P2 LDG.E.U16 R10, desc[UR4][R16.64] ;  /* 0x00000004100aa981 */ /* 0x000362000c1e1500 */
[----:B---3--:R-:W-:Y:S01]  /*0410*/  @!P2 IMAD.WIDE.U32 R18, R11, 0x2, R18 ;  /* 0x000000020b12a825 */ /* 0x008fe200078e0012 */
[----:B------:R-:W-:Y:S02]  /*0420*/  PRMT R11, RZ, 0x7610, R11 ;  /* 0x00007610ff0b7816 */ /* 0x000fe4000000000b */
[C---:B------:R-:W-:Y:S01]  /*0430*/  IADD3 R29, R15.reuse, 0x80, RZ ;  /* 0x000000800f1d7810 */ /* 0x040fe20007ffe0ff */
[----:B------:R-:W-:Y:S03]  /*0440*/  BSSY B0, `(.L_x_5759) ;  /* 0x0000015000007945 */ /* 0x000fe60003800000 */
[----:B------:R2:W5:Y:S01]  /*0450*/  @!P2 LDG.E.U16 R11, desc[UR4][R18.64] ;  /* 0x00000004120ba981 */ /* 0x000562000c1e1500 */
[----:B-1----:R-:W-:-:S04]  /*0460*/  IADD3 R17, R15, 0x100, RZ ;  /* 0x000001000f117810 */ /* 0x002fc80007ffe0ff */
[-C--:B------:R-:W-:Y:S01]  /*0470*/  ISETP.GE.AND P3, PT, R17, R2.reuse, PT ;  /* 0x000000021100720c */ /* 0x080fe20003f66270 */
[----:B------:R-:W-:Y:S01]  /*0480*/  @!P0 IMAD R17, R0, 0x200, R27 ;  /* 0x0000020000118824 */ /* 0x000fe200078e021b */
[----:B--2---:R-:W-:Y:S02]  /*0490*/  IADD3 R19, R15, 0x180, RZ ;  /* 0x000001800f137810 */ /* 0x004fe40007ffe0ff */
[----:B------:R-:W-:Y:S01]  /*04a0*/  @!P0 MOV R15, R29 ;  /* 0x0000001d000f8202 */ /* 0x000fe20000000f00 */
[----:B0-----:R-:W-:Y:S01]  /*04b0*/  @!P0 IMAD.WIDE.U32 R12, R17, 0x2, R12 ;  /* 0x00000002110c8825 */ /* 0x001fe200078e000c */
[-C--:B------:R-:W-:Y:S02]  /*04c0*/  ISETP.GE.AND P5, PT, R29, R2.reuse, PT ;  /* 0x000000021d00720c */ /* 0x080fe40003fa6270 */
[-C--:B------:R-:W-:Y:S02]  /*04d0*/  ISETP.GE.AND P1, PT, R19, R2.reuse, PT ;  /* 0x000000021300720c */ /* 0x080fe40003f26270 */
[----:B------:R-:W-:Y:S01]  /*04e0*/  ISETP.GE.AND P2, PT, R15, R2, PT ;  /* 0x000000020f00720c */ /* 0x000fe20003f46270 */
[----:B------:R-:W-:-:S12]  /*04f0*/  @P0 BRA `(.L_x_5760) ;  /* 0x0000000000240947 */ /* 0x000fd80003800000 */
        /* <DEDUP_REMOVED lines=9> */
.L_x_5760:
[----:B------:R-:W-:Y:S05]  /*0590*/  BSYNC B0 ;  /* 0x0000000000007941 */ /* 0x000fea0003800000 */
.L_x_5759:
        /* <DEDUP_REMOVED lines=11> */
.L_x_5762:
[----:B------:R-:W-:Y:S05]  /*0650*/  BSYNC B0 ;  /* 0x0000000000007941 */ /* 0x000fea0003800000 */
.L_x_5761:
        /* <DEDUP_REMOVED lines=11> */
.L_x_5764:
[----:B------:R-:W-:Y:S05]  /*0710*/  BSYNC B0 ;  /* 0x0000000000007941 */ /* 0x000fea0003800000 */
.L_x_5763:
        /* <DEDUP_REMOVED lines=11> */
.L_x_5766:
[----:B------:R-:W-:Y:S05]  /*07d0*/  BSYNC B0 ;  /* 0x0000000000007941 */ /* 0x000fea0003800000 */
.L_x_5765:
[----:B-----5:R0:W-:Y:S01]  /*07e0*/  @!P0 STG.E.U16 desc[UR4][R12.64], R14 ;  /* 0x0000000e0c008986 */ /* 0x0201e2000c101504 */
[----:B------:R-:W-:Y:S04]  /*07f0*/  BSSY B0, `(.L_x_5767) ;  /* 0x000000c000007945 */ /* 0x000fe80003800000 */
[----:B------:R-:W-:Y:S05]  /*0800*/  @P2 BRA `(.L_x_5768) ;  /* 0x0000000000282947 */ /* 0x000fea0003800000 */
[----:B------:R-:W1:Y:S01]  /*0810*/  LDC.64 R6, c[0x0][0x218] ;  /* 0x00008600ff067b82 */ /* 0x000e620000000a00 */
[----:B------:R-:W-:Y:S02]  /*0820*/  LEA R5, R0, R15, 0x9 ;  /* 0x0000000f00057211 */ /* 0x000fe400078e48ff */
[----:B------:R-:W-:-:S04]  /*0830*/  IADD3 R15, R15, 0x80, RZ ;  /* 0x000000800f0f7810 */ /* 0x000fc80007ffe0ff */
[----:B------:R-:W-:-:S13]  /*0840*/  ISETP.GE.AND P0, PT, R15, R2, PT ;  /* 0x000000020f00720c */ /* 0x000fda0003f06270 */
[----:B------:R-:W-:Y:S02]  /*0850*/  @!P0 LEA R11, R0, R15, 0x9 ;  /* 0x0000000f000b8211 */ /* 0x000fe400078e48ff */
[----:B------:R-:W-:Y:S01]  /*0860*/  @!P0 IADD3 R15, R15, 0x80, RZ ;  /* 0x000000800f0f8810 */ /* 0x000fe20007ffe0ff */
[----:B-1----:R-:W-:-:S04]  /*0870*/  IMAD.WIDE.U32 R4, R5, 0x2, R6 ;  /* 0x0000000205047825 */ /* 0x002fc800078e0006 */
[----:B------:R-:W-:Y:S01]  /*0880*/  @!P0 IMAD.WIDE.U32 R6, R11, 0x2, R6 ;  /* 0x000000020b068825 */ /* 0x000fe200078e0006 */
[----:B------:R1:W-:Y:S04]  /*0890*/  STG.E.U16 desc[UR4][R4.64], R3 ;  /* 0x0000000304007986 */ /* 0x0003e8000c101504 */
[----:B------:R1:W-:Y:S02]  /*08a0*/  @!P0 STG.E.U16 desc[UR4][R6.64], R8 ;  /* 0x0000000806008986 */ /* 0x0003e4000c101504 */
.L_x_5768:
[----:B------:R-:W-:Y:S05]  /*08b0*/  BSYNC B0 ;  /* 0x0000000000007941 */ /* 0x000fea0003800000 */
.L_x_5767:
[----:B------:R-:W-:-:S13]  /*08c0*/  ISETP.GE.AND P0, PT, R15, R2, PT ;  /* 0x000000020f00720c */ /* 0x000fda0003f06270 */
[----:B------:R-:W-:Y:S05]  /*08d0*/  @P0 EXIT ;  /* 0x000000000000094d */ /* 0x000fea0003800000 */
[----:B-1----:R-:W1:Y:S01]  /*08e0*/  LDC.64 R2, c[0x0][0x218] ;  /* 0x00008600ff027b82 */ /* 0x002e620000000a00 */
[----:B------:R-:W-:-:S05]  /*08f0*/  LEA R15, R0, R15, 0x9 ;  /* 0x0000000f000f7211 */ /* 0x000fca00078e48ff */
[----:B-1----:R-:W-:-:S05]  /*0900*/  IMAD.WIDE.U32 R2, R15, 0x2, R2 ;  /* 0x000000020f027825 */ /* 0x002fca00078e0002 */
[----:B------:R-:W-:Y:S01]  /*0910*/  STG.E.U16 desc[UR4][R2.64], R9 ;  /* 0x0000000902007986 */ /* 0x000fe2000c101504 */
[----:B------:R-:W-:Y:S05]  /*0920*/  EXIT ;  /* 0x000000000000794d */ /* 0x000fea0003800000 */
.L_x_5769:
        /* <DEDUP_REMOVED lines=13> */
.L_x_8000:


//--------------------- .text._ZN2at6native29vectorized_elementwise_kernelILi2EZZZNS0_44_GLOBAL__N__40a83637_7_Lerp_cu_7dd49032_312918lerp_tensor_kernelERNS_18TensorIteratorBaseEENKUlvE0_clEvENKUlvE1_clEvEUlN3c104HalfES8_S8_E_St5arrayIPcLm4EEEEviT0_T1_ --------------------------
	.section	.text._ZN2at6native29vectorized_elementwise_kernelILi2EZZZNS0_44_GLOBAL__N__40a83637_7_Lerp_cu_7dd49032_312918lerp_tensor_kernelERNS_18TensorIteratorBaseEENKUlvE0_clEvENKUlvE1_clEvEUlN3c104HalfES8_S8_E_St5arrayIPcLm4EEEEviT0_T1_,"ax",@progbits
	.align	128
        .global         _ZN2at6native29vectorized_elementwise_kernelILi2EZZZNS0_44_GLOBAL__N__40a83637_7_Lerp_cu_7dd49032_312918lerp_tensor_kernelERNS_18TensorIteratorBaseEENKUlvE0_clEvENKUlvE1_clEvEUlN3c104HalfES8_S8_E_St5arrayIPcLm4EEEEviT0_T1_
        .type           _ZN2at6native29vectorized_elementwise_kernelILi2EZZZNS0_44_GLOBAL__N__40a83637_7_Lerp_cu_7dd49032_312918lerp_tensor_kernelERNS_18TensorIteratorBaseEENKUlvE0_clEvENKUlvE1_clEvEUlN3c104HalfES8_S8_E_St5arrayIPcLm4EEEEviT0_T1_,@function
        .size           _ZN2at6native29vectorized_elementwise_kernelILi2EZZZNS0_44_GLOBAL__N__40a83637_7_Lerp_cu_7dd49032_312918lerp_tensor_kernelERNS_18TensorIteratorBaseEENKUlvE0_clEvENKUlvE1_clEvEUlN3c104HalfES8_S8_E_St5arrayIPcLm4EEEEviT0_T1_,(.L_x_8001 - _ZN2at6native29vectorized_elementwise_kernelILi2EZZZNS0_44_GLOBAL__N__40a83637_7_Lerp_cu_7dd49032_312918lerp_tensor_kernelERNS_18TensorIteratorBaseEENKUlvE0_clEvENKUlvE1_clEvEUlN3c104HalfES8_S8_E_St5arrayIPcLm4EEEEviT0_T1_)
        .other          _ZN2at6native29vectorized_elementwise_kernelILi2EZZZNS0_44_GLOBAL__N__40a83637_7_Lerp_cu_7dd49032_312918lerp_tensor_kernelERNS_18TensorIteratorBaseEENKUlvE0_clEvENKUlvE1_clEvEUlN3c104HalfES8_S8_E_St5arrayIPcLm4EEEEviT0_T1_,@"STO_CUDA_ENTRY STV_DEFAULT"
_ZN2at6native29vectorized_elementwise_kernelILi2EZZZNS0_44_GLOBAL__N__40a83637_7_Lerp_cu_7dd49032_312918lerp_tensor_kernelERNS_18TensorIteratorBaseEENKUlvE0_clEvENKUlvE1_clEvEUlN3c104HalfES8_S8_E_St5arrayIPcLm4EEEEviT0_T1_:
.text._ZN2at6native29vectorized_elementwise_kernelILi2EZZZNS0_44_GLOBAL__N__40a83637_7_Lerp_cu_7dd49032_312918lerp_tensor_kernelERNS_18TensorIteratorBaseEENKUlvE0_clEvENKUlvE1_clEvEUlN3c104HalfES8_S8_E_St5arrayIPcLm4EEEEviT0_T1_:
        /* <DEDUP_REMOVED lines=19> */
[----:B------:R-:W4:Y:S01]  /*0130*/  LDG.E R0, desc[UR4][R16.64+0x600] ;  /* 0x0006000410007981 */ /* 0x000f22000c1e1900 */
[----:B------:R-:W0:Y:S02]  /*0140*/  LDC.64 R4, c[0x0][0x218] ;  /* 0x00008600ff047b82 */ /* 0x000e240000000a00 */
[----:B------:R-:W-:Y:S01]  /*0150*/  IMAD.WIDE.U32 R26, R7, 0x4, R8 ;  /* 0x00000004071a7825 */ /* 0x000fe200078e0008 */
[----:B------:R-:W5:Y:S04]  /*0160*/  LDG.E R10, desc[UR4][R20.64] ;  /* 0x00000004140a7981 */ /* 0x000f68000c1e1900 */
[----:B------:R-:W3:Y:S04]  /*0170*/  LDG.E R15, desc[UR4][R26.64] ;  /* 0x000000041a0f7981 */ /* 0x000ee8000c1e1900 */
[----:B------:R-:W4:Y:S04]  /*0180*/  LDG.E R18, desc[UR4][R26.64+0x200] ;  /* 0x000200041a127981 */ /* 0x000f28000c1e1900 */
[----:B------:R-:W4:Y:S04]  /*0190*/  LDG.E R9, desc[UR4][R16.64+0x200] ;  /* 0x0002000410097981 */ /* 0x000f28000c1e1900 */
[----:B------:R-:W4:Y:S04]  /*01a0*/  LDG.E R12, desc[UR4][R20.64+0x200] ;  /* 0x00020004140c7981 */ /* 0x000f28000c1e1900 */
[----:B------:R-:W4:Y:S04]  /*01b0*/  LDG.E R14, desc[UR4][R20.64+0x400] ;  /* 0x00040004140e7981 */ /* 0x000f28000c1e1900 */
[----:B------:R1:W4:Y:S04]  /*01c0*/  LDG.E R13, desc[UR4][R20.64+0x600] ;  /* 0x00060004140d7981 */ /* 0x000328000c1e1900 */
[----:B------:R-:W4:Y:S04]  /*01d0*/  LDG.E R6, desc[UR4][R26.64+0x400] ;  /* 0x000400041a067981 */ /* 0x000f28000c1e1900 */
[----:B------:R-:W4:Y:S01]  /*01e0*/  LDG.E R8, desc[UR4][R26.64+0x600] ;  /* 0x000600041a087981 */ /* 0x000f22000c1e1900 */
[----:B0-----:R-:W-:-:S04]  /*01f0*/  IMAD.WIDE.U32 R4, R2, 0x2, R4 ;  /* 0x0000000202047825 */ /* 0x001fc800078e0004 */
[----:B------:R-:W-:-:S04]  /*0200*/  IMAD.WIDE R4, R7, 0x4, R4 ;  /* 0x0000000407047825 */ /* 0x000fc800078e0204 */
[----:B--2---:R-:W-:-:S05]  /*0210*/  HADD2.F32 R24, -RZ, R11.H0_H0 ;  /* 0x2000000bff187230 */ /* 0x004fca0000004100 */
[----:B------:R-:W-:Y:S01]  /*0220*/  FSETP.GEU.FTZ.AND P0, PT, |R24|, 0.5, PT ;  /* 0x3f0000001800780b */ /* 0x000fe20003f1e200 */
[----:B-1----:R-:W-:Y:S02]  /*0230*/  HADD2.F32 R21, -RZ, R11.H1_H1 ;  /* 0x3000000bff157230 */ /* 0x002fe40000004100 */
[----:B-----5:R-:W-:Y:S02]  /*0240*/  HADD2.F32 R23, -RZ, R10.H0_H0 ;  /* 0x2000000aff177230 */ /* 0x020fe40000004100 */
[----:B---3--:R-:W-:Y:S02]  /*0250*/  HADD2.F32 R22, -RZ, R15.H0_H0 ;  /* 0x2000000fff167230 */ /* 0x008fe40000004100 */
[----:B----4-:R-:W-:-:S03]  /*0260*/  HADD2.F32 R16, -RZ, R18.H0_H0 ;  /* 0x20000012ff107230 */ /* 0x010fc60000004100 */
[--C-:B------:R-:W-:Y:S01]  /*0270*/  FADD.FTZ R25, -R23, R22.reuse ;  /* 0x0000001617197221 */ /* 0x100fe20000010100 */
[----:B------:R-:W-:Y:S02]  /*0280*/  HADD2.F32 R17, -RZ, R18.H1_H1 ;  /* 0x30000012ff117230 */ /* 0x000fe40000004100 */
[--C-:B------:R-:W-:Y:S02]  /*0290*/  HADD2.F32 R18, -RZ, R9.reuse.H0_H0 ;  /* 0x20000009ff127230 */ /* 0x100fe40000004100 */
[----:B------:R-:W-:Y:S02]  /*02a0*/  HADD2.F32 R19, -RZ, R9.H1_H1 ;  /* 0x30000009ff137230 */ /* 0x000fe40000004100 */
[C---:B------:R-:W-:Y:S01]  /*02b0*/  FFMA.FTZ R9, R24.reuse, R25, R23 ;  /* 0x0000001918097223 */ /* 0x040fe20000010017 */
[----:B------:R-:W-:Y:S02]  /*02c0*/  HADD2.F32 R11, -RZ, R12.H0_H0 ;  /* 0x2000000cff0b7230 */ /* 0x000fe40000004100 */
[----:B------:R-:W-:Y:S01]  /*02d0*/  FADD.FTZ R24, -R24, 1 ;  /* 0x3f80000018187421 */ /* 0x000fe20000010100 */
[----:B------:R-:W-:Y:S01]  /*02e0*/  HADD2.F32 R10, -RZ, R10.H1_H1 ;  /* 0x3000000aff0a7230 */ /* 0x000fe20000004100 */
[----:B------:R-:W-:Y:S01]  /*02f0*/  FSETP.GEU.FTZ.AND P1, PT, |R21|, 0.5, PT ;  /* 0x3f0000001500780b */ /* 0x000fe20003f3e200 */
[----:B------:R-:W-:Y:S01]  /*0300*/  HADD2.F32 R15, -RZ, R15.H1_H1 ;  /* 0x3000000fff0f7230 */ /* 0x000fe20000004100 */
[----:B------:R-:W-:Y:S01]  /*0310*/  FSETP.GEU.FTZ.AND P2, PT, |R18|, 0.5, PT ;  /* 0x3f0000001200780b */ /* 0x000fe20003f5e200 */
[----:B------:R-:W-:Y:S01]  /*0320*/  HADD2.F32 R12, -RZ, R12.H1_H1 ;  /* 0x3000000cff0c7230 */ /* 0x000fe20000004100 */
[----:B------:R-:W-:Y:S01]  /*0330*/  FSETP.GEU.FTZ.AND P3, PT, |R19|, 0.5, PT ;  /* 0x3f0000001300780b */ /* 0x000fe20003f7e200 */
[----:B------:R-:W-:Y:S01]  /*0340*/  @P0 FFMA.FTZ R9, -R25, R24, R22 ;  /* 0x0000001819090223 */ /* 0x000fe20000010116 */
[----:B------:R-:W-:Y:S01]  /*0350*/  FADD.FTZ R20, -R10, R15 ;  /* 0x0000000f0a147221 */ /* 0x000fe20000010100 */
[----:B------:R-:W-:Y:S01]  /*0360*/  FADD.FTZ R23, -R11, R16 ;  /* 0x000000100b177221 */ /* 0x000fe20000010100 */
[----:B------:R-:W-:-:S02]  /*0370*/  FADD.FTZ R22, -R12, R17 ;  /* 0x000000110c167221 */ /* 0x000fc40000010100 */
[----:B------:R-:W-:Y:S01]  /*0380*/  FFMA.FTZ R10, R21, R20, R10 ;  /* 0x00000014150a7223 */ /* 0x000fe2000001000a */
[C---:B------:R-:W-:Y:S01]  /*0390*/  FFMA.FTZ R11, R18.reuse, R23, R11 ;  /* 0x00000017120b7223 */ /* 0x040fe2000001000b */
[----:B------:R-:W-:Y:S01]  /*03a0*/  FFMA.FTZ R12, R19, R22, R12 ;  /* 0x00000016130c7223 */ /* 0x000fe2000001000c */
[----:B------:R-:W-:Y:S01]  /*03b0*/  FADD.FTZ R21, -R21, 1 ;  /* 0x3f80000015157421 */ /* 0x000fe20000010100 */
[----:B------:R-:W-:Y:S01]  /*03c0*/  FADD.FTZ R18, -R18, 1 ;  /* 0x3f80000012127421 */ /* 0x000fe20000010100 */
[----:B------:R-:W-:Y:S01]  /*03d0*/  FADD.FTZ R19, -R19, 1 ;  /* 0x3f80000013137421 */ /* 0x000fe20000010100 */
[----:B------:R-:W-:Y:S02]  /*03e0*/  HADD2.F32 R25, -RZ, R0.H0_H0 ;  /* 0x20000000ff197230 */ /* 0x000fe40000004100 */
[----:B------:R-:W-:Y:S01]  /*03f0*/  @P1 FFMA.FTZ R10, -R20, R21, R15 ;  /* 0x00000015140a1223 */ /* 0x000fe2000001010f */
[----:B------:R-:W-:Y:S01]  /*0400*/  @P2 FFMA.FTZ R11, -R23, R18, R16 ;  /* 0x00000012170b2223 */ /* 0x000fe20000010110 */
[----:B------:R-:W-:Y:S01]  /*0410*/  @P3 FFMA.FTZ R12, -R22, R19, R17 ;  /* 0x00000013160c3223 */ /* 0x000fe20000010111 */
[----:B------:R-:W-:-:S02]  /*0420*/  HADD2.F32 R23, -RZ, R3.H0_H0 ;  /* 0x20000003ff177230 */ /* 0x000fc40000004100 */
[----:B------:R-:W-:Y:S02]  /*0430*/  HADD2.F32 R22, -RZ, R3.H1_H1 ;  /* 0x30000003ff167230 */ /* 0x000fe40000004100 */
[----:B------:R-:W-:Y:S02]  /*0440*/  HADD2.F32 R21, -RZ, R0.H1_H1 ;  /* 0x30000000ff157230 */ /* 0x000fe40000004100 */
[--C-:B------:R-:W-:Y:S02]  /*0450*/  HADD2.F32 R20, -RZ, R14.reuse.H0_H0 ;  /* 0x2000000eff147230 */ /* 0x100fe40000004100 */
[----:B------:R-:W-:Y:S02]  /*0460*/  HADD2.F32 R19, -RZ, R14.H1_H1 ;  /* 0x3000000eff137230 */ /* 0x000fe40000004100 */
[--C-:B------:R-:W-:Y:S02]  /*0470*/  HADD2.F32 R2, -RZ, R13.reuse.H0_H0 ;  /* 0x2000000dff027230 */ /* 0x100fe40000004100 */
[----:B------:R-:W-:-:S02]  /*0480*/  HADD2.F32 R14, -RZ, R13.H1_H1 ;  /* 0x3000000dff0e7230 */ /* 0x000fc40000004100 */
[--C-:B------:R-:W-:Y:S01]  /*0490*/  HADD2.F32 R13, -RZ, R6.reuse.H0_H0 ;  /* 0x20000006ff0d7230 */ /* 0x100fe20000004100 */
[----:B------:R-:W-:Y:S01]  /*04a0*/  FSETP.GEU.FTZ.AND P0, PT, |R23|, 0.5, PT ;  /* 0x3f0000001700780b */ /* 0x000fe20003f1e200 */
[----:B------:R-:W-:Y:S01]  /*04b0*/  HADD2.F32 R6, -RZ, R6.H1_H1 ;  /* 0x30000006ff067230 */ /* 0x000fe20000004100 */
[----:B------:R-:W-:Y:S01]  /*04c0*/  FSETP.GEU.FTZ.AND P1, PT, |R22|, 0.5, PT ;  /* 0x3f0000001600780b */ /* 0x000fe20003f3e200 */
[--C-:B------:R-:W-:Y:S01]  /*04d0*/  HADD2.F32 R15, -RZ, R8.reuse.H0_H0 ;  /* 0x20000008ff0f7230 */ /* 0x100fe20000004100 */
[----:B------:R-:W-:Y:S01]  /*04e0*/  FSETP.GEU.FTZ.AND P2, PT, |R25|, 0.5, PT ;  /* 0x3f0000001900780b */ /* 0x000fe20003f5e200 */
[----:B------:R-:W-:Y:S01]  /*04f0*/  HADD2.F32 R17, -RZ, R8.H1_H1 ;  /* 0x30000008ff117230 */ /* 0x000fe20000004100 */
[----:B------:R-:W-:Y:S01]  /*0500*/  FSETP.GEU.FTZ.AND P3, PT, |R21|, 0.5, PT ;  /* 0x3f0000001500780b */ /* 0x000fe20003f7e200 */
[----:B------:R-:W-:Y:S01]  /*0510*/  FADD.FTZ R18, -R20, R13 ;  /* 0x0000000d14127221 */ /* 0x000fe20000010100 */
[----:B------:R-:W-:Y:S01]  /*0520*/  FADD.FTZ R3, -R19, R6 ;  /* 0x0000000613037221 */ /* 0x000fe20000010100 */
[----:B------:R-:W-:Y:S01]  /*0530*/  FADD.FTZ R16, -R2, R15 ;  /* 0x0000000f02107221 */ /* 0x000fe20000010100 */
[----:B------:R-:W-:Y:S01]  /*0540*/  FADD.FTZ R8, -R14, R17 ;  /* 0x000000110e087221 */ /* 0x000fe20000010100 */
[----:B------:R-:W-:Y:S01]  /*0550*/  FFMA.FTZ R0, R23, R18, R20 ;  /* 0x0000001217007223 */ /* 0x000fe20000010014 */
[C---:B------:R-:W-:Y:S01]  /*0560*/  FFMA.FTZ R19, R22.reuse, R3, R19 ;  /* 0x0000000316137223 */ /* 0x040fe20000010013 */
[----:B------:R-:W-:Y:S01]  /*0570*/  FFMA.FTZ R2, R25, R16, R2 ;  /* 0x0000001019027223 */ /* 0x000fe20000010002 */
[----:B------:R-:W-:Y:S01]  /*0580*/  FFMA.FTZ R27, R21, R8, R14 ;  /* 0x00000008151b7223 */ /* 0x000fe2000001000e */
[----:B------:R-:W-:Y:S01]  /*0590*/  FADD.FTZ R23, -R23, 1 ;  /* 0x3f80000017177421 */ /* 0x000fe20000010100 */
[----:B------:R-:W-:Y:S01]  /*05a0*/  FADD.FTZ R22, -R22, 1 ;  /* 0x3f80000016167421 */ /* 0x000fe20000010100 */
[----:B------:R-:W-:Y:S01]  /*05b0*/  FADD.FTZ R25, -R25, 1 ;  /* 0x3f80000019197421 */ /* 0x000fe20000010100 */
[----:B------:R-:W-:Y:S01]  /*05c0*/  FADD.FTZ R21, -R21, 1 ;  /* 0x3f80000015157421 */ /* 0x000fe20000010100 */
[----:B------:R-:W-:Y:S01]  /*05d0*/  @P0 FFMA.FTZ R0, -R18, R23, R13 ;  /* 0x0000001712000223 */ /* 0x000fe2000001010d */
[----:B------:R-:W-:Y:S01]  /*05e0*/  @P1 FFMA.FTZ R19, -R3, R22, R6 ;  /* 0x0000001603131223 */ /* 0x000fe20000010106 */
[----:B------:R-:W-:Y:S01]  /*05f0*/  @P2 FFMA.FTZ R2, -R16, R25, R15 ;  /* 0x0000001910022223 */ /* 0x000fe2000001010f */
        /* <DEDUP_REMOVED lines=10> */
.L_x_5770:
[----:B------:R-:W0:Y:S01]  /*06a0*/  S2R R4, SR_TID.X ;  /* 0x0000000000047919 */ /* 0x000e220000002100 */
[----:B------:R-:W-:Y:S02]  /*06b0*/  PRMT R5, RZ, 0x7610, R5 ;  /* 0x00007610ff057816 */ /* 0x000fe40000000005 */
[----:B------:R-:W-:Y:S02]  /*06c0*/  PRMT R6, RZ, 0x7610, R6 ;  /* 0x00007610ff067816 */ /* 0x000fe40000000006 */
[----:B0-----:R-:W-:Y:S02]  /*06d0*/  ISETP.GE.AND P0, PT, R4, R3, PT ;  /* 0x000000030400720c */ /* 0x001fe40003f06270 */
[----:B------:R-:W-:-:S11]  /*06e0*/  MOV R15, R4 ;  /* 0x00000004000f7202 */ /* 0x000fd60000000f00 */
[----:B------:R-:W-:Y:S01]  /*06f0*/  @!P0 IADD3 R7, R2, R15, RZ ;  /* 0x0000000f02078210 */ /* 0x000fe20007ffe0ff */
[----:B------:R-:W0:Y:S01]  /*0700*/  @!P0 LDC.64 R22, c[0x0][0x220] ;  /* 0x00008800ff168b82 */ /* 0x000e220000000a00 */
[----:B------:R-:W-:-:S04]  /*0710*/  @!P0 IADD3 R15, R15, 0x80, RZ ;  /* 0x000000800f0f8810 */ /* 0x000fc80007ffe0ff */
[----:B------:R-:W-:-:S03]  /*0720*/  ISETP.GE.AND P1, PT, R15, R3, PT ;  /* 0x000000030f00720c */ /* 0x000fc60003f26270 */
[----:B------:R-:W1:Y:S08]  /*0730*/  @!P0 LDC.64 R10, c[0x0][0x228] ;  /* 0x00008a00ff0a8b82 */ /* 0x000e700000000a00 */
[----:B------:R-:W2:Y:S02]  /*0740*/  @!P0 LDC.64 R24, c[0x0][0x230] ;  /* 0x00008c00ff188b82 */ /* 0x000ea40000000a00 */
[----:B------:R-:W-:-:S02]  /*0750*/  @!P1 IADD3 R9, R2, R15, RZ ;  /* 0x0000000f02099210 */ /* 0x000fc40007ffe0ff */
[----:B------:R-:W-:-:S04]  /*0760*/  @!P1 IADD3 R15, R15, 0x80, RZ ;  /* 0x000000800f0f9810 */ /* 0x000fc80007ffe0ff */
[----:B------:R-:W-:Y:S01]  /*0770*/  ISETP.GE.AND P2, PT, R15, R3, PT ;  /* 0x000000030f00720c */ /* 0x000fe20003f46270 */
[----:B------:R-:W3:Y:S01]  /*0780*/  @!P1 LDC.64 R18, c[0x0][0x230] ;  /* 0x00008c00ff129b82 */ /* 0x000ee20000000a00 */
[----:B0-----:R-:W-:-:S05]  /*0790*/  @!P0 IMAD.WIDE.U32 R22, R7, 0x2, R22 ;  /* 0x0000000207168825 */ /* 0x001fca00078e0016 */
[----:B------:R-:W5:Y:S01]  /*07a0*/  @!P0 LDG.E.U16 R5, desc[UR4][R22.64] ;  /* 0x0000000416058981 */ /* 0x000f62000c1e1500 */
[C---:B-1----:R-:W-:Y:S01]  /*07b0*/  @!P0 IMAD.WIDE.U32 R10, R7.reuse, 0x2, R10 ;  /* 0x00000002070a8825 */ /* 0x042fe200078e000a */
[----:B------:R-:W0:Y:S08]  /*07c0*/  @!P1 LDC.64 R20, c[0x0][0x220] ;  /* 0x00008800ff149b82 */ /* 0x000e300000000a00 */
[----:B------:R-:W1:Y:S01]  /*07d0*/  @!P1 LDC.64 R26, c[0x0][0x228] ;  /* 0x00008a00ff1a9b82 */ /* 0x000e620000000a00 */
[----:B------:R-:W-:Y:S01]  /*07e0*/  @!P2 IADD3 R13, R2, R15, RZ ;  /* 0x0000000f020da210 */ /* 0x000fe20007ffe0ff */
[----:B--2---:R-:W-:Y:S01]  /*07f0*/  @!P0 IMAD.WIDE.U32 R24, R7, 0x2, R24 ;  /* 0x0000000207188825 */ /* 0x004fe200078e0018 */
[----:B------:R-:W-:Y:S01]  /*0800*/  @!P2 IADD3 R15, R15, 0x80, RZ ;  /* 0x000000800f0fa810 */ /* 0x000fe20007ffe0ff */
[----:B------:R2:W5:Y:S01]  /*0810*/  @!P0 LDG.E.U16 R6, desc[UR4][R10.64] ;  /* 0x000000040a068981 */ /* 0x000562000c1e1500 */
[----:B------:R-:W-:-:S02]  /*0820*/  PRMT R7, RZ, 0x7610, R7 ;  /* 0x00007610ff077816 */ /* 0x000fc40000000007 */
[----:B------:R-:W-:Y:S01]  /*0830*/  ISETP.GE.AND P3, PT, R15, R3, PT ;  /* 0x000000030f00720c */ /* 0x000fe20003f66270 */
[----:B------:R-:W4:Y:S01]  /*0840*/  @!P2 LDC.64 R28, c[0x0][0x228] ;  /* 0x00008a00ff1cab82 */ /* 0x000f220000000a00 */
[C---:B---3--:R-:W-:Y:S02]  /*0850*/  @!P1 IMAD.WIDE.U32 R18, R9.reuse, 0x2, R18 ;  /* 0x0000000209129825 */ /* 0x048fe400078e0012 */
[----:B------:R3:W5:Y:S05]  /*0860*/  @!P0 LDG.E.U16 R7, desc[UR4][R24.64] ;  /* 0x0000000418078981 */ /* 0x00076a000c1e1500 */
[----:B------:R-:W4:Y:S01]  /*0870*/  @!P2 LDC.64 R16, c[0x0][0x220] ;  /* 0x00008800ff10ab82 */ /* 0x000f220000000a00 */
[----:B--2---:R-:W-:Y:S01]  /*0880*/  PRMT R10, RZ, 0x7610, R10 ;  /* 0x00007610ff0a7816 */ /* 0x004fe2000000000a */
[----:B0-----:R-:W-:Y:S01]  /*0890*/  @!P1 IMAD.WIDE.U32 R20, R9, 0x2, R20 ;  /* 0x0000000209149825 */ /* 0x001fe200078e0014 */
[----:B------:R-:W-:-:S04]  /*08a0*/  PRMT R8, RZ, 0x7610, R8 ;  /* 0x00007610ff087816 */ /* 0x000fc80000000008 */
[----:B------:R0:W5:Y:S01]  /*08b0*/  @!P1 LDG.E.U16 R10, desc[UR4][R18.64] ;  /* 0x00000004120a9981 */ /* 0x000162000c1e1500 */
[----:B------:R-:W2:Y:S01]  /*08c0*/  @!P2 LDC.64 R22, c[0x0][0x230] ;  /* 0x00008c00ff16ab82 */ /* 0x000ea20000000a00 */
[----:B-1----:R-:W-:Y:S01]  /*08d0*/  @!P1 IMAD.WIDE.U32 R26, R9, 0x2, R26 ;  /* 0x00000002091a9825 */ /* 0x002fe200078e001a */
[----:B------:R-:W-:Y:S01]  /*08e0*/  PRMT R9, RZ, 0x7610, R9 ;  /* 0x00007610ff097816 */ /* 0x000fe20000000009 */
[----:B------:R1:W5:Y:S05]  /*08f0*/  @!P1 LDG.E.U16 R8, desc[UR4][R20.64] ;  /* 0x0000000414089981 */ /* 0x00036a000c1e1500 */
[----:B---3--:R-:W3:Y:S01]  /*0900*/  @!P3 LDC.64 R24, c[0x0][0x228] ;  /* 0x00008a00ff18bb82 */ /* 0x008ee20000000a00 */
[----:B0-----:R-:W-:Y:S01]  /*0910*/  @!P3 IADD3 R19, R2, R15, RZ ;  /* 0x0000000f0213b210 */ /* 0x001fe20007ffe0ff */
[----:B------:R0:W5:Y:S01]  /*0920*/  @!P1 LDG.E.U16 R9, desc[UR4][R26.64] ;  /* 0x000000041a099981 */ /* 0x000162000c1e1500 */
[----:B------:R-:W-:-:S04]  /*0930*/  @!P3 IADD3 R15, R15, 0x80, RZ ;  /* 0x000000800f0fb810 */ /* 0x000fc80007ffe0ff */
[----:B------:R-:W-:Y:S01]  /*0940*/  ISETP.GE.AND P1, PT, R15, R3, PT ;  /* 0x000000030f00720c */ /* 0x000fe20003f26270 */
[----:B-1----:R-:W1:Y:S01]  /*0950*/  @!P3 LDC.64 R20, c[0x0][0x220] ;  /* 0x00008800ff14bb82 */ /* 0x002e620000000a00 */
[----:B------:R-:W-:Y:S01]  /*0960*/  PRMT R12, RZ, 0x7610, R12 ;  /* 0x00007610ff0c7816 */ /* 0x000fe2000000000c */
[----:B----4-:R-:W-:Y:S01]  /*0970*/  @!P2 IMAD.WIDE.U32 R28, R13, 0x2, R28 ;  /* 0x000000020d1ca825 */ /* 0x010fe200078e001c */
[----:B------:R-:W-:-:S03]  /*0980*/  PRMT R11, RZ, 0x7610, R11 ;  /* 0x00007610ff0b7816 */ /* 0x000fc6000000000b */
[C---:B------:R-:W-:Y:S01]  /*0990*/  @!P2 IMAD.WIDE.U32 R16, R13.reuse, 0x2, R16 ;  /* 0x000000020d10a825 */ /* 0x040fe200078e0010 */
[----:B------:R4:W5:Y:S01]  /*09a0*/  @!P2 LDG.E.U16 R12, desc[UR4][R28.64] ;  /* 0x000000041c0ca981 */ /* 0x000962000c1e1500 */
[----:B0-----:R-:W0:Y:S02]  /*09b0*/  @!P3 LDC.64 R26, c[0x0][0x230] ;  /* 0x00008c00ff1abb82 */ /* 0x001e240000000a00 */
[----:B--2---:R-:W-:Y:S01]  /*09c0*/  @!P2 IMAD.WIDE.U32 R22, R13, 0x2, R22 ;  /* 0x000000020d16a825 */ /* 0x004fe200078e0016 */
[----:B------:R-:W-:Y:S01]  /*09d0*/  PRMT R13, RZ, 0x7610, R13 ;  /* 0x00007610ff0d7816 */ /* 0x000fe2000000000d */
[----:B------:R2:W5:Y:S01]  /*09e0*/  @!P2 LDG.E.U16 R11, desc[UR4][R16.64] ;  /* 0x00000004100ba981 */ /* 0x000562000c1e1500 */
[----:B------:R-:W-:Y:S02]  /*09f0*/  @!P1 IADD3 R0, R2, R15, RZ ;  /* 0x0000000f02009210 */ /* 0x000fe40007ffe0ff */
[----:B------:R-:W-:Y:S01]  /*0a00*/  @!P1 IADD3 R15, R15, 0x80, RZ ;  /* 0x000000800f0f9810 */ /* 0x000fe20007ffe0ff */
[----:B----4-:R-:W4:Y:S01]  /*0a10*/  @!P1 LDC.64 R28, c[0x0][0x228] ;  /* 0x00008a00ff1c9b82 */ /* 0x010f220000000a00 */
[----:B---3--:R-:W-:Y:S01]  /*0a20*/  @!P3 IMAD.WIDE.U32 R24, R19, 0x2, R24 ;  /* 0x000000021318b825 */ /* 0x008fe200078e0018 */
[----:B------:R3:W5:Y:S01]  /*0a30*/  @!P2 LDG.E.U16 R13, desc[UR4][R22.64] ;  /* 0x00000004160da981 */ /* 0x000762000c1e1500 */
[----:B--2---:R-:W-:-:S02]  /*0a40*/  PRMT R17, RZ, 0x7610, R17 ;  /* 0x00007610ff117816 */ /* 0x004fc40000000011 */
[----:B------:R-:W-:-:S04]  /*0a50*/  ISETP.GE.AND P2, PT, R15, R3, PT ;  /* 0x000000030f00720c */ /* 0x000fc80003f46270 */
[----:B------:R2:W5:Y:S01]  /*0a60*/  @!P3 LDG.E.U16 R17, desc[UR4][R24.64] ;  /* 0x000000041811b981 */ /* 0x000562000c1e1500 */
[----:B---3--:R-:W3:Y:S01]  /*0a70*/  @!P1 LDC.64 R22, c[0x0][0x220] ;  /* 0x00008800ff169b82 */ /* 0x008ee20000000a00 */
[----:B------:R-:W-:Y:S01]  /*0a80*/  PRMT R18, RZ, 0x7610, R18 ;  /* 0x00007610ff127816 */ /* 0x000fe20000000012 */
[----:B0-----:R-:W-:Y:S01]  /*0a90*/  @!P3 IMAD.WIDE.U32 R26, R19, 0x2, R26 ;  /* 0x00000002131ab825 */ /* 0x001fe200078e001a */
[----:B------:R-:W-:-:S03]  /*0aa0*/  PRMT R16, RZ, 0x7610, R16 ;  /* 0x00007610ff107816 */ /* 0x000fc60000000010 */
[----:B-1----:R-:W-:Y:S01]  /*0ab0*/  @!P3 IMAD.WIDE.U32 R20, R19, 0x2, R20 ;  /* 0x000000021314b825 */ /* 0x002fe200078e0014 */
[----:B------:R0:W5:Y:S01]  /*0ac0*/  @!P3 LDG.E.U16 R18, desc[UR4][R26.64] ;  /* 0x000000041a12b981 */ /* 0x000162000c1e1500 */
[----:B--2---:R-:W1:Y:S03]  /*0ad0*/  @!P1 LDC.64 R24, c[0x0][0x230] ;  /* 0x00008c00ff189b82 */ /* 0x004e660000000a00 */
[----:B------:R2:W5:Y:S01]  /*0ae0*/  @!P3 LDG.E.U16 R16, desc[UR4][R20.64] ;  /* 0x000000041410b981 */ /* 0x000562000c1e1500 */
[----:B----4-:R-:W-:-:S04]  /*0af0*/  @!P1 IMAD.WIDE.U32 R28, R0, 0x2, R28 ;  /* 0x00000002001c9825 */ /* 0x010fc800078e001c */
[----:B0-----:R-:W0:Y:S01]  /*0b00*/  @!P2 LDC.64 R26, c[0x0][0x220] ;  /* 0x00008800ff1aab82 */ /* 0x001e220000000a00 */
[----:B--2---:R-:W-:Y:S02]  /*0b10*/  PRMT R20, RZ, 0x7610, R20 ;  /* 0x00007610ff147816 */ /* 0x004fe40000000014 */
[----:B------:R-:W-:-:S04]  /*0b20*/  PRMT R21, RZ, 0x7610, R21 ;  /* 0x00007610ff157816 */ /* 0x000fc80000000015 */
[----:B------:R2:W5:Y:S01]  /*0b30*/  @!P1 LDG.E.U16 R20, desc[UR4][R28.64] ;  /* 0x000000041c149981 */ /* 0x000562000c1e1500 */
[----:B------:R-:W-:Y:S01]  /*0b40*/  PRMT R19, RZ, 0x7610, R19 ;  /* 0x00007610ff137816 */ /* 0x000fe20000000013 */
[C---:B-1----:R-:W-:Y:S01]  /*0b50*/  @!P1 IMAD.WIDE.U32 R24, R0.reuse, 0x2, R24 ;  /* 0x0000000200189825 */ /* 0x042fe200078e0018 */
[----:B--2---:R-:W1:Y:S03]  /*0b60*/  @!P2 LDC.64 R28, c[0x0][0x228] ;  /* 0x00008a00ff1cab82 */ /* 0x004e660000000a00 */
[----:B---3--:R-:W-:Y:S01]  /*0b70*/  @!P1 IMAD.WIDE.U32 R22, R0, 0x2, R22 ;  /* 0x0000000200169825 */ /* 0x008fe200078e0016 */
[----:B------:R2:W5:Y:S04]  /*0b80*/  @!P1 LDG.E.U16 R21, desc[UR4][R24.64] ;  /* 0x0000000418159981 */ /* 0x000568000c1e1500 */
[----:B------:R3:W5:Y:S01]  /*0b90*/  @!P1 LDG.E.U16 R19, desc[UR4][R22.64] ;  /* 0x0000000416139981 */ /* 0x000762000c1e1500 */
[----:B--2---:R-:W-:-:S02]  /*0ba0*/  @!P2 IADD3 R25, R2, R15, RZ ;  /* 0x0000000f0219a210 */ /* 0x004fc40007ffe0ff */
[----:B------:R-:W-:Y:S02]  /*0bb0*/  @!P2 IADD3 R15, R15, 0x80, RZ ;  /* 0x000000800f0fa810 */ /* 0x000fe40007ffe0ff */
[----:B---3--:R-:W-:Y:S01]  /*0bc0*/  PRMT R22, RZ, 0x7610, R22 ;  /* 0x00007610ff167816 */ /* 0x008fe20000000016 */
[----:B0-----:R-:W-:Y:S01]  /*0bd0*/  @!P2 IMAD.WIDE.U32 R26, R25, 0x2, R26 ;  /* 0x00000002191aa825 */ /* 0x001fe200078e001a */
[----:B------:R-:W-:-:S04]  /*0be0*/  ISETP.GE.AND P1, PT, R15, R3, PT ;  /* 0x000000030f00720c */ /* 0x000fc80003f26270 */
[----:B------:R0:W5:Y:S01]  /*0bf0*/  @!P2 LDG.E.U16 R22, desc[UR4][R26.64] ;  /* 0x000000041a16a981 */ /* 0x000162000c1e1500 */
[----:B------:R-:W-:Y:S01]  /*0c00*/  PRMT R23, RZ, 0x7610, R23 ;  /* 0x00007610ff177816 */ /* 0x000fe20000000017 */
[----:B-1----:R-:W-:-:S05]  /*0c10*/  @!P2 IMAD.WIDE.U32 R28, R25, 0x2, R28 ;  /* 0x00000002191ca825 */ /* 0x002fca00078e001c */
[----:B------:R1:W5:Y:S01]  /*0c20*/  @!P2 LDG.E.U16 R23, desc[UR4][R28.64] ;  /* 0x000000041c17a981 */ /* 0x000362000c1e1500 */
[----:B0-----:R-:W0:Y:S08]  /*0c30*/  @!P2 LDC.64 R26, c[0x0][0x230] ;  /* 0x00008c00ff1aab82 */ /* 0x001e300000000a00 */
        /* <DEDUP_REMOVED lines=13> */
[----:B------:R-:W-:Y:S01]  /*0d10*/  @!P1 IADD3 R15, R15, 0x80, RZ ;  /* 0x000000800f0f9810 */ /* 0x000fe20007ffe0ff */
        /* <DEDUP_REMOVED lines=19> */
[----:B0----5:R-:W-:Y:S02]  /*0e50*/  HADD2.F32 R14, -RZ, R7.H0_H0 ;  /* 0x20000007ff0e7230 */ /* 0x021fe40000004100 */
[----:B------:R-:W-:Y:S02]  /*0e60*/  HADD2.F32 R5, -RZ, R5.H0_H0 ;  /* 0x20000005ff057230 */ /* 0x000fe40000004100 */
[----:B------:R-:W-:Y:S01]  /*0e70*/  HADD2.F32 R6, -RZ, R6.H0_H0 ;  /* 0x20000006ff067230 */ /* 0x000fe20000004100 */
[----:B------:R-:W-:-:S04]  /*0e80*/  FSETP.GEU.FTZ.AND P1, PT, |R14|, 0.5, PT ;  /* 0x3f0000000e00780b */ /* 0x000fc80003f3e200 */
[----:B------:R-:W-:-:S04]  /*0e90*/  FADD.FTZ R7, -R5, R6 ;  /* 0x0000000605077221 */ /* 0x000fc80000010100 */
[C---:B------:R-:W-:Y:S01]  /*0ea0*/  FFMA.FTZ R5, R14.reuse, R7, R5 ;  /* 0x000000070e057223 */ /* 0x040fe20000010005 */
[----:B------:R-:W-:-:S04]  /*0eb0*/  FADD.FTZ R14, -R14, 1 ;  /* 0x3f8000000e0e7421 */ /* 0x000fc80000010100 */
[----:B------:R-:W-:-:S05]  /*0ec0*/  @P1 FFMA.FTZ R5, -R7, R14, R6 ;  /* 0x0000000e07051223 */ /* 0x000fca0000010106 */
[----:B------:R-:W-:-:S07]  /*0ed0*/  F2FP.F16.F32.PACK_AB R5, RZ, R5 ;  /* 0x00000005ff05723e */ /* 0x000fce00000000ff */
.L_x_5772:
[----:B------:R-:W-:Y:S05]  /*0ee0*/  BSYNC B0 ;  /* 0x0000000000007941 */ /* 0x000fea0003800000 */
.L_x_5771:
[----:B0-----:R-:W-:Y:S01]  /*0ef0*/  IADD3 R14, R4, 0x80, RZ ;  /* 0x00000080040e7810 */ /* 0x001fe20007ffe0ff */
[----:B------:R-:W-:Y:S03]  /*0f00*/  BSSY B0, `(.L_x_5773) ;  /* 0x000000c000007945 */ /* 0x000fe60003800000 */
[----:B------:R-:W-:-:S13]  /*0f10*/  ISETP.GE.AND P1, PT, R14, R3, PT ;  /* 0x000000030e00720c */ /* 0x000fda0003f26270 */
[----:B------:R-:W-:Y:S05]  /*0f20*/  @P1 BRA `(.L_x_5774) ;  /* 0x0000000000241947 */ /* 0x000fea0003800000 */
[----:B-----5:R-:W-:Y:S02]  /*0f30*/  HADD2.F32 R10, -RZ, R10.H0_H0 ;  /* 0x2000000aff0a7230 */ /* 0x020fe40000004100 */
        /* <DEDUP_REMOVED lines=8> */
.L_x_5774:
[----:B------:R-:W-:Y:S05]  /*0fc0*/  BSYNC B0 ;  /* 0x0000000000007941 */ /* 0x000fea0003800000 */
.L_x_5773:
[----:B-----5:R-:W-:Y:S01]  /*0fd0*/  IADD3 R6, R4, 0x100, RZ ;  /* 0x0000010004067810 */ /* 0x020fe20007ffe0ff */
[----:B------:R-:W-:Y:S03]  /*0fe0*/  BSSY B0, `(.L_x_5775) ;  /* 0x000000c000007945 */ /* 0x000fe60003800000 */
[----:B------:R-:W-:-:S13]  /*0ff0*/  ISETP.GE.AND P1, PT, R6, R3, PT ;  /* 0x000000030600720c */ /* 0x000fda0003f26270 */
[----:B------:R-:W-:Y:S05]  /*1000*/  @P1 BRA `(.L_x_5776) ;  /* 0x0000000000241947 */ /* 0x000fea0003800000 */
[----:B------:R-:W-:Y:S02]  /*1010*/  HADD2.F32 R6, -RZ, R13.H0_H0 ;  /* 0x2000000dff067230 */ /* 0x000fe40000004100 */
        /* <DEDUP_REMOVED lines=8> */
.L_x_5776:
[----:B------:R-:W-:Y:S05]  /*10a0*/  BSYNC B0 ;  /* 0x0000000000007941 */ /* 0x000fea0003800000 */
.L_x_5775:
[----:B------:R-:W-:Y:S01]  /*10b0*/  IADD3 R6, R4, 0x180, RZ ;  /* 0x0000018004067810 */ /* 0x000fe20007ffe0ff */
[----:B------:R-:W-:Y:S03]  /*10c0*/  BSSY B0, `(.L_x_5777) ;  /* 0x000000c000007945 */ /* 0x000fe60003800000 */
[----:B------:R-:W-:-:S13]  /*10d0*/  ISETP.GE.AND P1, PT, R6, R3, PT ;  /* 0x000000030600720c */ /* 0x000fda0003f26270 */
[----:B------:R-:W-:Y:S05]  /*10e0*/  @P1 BRA `(.L_x_5778) ;  /* 0x0000000000241947 */ /* 0x000fea0003800000 */
[----:B------:R-:W-:Y:S02]  /*10f0*/  HADD2.F32 R7, -RZ, R18.H0_H0 ;  /* 0x20000012ff077230 */ /* 0x000fe40000004100 */
        /* <DEDUP_REMOVED lines=8> */
.L_x_5778:
[----:B------:R-:W-:Y:S05]  /*1180*/  BSYNC B0 ;  /* 0x0000000000007941 */ /* 0x000fea0003800000 */
.L_x_5777:
[----:B------:R-:W0:Y:S01]  /*1190*/  @!P0 LDC.64 R6, c[0x0][0x218] ;  /* 0x00008600ff068b82 */ /* 0x000e220000000a00 */
[C---:B------:R-:W-:Y:S01]  /*11a0*/  IADD3 R12, R4.reuse, 0x200, RZ ;  /* 0x00000200040c7810 */ /* 0x040fe20007ffe0ff */
[----:B------:R-:W-:Y:S01]  /*11b0*/  BSSY B0, `(.L_x_5779) ;  /* 0x0000014000007945 */ /* 0x000fe20003800000 */
[----:B------:R-:W-:Y:S02]  /*11c0*/  IADD3 R16, R4, 0x280, RZ ;  /* 0x0000028004107810 */ /* 0x000fe40007ffe0ff */
[-C--:B------:R-:W-:Y:S02]  /*11d0*/  ISETP.GE.AND P4, PT, R12, R3.reuse, PT ;  /* 0x000000030c00720c */ /* 0x080fe40003f86270 */
[----:B------:R-:W-:Y:S02]  /*11e0*/  ISETP.GE.AND P3, PT, R16, R3, PT ;  /* 0x000000031000720c */ /* 0x000fe40003f66270 */
[----:B------:R-:W-:Y:S02]  /*11f0*/  @!P0 IADD3 R11, R2, R4, RZ ;  /* 0x00000004020b8210 */ /* 0x000fe40007ffe0ff */
[----:B------:R-:W-:-:S02]  /*1200*/  IADD3 R12, R4, 0x300, RZ ;  /* 0x00000300040c7810 */ /* 0x000fc40007ffe0ff */
[----:B------:R-:W-:Y:S02]  /*1210*/  IADD3 R16, R4, 0x380, RZ ;  /* 0x0000038004107810 */ /* 0x000fe40007ffe0ff */
[-C--:B------:R-:W-:Y:S02]  /*1220*/  ISETP.GE.AND P1, PT, R12, R3.reuse, PT ;  /* 0x000000030c00720c */ /* 0x080fe40003f26270 */
[----:B------:R-:W-:Y:S01]  /*1230*/  ISETP.GE.AND P2, PT, R16, R3, PT ;  /* 0x000000031000720c */ /* 0x000fe20003f46270 */
[----:B0-----:R-:W-:Y:S01]  /*1240*/  @!P0 IMAD.WIDE.U32 R6, R11, 0x2, R6 ;  /* 0x000000020b068825 */ /* 0x001fe200078e0006 */
[----:B------:R-:W-:Y:S11]  /*1250*/  @P4 BRA `(.L_x_5780) ;  /* 0x0000000000244947 */ /* 0x000ff60003800000 */
        /* <DEDUP_REMOVED lines=9> */
.L_x_5780:
[----:B------:R-:W-:Y:S05]  /*12f0*/  BSYNC B0 ;  /* 0x0000000000007941 */ /* 0x000fea0003800000 */
.L_x_5779:
[----:B------:R-:W-:Y:S04]  /*1300*/  BSSY B0, `(.L_x_5781) ;  /* 0x000000b000007945 */ /* 0x000fe80003800000 */
        /* <DEDUP_REMOVED lines=10> */
.L_x_5782:
[----:B------:R-:W-:Y:S05]  /*13b0*/  BSYNC B0 ;  /* 0x0000000000007941 */ /* 0x000fea0003800000 */
.L_x_5781:
        /* <DEDUP_REMOVED lines=11> */
.L_x_5784:
[----:B------:R-:W-:Y:S05]  /*1470*/  BSYNC B0 ;  /* 0x0000000000007941 */ /* 0x000fea0003800000 */
.L_x_5783:
        /* <DEDUP_REMOVED lines=11> */
.L_x_5786:
[----:B------:R-:W-:Y:S05]  /*1530*/  BSYNC B0 ;  /* 0x0000000000007941 */ /* 0x000fea0003800000 */
.L_x_5785:
        /* <DEDUP_REMOVED lines=18> */
.L_x_5789:
[----:B------:R-:W-:-:S13]  /*1660*/  ISETP.GE.AND P0, PT, R4, R3, PT ;  /* 0x000000030400720c */ /* 0x000fda0003f06270 */
[----:B------:R-:W-:Y:S05]  /*1670*/  @P0 BRA `(.L_x_5791) ;  /* 0x0000000000300947 */ /* 0x000fea0003800000 */
[----:B0-----:R-:W0:Y:S01]  /*1680*/  LDC.64 R6, c[0x0][0x218] ;  /* 0x00008600ff067b82 */ /* 0x001e220000000a00 */
[----:B------:R-:W-:Y:S02]  /*1690*/  IADD3 R5, R2, R4, RZ ;  /* 0x0000000402057210 */ /* 0x000fe40007ffe0ff */
[----:B------:R-:W-:-:S03]  /*16a0*/  IADD3 R4, R4, 0x80, RZ ;  /* 0x0000008004047810 */ /* 0x000fc60007ffe0ff */
[----:B0-----:R-:W-:-:S05]  /*16b0*/  IMAD.WIDE.U32 R6, R5, 0x2, R6 ;  /* 0x0000000205067825 */ /* 0x001fca00078e0006 */
[----:B------:R1:W-:Y:S02]  /*16c0*/  STG.E.U16 desc[UR4][R6.64], R10 ;  /* 0x0000000a06007986 */ /* 0x0003e4000c101504 */
.L_x_5790:
[----:B------:R-:W-:-:S13]  /*16d0*/  ISETP.GE.AND P0, PT, R4, R3, PT ;  /* 0x000000030400720c */ /* 0x000fda0003f06270 */
[----:B------:R-:W-:Y:S05]  /*16e0*/  @P0 BRA `(.L_x_5792) ;  /* 0x0000000000340947 */ /* 0x000fea0003800000 */
[----:B01----:R-:W0:Y:S01]  /*16f0*/  LDC.64 R6, c[0x0][0x218] ;  /* 0x00008600ff067b82 */ /* 0x003e220000000a00 */
[----:B------:R-:W-:Y:S02]  /*1700*/  IADD3 R5, R2, R4, RZ ;  /* 0x0000000402057210 */ /* 0x000fe40007ffe0ff */
[----:B------:R-:W-:-:S03]  /*1710*/  IADD3 R4, R4, 0x80, RZ ;  /* 0x0000008004047810 */ /* 0x000fc60007ffe0ff */
[----:B0-----:R-:W-:-:S05]  /*1720*/  IMAD.WIDE.U32 R6, R5, 0x2, R6 ;  /* 0x0000000205067825 */ /* 0x001fca00078e0006 */
[----:B------:R1:W-:Y:S02]  /*1730*/  STG.E.U16 desc[UR4][R6.64], R11 ;  /* 0x0000000b06007986 */ /* 0x0003e4000c101504 */
.L_x_5791:
        /* <DEDUP_REMOVED lines=8> */
.L_x_5792:
[----:B------:R-:W-:Y:S05]  /*17c0*/  BSYNC B1 ;  /* 0x0000000000017941 */ /* 0x000fea0003800000 */
.L_x_5788:
[----:B------:R-:W-:-:S13]  /*17d0*/  ISETP.GE.AND P0, PT, R4, R3, PT ;  /* 0x000000030400720c */ /* 0x000fda0003f06270 */
[----:B012---:R-:W0:Y:S01]  /*17e0*/  @!P0 LDC.64 R6, c[0x0][0x218] ;  /* 0x00008600ff068b82 */ /* 0x007e220000000a00 */
[----:B------:R-:W-:Y:S02]  /*17f0*/  @!P0 IADD3 R5, R2, R4, RZ ;  /* 0x0000000402058210 */ /* 0x000fe40007ffe0ff */
[----:B------:R-:W-:-:S03]  /*1800*/  @!P0 IADD3 R4, R4, 0x80, RZ ;  /* 0x0000008004048810 */ /* 0x000fc60007ffe0ff */
[----:B0-----:R-:W-:-:S05]  /*1810*/  @!P0 IMAD.WIDE.U32 R6, R5, 0x2, R6 ;  /* 0x0000000205068825 */ /* 0x001fca00078e0006 */
[----:B------:R2:W-:Y:S02]  /*1820*/  @!P0 STG.E.U16 desc[UR4][R6.64], R13 ;  /* 0x0000000d06008986 */ /* 0x0005e4000c101504 */
.L_x_5793:
[----:B------:R-:W-:Y:S05]  /*1830*/  BSYNC B0 ;  /* 0x0000000000007941 */ /* 0x000fea0003800000 */
.L_x_5787:
        /* <DEDUP_REMOVED lines=8> */
.L_x_5794:
        /* <DEDUP_REMOVED lines=12> */
.L_x_8001:


//--------------------- .text._ZN2at6native29vectorized_elementwise_kernelILi4EZZZNS0_44_GLOBAL__N__40a83637_7_Lerp_cu_7dd49032_312918lerp_tensor_kernelERNS_18TensorIteratorBaseEENKUlvE0_clEvENKUlvE1_clEvEUlN3c104HalfES8_S8_E_St5arrayIPcLm4EEEEviT0_T1_ --------------------------
	.section	.text._ZN2at6native29vectorized_elementwise_kernelILi4EZZZNS0_44_GLOBAL__N__40a83637_7_Lerp_cu_7dd49032_312918lerp_tensor_kernelERNS_18TensorIteratorBaseEENKUlvE0_clEvENKUlvE1_clEvEUlN3c104HalfES8_S8_E_St5arrayIPcLm4EEEEviT0_T1_,"ax",@progbits
	.align	128
        .global         _ZN2at6native29vectorized_elementwise_kernelILi4EZZZNS0_44_GLOBAL__N__40a83637_7_Lerp_cu_7dd49032_312918lerp_tensor_kernelERNS_18TensorIteratorBaseEENKUlvE0_clEvENKUlvE1_clEvEUlN3c104HalfES8_S8_E_St5arrayIPcLm4EEEEviT0_T1_
        .type           _ZN2at6native29vectorized_elementwise_kernelILi4EZZZNS0_44_GLOBAL__N__40a83637_7_Lerp_cu_7dd49032_312918lerp_tensor_kernelERNS_18TensorIteratorBaseEENKUlvE0_clEvENKUlvE1_clEvEUlN3c104HalfES8_S8_E_St5arrayIPcLm4EEEEviT0_T1_,@function
        .size           _ZN2at6native29vectorized_elementwise_kernelILi4EZZZNS0_44_GLOBAL__N__40a83637_7_Lerp_cu_7dd49032_312918lerp_tensor_kernelERNS_18TensorIteratorBaseEENKUlvE0_clEvENKUlvE1_clEvEUlN3c104HalfES8_S8_E_St5arrayIPcLm4EEEEviT0_T1_,(.L_x_8002 - _ZN2at6native29vectorized_elementwise_kernelILi4EZZZNS0_44_GLOBAL__N__40a83637_7_Lerp_cu_7dd49032_312918lerp_tensor_kernelERNS_18TensorIteratorBaseEENKUlvE0_clEvENKUlvE1_clEvEUlN3c104HalfES8_S8_E_St5arrayIPcLm4EEEEviT0_T1_)
        .other          _ZN2at6native29vectorized_elementwise_kernelILi4EZZZNS0_44_GLOBAL__N__40a83637_7_Lerp_cu_7dd49032_312918lerp_tensor_kernelERNS_18TensorIteratorBaseEENKUlvE0_clEvENKUlvE1_clEvEUlN3c104HalfES8_S8_E_St5arrayIPcLm4EEEEviT0_T1_,@"STO_CUDA_ENTRY STV_DEFAULT"
_ZN2at6native29vectorized_elementwise_kernelILi4EZZZNS0_44_GLOBAL__N__40a83637_7_Lerp_cu_7dd49032_312918lerp_tensor_kernelERNS_18TensorIteratorBaseEENKUlvE0_clEvENKUlvE1_clEvEUlN3c104HalfES8_S8_E_St5arrayIPcLm4EEEEviT0_T1_:
.text._ZN2at6native29vectorized_elementwise_kernelILi4EZZZNS0_44_GLOBAL__N__40a83637_7_Lerp_cu_7dd49032_312918lerp_tensor_kernelERNS_18TensorIteratorBaseEENKUlvE0_clEvENKUlvE1_clEvEUlN3c104HalfES8_S8_E_St5arrayIPcLm4EEEEviT0_T1_:
        /* <DEDUP_REMOVED lines=17> */
[----:B------:R-:W-:-:S04]  /*0110*/  IMAD.WIDE.U32 R24, R0, 0x8, R6 ;  /* 0x0000000800187825 */ /* 0x000fc800078e0006 */
[----:B------:R-:W-:Y:S01]  /*0120*/  IMAD.WIDE.U32 R20, R0, 0x8, R4 ;  /* 0x0000000800147825 */ /* 0x000fe200078e0004 */
[----:B------:R-:W3:Y:S04]  /*0130*/  LDG.E.64 R10, desc[UR4][R24.64] ;  /* 0x00000004180a7981 */ /* 0x000ee8000c1e1b00 */
[----:B------:R-:W4:Y:S04]  /*0140*/  LDG.E.64 R14, desc[UR4][R20.64] ;  /* 0x00000004140e7981 */ /* 0x000f28000c1e1b00 */
[----:B------:R-:W5:Y:S04]  /*0150*/  LDG.E.64 R4, desc[UR4][R26.64+0x400] ;  /* 0x000400041a047981 */ /* 0x000f68000c1e1b00 */
[----:B------:R-:W5:Y:S04]  /*0160*/  LDG.E.64 R6, desc[UR4][R20.64+0x400] ;  /* 0x0004000414067981 */ /* 0x000f68000c1e1b00 */
[----:B------:R0:W5:Y:S01]  /*0170*/  LDG.E.64 R8, desc[UR4][R24.64+0x400] ;  /* 0x0004000418087981 */ /* 0x000162000c1e1b00 */
[----:B--2---:R-:W-:-:S02]  /*0180*/  HADD2.F32 R16, -RZ, R12.H0_H0 ;  /* 0x2000000cff107230 */ /* 0x004fc40000004100 */
[----:B------:R-:W-:-:S03]  /*0190*/  HADD2.F32 R23, -RZ, R12.H1_H1 ;  /* 0x3000000cff177230 */ /* 0x000fc60000004100 */
[----:B------:R-:W-:Y:S01]  /*01a0*/  FSETP.GEU.FTZ.AND P0, PT, |R16|, 0.5, PT ;  /* 0x3f0000001000780b */ /* 0x000fe20003f1e200 */
[----:B0-----:R-:W-:Y:S02]  /*01b0*/  HADD2.F32 R24, -RZ, R13.H1_H1 ;  /* 0x3000000dff187230 */ /* 0x001fe40000004100 */
[--C-:B---3--:R-:W-:Y:S02]  /*01c0*/  HADD2.F32 R22, -RZ, R10.reuse.H0_H0 ;  /* 0x2000000aff167230 */ /* 0x108fe40000004100 */
[----:B------:R-:W-:Y:S02]  /*01d0*/  HADD2.F32 R3, -RZ, R10.H1_H1 ;  /* 0x3000000aff037230 */ /* 0x000fe40000004100 */
[--C-:B------:R-:W-:Y:S02]  /*01e0*/  HADD2.F32 R17, -RZ, R11.reuse.H0_H0 ;  /* 0x2000000bff117230 */ /* 0x100fe40000004100 */
[----:B------:R-:W-:Y:S02]  /*01f0*/  HADD2.F32 R20, -RZ, R11.H1_H1 ;  /* 0x3000000bff147230 */ /* 0x000fe40000004100 */
[--C-:B----4-:R-:W-:Y:S01]  /*0200*/  HADD2.F32 R19, -RZ, R14.reuse.H0_H0 ;  /* 0x2000000eff137230 */ /* 0x110fe20000004100 */
[----:B------:R-:W0:Y:S01]  /*0210*/  LDC.64 R10, c[0x0][0x218] ;  /* 0x00008600ff0a7b82 */ /* 0x000e220000000a00 */
[----:B------:R-:W-:-:S02]  /*0220*/  HADD2.F32 R18, -RZ, R14.H1_H1 ;  /* 0x3000000eff127230 */ /* 0x000fc40000004100 */
[----:B------:R-:W-:Y:S02]  /*0230*/  HADD2.F32 R14, -RZ, R15.H0_H0 ;  /* 0x2000000fff0e7230 */ /* 0x000fe40000004100 */
[----:B------:R-:W-:Y:S01]  /*0240*/  FADD.FTZ R25, -R19, R22 ;  /* 0x0000001613197221 */ /* 0x000fe20000010100 */
[----:B------:R-:W-:Y:S01]  /*0250*/  HADD2.F32 R21, -RZ, R13.H0_H0 ;  /* 0x2000000dff157230 */ /* 0x000fe20000004100 */
[----:B------:R-:W-:Y:S01]  /*0260*/  FSETP.GEU.FTZ.AND P1, PT, |R23|, 0.5, PT ;  /* 0x3f0000001700780b */ /* 0x000fe20003f3e200 */
[----:B------:R-:W-:Y:S01]  /*0270*/  HADD2.F32 R15, -RZ, R15.H1_H1 ;  /* 0x3000000fff0f7230 */ /* 0x000fe20000004100 */
[----:B------:R-:W-:Y:S01]  /*0280*/  FSETP.GEU.FTZ.AND P3, PT, |R24|, 0.5, PT ;  /* 0x3f0000001800780b */ /* 0x000fe20003f7e200 */
[C---:B------:R-:W-:Y:S01]  /*0290*/  FFMA.FTZ R12, R16.reuse, R25, R19 ;  /* 0x00000019100c7223 */ /* 0x040fe20000010013 */
[----:B------:R-:W-:Y:S01]  /*02a0*/  FADD.FTZ R16, -R16, 1 ;  /* 0x3f80000010107421 */ /* 0x000fe20000010100 */
[----:B------:R-:W-:Y:S01]  /*02b0*/  FSETP.GEU.FTZ.AND P2, PT, |R21|, 0.5, PT ;  /* 0x3f0000001500780b */ /* 0x000fe20003f5e200 */
[----:B------:R-:W-:Y:S01]  /*02c0*/  FADD.FTZ R26, -R18, R3 ;  /* 0x00000003121a7221 */ /* 0x000fe20000010100 */
[----:B------:R-:W-:Y:S01]  /*02d0*/  FADD.FTZ R19, -R15, R20 ;  /* 0x000000140f137221 */ /* 0x000fe20000010100 */
[----:B------:R-:W-:Y:S01]  /*02e0*/  @P0 FFMA.FTZ R12, -R25, R16, R22 ;  /* 0x00000010190c0223 */ /* 0x000fe20000010116 */
[----:B------:R-:W-:Y:S01]  /*02f0*/  FADD.FTZ R16, -R14, R17 ;  /* 0x000000110e107221 */ /* 0x000fe20000010100 */
[C---:B------:R-:W-:Y:S01]  /*0300*/  FFMA.FTZ R13, R23.reuse, R26, R18 ;  /* 0x0000001a170d7223 */ /* 0x040fe20000010012 */
[C---:B------:R-:W-:Y:S01]  /*0310*/  FFMA.FTZ R15, R24.reuse, R19, R15 ;  /* 0x00000013180f7223 */ /* 0x040fe2000001000f */
[----:B------:R-:W-:Y:S01]  /*0320*/  FADD.FTZ R23, -R23, 1 ;  /* 0x3f80000017177421 */ /* 0x000fe20000010100 */
[----:B------:R-:W-:Y:S01]  /*0330*/  FADD.FTZ R24, -R24, 1 ;  /* 0x3f80000018187421 */ /* 0x000fe20000010100 */
[C---:B------:R-:W-:Y:S01]  /*0340*/  FFMA.FTZ R14, R21.reuse, R16, R14 ;  /* 0x00000010150e7223 */ /* 0x040fe2000001000e */
[----:B------:R-:W-:Y:S01]  /*0350*/  FADD.FTZ R21, -R21, 1 ;  /* 0x3f80000015157421 */ /* 0x000fe20000010100 */
[----:B------:R-:W-:Y:S01]  /*0360*/  @P1 FFMA.FTZ R13, -R26, R23, R3 ;  /* 0x000000171a0d1223 */ /* 0x000fe20000010103 */
[----:B------:R-:W-:Y:S01]  /*0370*/  @P3 FFMA.FTZ R15, -R19, R24, R20 ;  /* 0x00000018130f3223 */ /* 0x000fe20000010114 */
[----:B-----5:R-:W-:-:S02]  /*0380*/  HADD2.F32 R22, -RZ, R4.H0_H0 ;  /* 0x20000004ff167230 */ /* 0x020fc40000004100 */
[----:B------:R-:W-:Y:S02]  /*0390*/  HADD2.F32 R24, -RZ, R4.H1_H1 ;  /* 0x30000004ff187230 */ /* 0x000fe40000004100 */
[--C-:B------:R-:W-:Y:S02]  /*03a0*/  HADD2.F32 R23, -RZ, R5.reuse.H0_H0 ;  /* 0x20000005ff177230 */ /* 0x100fe40000004100 */
[----:B------:R-:W-:Y:S02]  /*03b0*/  HADD2.F32 R20, -RZ, R5.H1_H1 ;  /* 0x30000005ff147230 */ /* 0x000fe40000004100 */
[----:B------:R-:W-:Y:S01]  /*03c0*/  @P2 FFMA.FTZ R14, -R16, R21, R17 ;  /* 0x00000015100e2223 */ /* 0x000fe20000010111 */
[----:B0-----:R-:W-:Y:S01]  /*03d0*/  IMAD.WIDE.U32 R10, R2, 0x2, R10 ;  /* 0x00000002020a7825 */ /* 0x001fe200078e000a */
[----:B------:R-:W-:-:S03]  /*03e0*/  FSETP.GEU.FTZ.AND P0, PT, |R22|, 0.5, PT ;  /* 0x3f0000001600780b */ /* 0x000fc60003f1e200 */
[--C-:B------:R-:W-:Y:S02]  /*03f0*/  HADD2.F32 R21, -RZ, R6.reuse.H0_H0 ;  /* 0x20000006ff157230 */ /* 0x100fe40000004100 */
[----:B------:R-:W-:Y:S02]  /*0400*/  HADD2.F32 R19, -RZ, R6.H1_H1 ;  /* 0x30000006ff137230 */ /* 0x000fe40000004100 */
[--C-:B------:R-:W-:Y:S02]  /*0410*/  HADD2.F32 R2, -RZ, R7.reuse.H0_H0 ;  /* 0x20000007ff027230 */ /* 0x100fe40000004100 */
[--C-:B------:R-:W-:Y:S01]  /*0420*/  HADD2.F32 R3, -RZ, R8.reuse.H0_H0 ;  /* 0x20000008ff037230 */ /* 0x100fe20000004100 */
[----:B------:R-:W-:Y:S01]  /*0430*/  FSETP.GEU.FTZ.AND P1, PT, |R24|, 0.5, PT ;  /* 0x3f0000001800780b */ /* 0x000fe20003f3e200 */
[----:B------:R-:W-:Y:S01]  /*0440*/  HADD2.F32 R7, -RZ, R7.H1_H1 ;  /* 0x30000007ff077230 */ /* 0x000fe20000004100 */
[----:B------:R-:W-:Y:S01]  /*0450*/  FSETP.GEU.FTZ.AND P2, PT, |R23|, 0.5, PT ;  /* 0x3f0000001700780b */ /* 0x000fe20003f5e200 */
[----:B------:R-:W-:Y:S01]  /*0460*/  HADD2.F32 R8, -RZ, R8.H1_H1 ;  /* 0x30000008ff087230 */ /* 0x000fe20000004100 */
[----:B------:R-:W-:Y:S01]  /*0470*/  FSETP.GEU.FTZ.AND P3, PT, |R20|, 0.5, PT ;  /* 0x3f0000001400780b */ /* 0x000fe20003f7e200 */
[----:B------:R-:W-:-:S02]  /*0480*/  HADD2.F32 R17, -RZ, R9.H0_H0 ;  /* 0x20000009ff117230 */ /* 0x000fc40000004100 */
[----:B------:R-:W-:Y:S02]  /*0490*/  HADD2.F32 R6, -RZ, R9.H1_H1 ;  /* 0x30000009ff067230 */ /* 0x000fe40000004100 */
[----:B------:R-:W-:Y:S01]  /*04a0*/  FADD.FTZ R18, -R21, R3 ;  /* 0x0000000315127221 */ /* 0x000fe20000010100 */
[----:B------:R-:W-:Y:S01]  /*04b0*/  FADD.FTZ R9, -R19, R8 ;  /* 0x0000000813097221 */ /* 0x000fe20000010100 */
[----:B------:R-:W-:Y:S01]  /*04c0*/  FADD.FTZ R16, -R2, R17 ;  /* 0x0000001102107221 */ /* 0x000fe20000010100 */
[----:B------:R-:W-:Y:S01]  /*04d0*/  FADD.FTZ R5, -R7, R6 ;  /* 0x0000000607057221 */ /* 0x000fe20000010100 */
[----:B------:R-:W-:Y:S01]  /*04e0*/  FFMA.FTZ R4, R22, R18, R21 ;  /* 0x0000001216047223 */ /* 0x000fe20000010015 */
        /* <DEDUP_REMOVED lines=11> */
[----:B------:R-:W-:Y:S01]  /*05a0*/  F2FP.F16.F32.PACK_AB R12, R13, R12 ;  /* 0x0000000c0d0c723e */ /* 0x000fe200000000ff */
[----:B------:R-:W-:Y:S01]  /*05b0*/  IMAD.WIDE R10, R0, 0x8, R10 ;  /* 0x00000008000a7825 */ /* 0x000fe200078e020a */
[----:B------:R-:W-:-:S02]  /*05c0*/  F2FP.F16.F32.PACK_AB R13, R15, R14 ;  /* 0x0000000e0f0d723e */ /* 0x000fc400000000ff */
[----:B------:R-:W-:Y:S02]  /*05d0*/  F2FP.F16.F32.PACK_AB R4, R19, R4 ;  /* 0x000000041304723e */ /* 0x000fe400000000ff */
[----:B------:R-:W-:Y:S01]  /*05e0*/  F2FP.F16.F32.PACK_AB R5, R7, R2 ;  /* 0x000000020705723e */ /* 0x000fe200000000ff */
[----:B------:R-:W-:Y:S04]  /*05f0*/  STG.E.64 desc[UR4][R10.64], R12 ;  /* 0x0000000c0a007986 */ /* 0x000fe8000c101b04 */
[----:B------:R-:W-:Y:S01]  /*0600*/  STG.E.64 desc[UR4][R10.64+0x400], R4 ;  /* 0x000400040a007986 */ /* 0x000fe2000c101b04 */
[----:B------:R-:W-:Y:S05]  /*0610*/  EXIT ;  /* 0x000000000000794d */ /* 0x000fea0003800000 */
.L_x_5795:
        /* <DEDUP_REMOVED lines=132> */
.L_x_5797:
[----:B------:R-:W-:Y:S05]  /*0e60*/  BSYNC B0 ;  /* 0x0000000000007941 */ /* 0x000fea0003800000 */
.L_x_5796:
        /* <DEDUP_REMOVED lines=13> */
.L_x_5799:
[----:B------:R-:W-:Y:S05]  /*0f40*/  BSYNC B0 ;  /* 0x0000000000007941 */ /* 0x000fea0003800000 */
.L_x_5798:
        /* <DEDUP_REMOVED lines=13> */
.L_x_5801:
[----:B------:R-:W-:Y:S05]  /*1020*/  BSYNC B0 ;  /* 0x0000000000007941 */ /* 0x000fea0003800000 */
.L_x_5800:
        /* <DEDUP_REMOVED lines=13> */
.L_x_5803:
[----:B------:R-:W-:Y:S05]  /*1100*/  BSYNC B0 ;  /* 0x0000000000007941 */ /* 0x000fea0003800000 */
.L_x_5802:
        /* <DEDUP_REMOVED lines=22> */
.L_x_5805:
[----:B------:R-:W-:Y:S05]  /*1270*/  BSYNC B0 ;  /* 0x0000000000007941 */ /* 0x000fea0003800000 */
.L_x_5804:
        /* <DEDUP_REMOVED lines=11> */
.L_x_5807:
[----:B------:R-:W-:Y:S05]  /*1330*/  BSYNC B0 ;  /* 0x0000000000007941 */ /* 0x000fea0003800000 */
.L_x_5806:
        /* <DEDUP_REMOVED lines=11> */
.L_x_5809:
[----:B------:R-:W-:Y:S05]  /*13f0*/  BSYNC B0 ;  /* 0x0000000000007941 */ /* 0x000fea0003800000 */
.L_x_5808:
        /* <DEDUP_REMOVED lines=11> */
.L_x_5811:
[----:B------:R-:W-:Y:S05]  /*14b0*/  BSYNC B0 ;  /* 0x0000000000007941 */ /* 0x000fea0003800000 */
.L_x_5810:
        /* <DEDUP_REMOVED lines=18> */
.L_x_5814:
[----:B------:R-:W-:-:S13]  /*15e0*/  ISETP.GE.AND P0, PT, R4, R3, PT ;  /* 0x000000030400720c */ /* 0x000fda0003f06270 */
[----:B------:R-:W-:Y:S05]  /*15f0*/  @P0 BRA `(.L_x_5816) ;  /* 0x0000000000300947 */ /* 0x000fea0003800000 */
[----:B0-----:R-:W0:Y:S01]  /*1600*/  LDC.64 R6, c[0x0][0x218] ;  /* 0x00008600ff067b82 */ /* 0x001e220000000a00 */
[----:B------:R-:W-:Y:S02]  /*1610*/  IADD3 R5, R2, R4, RZ ;  /* 0x0000000402057210 */ /* 0x000fe40007ffe0ff */
[----:B------:R-:W-:-:S03]  /*1620*/  IADD3 R4, R4, 0x80, RZ ;  /* 0x0000008004047810 */ /* 0x000fc60007ffe0ff */
[----:B0-----:R-:W-:-:S05]  /*1630*/  IMAD.WIDE.U32 R6, R5, 0x2, R6 ;  /* 0x0000000205067825 */ /* 0x001fca00078e0006 */
[----:B------:R1:W-:Y:S02]  /*1640*/  STG.E.U16 desc[UR4][R6.64], R10 ;  /* 0x0000000a06007986 */ /* 0x0003e4000c101504 */
.L_x_5815:
[----:B------:R-:W-:-:S13]  /*1650*/  ISETP.GE.AND P0, PT, R4, R3, PT ;  /* 0x000000030400720c */ /* 0x000fda0003f06270 */
[----:B------:R-:W-:Y:S05]  /*1660*/  @P0 BRA `(.L_x_5817) ;  /* 0x0000000000340947 */ /* 0x000fea0003800000 */
[----:B01----:R-:W0:Y:S01]  /*1670*/  LDC.64 R6, c[0x0][0x218] ;  /* 0x00008600ff067b82 */ /* 0x003e220000000a00 */
[----:B------:R-:W-:Y:S02]  /*1680*/  IADD3 R5, R2, R4, RZ ;  /* 0x0000000402057210 */ /* 0x000fe40007ffe0ff */
[----:B------:R-:W-:-:S03]  /*1690*/  IADD3 R4, R4, 0x80, RZ ;  /* 0x0000008004047810 */ /* 0x000fc60007ffe0ff */
[----:B0-----:R-:W-:-:S05]  /*16a0*/  IMAD.WIDE.U32 R6, R5, 0x2, R6 ;  /* 0x0000000205067825 */ /* 0x001fca00078e0006 */
[----:B------:R1:W-:Y:S02]  /*16b0*/  STG.E.U16 desc[UR4][R6.64], R11 ;  /* 0x0000000b06007986 */ /* 0x0003e4000c101504 */
.L_x_5816:
        /* <DEDUP_REMOVED lines=8> */
.L_x_5817:
[----:B------:R-:W-:Y:S05]  /*1740*/  BSYNC B1 ;  /* 0x0000000000017941 */ /* 0x000fea0003800000 */
.L_x_5813:
[----:B------:R-:W-:-:S13]  /*1750*/  ISETP.GE.AND P0, PT, R4, R3, PT ;  /* 0x000000030400720c */ /* 0x000fda0003f06270 */
[----:B012---:R-:W0:Y:S01]  /*1760*/  @!P0 LDC.64 R6, c[0x0][0x218] ;  /* 0x00008600ff068b82 */ /* 0x007e220000000a00 */
[----:B------:R-:W-:Y:S02]  /*1770*/  @!P0 IADD3 R5, R2, R4, RZ ;  /* 0x0000000402058210 */ /* 0x000fe40007ffe0ff */
[----:B------:R-:W-:-:S03]  /*1780*/  @!P0 IADD3 R4, R4, 0x80, RZ ;  /* 0x0000008004048810 */ /* 0x000fc60007ffe0ff */
[----:B0-----:R-:W-:-:S05]  /*1790*/  @!P0 IMAD.WIDE.U32 R6, R5, 0x2, R6 ;  /* 0x0000000205068825 */ /* 0x001fca00078e0006 */
[----:B------:R2:W-:Y:S02]  /*17a0*/  @!P0 STG.E.U16 desc[UR4][R6.64], R13 ;  /* 0x0000000d06008986 */ /* 0x0005e4000c101504 */
.L_x_5818:
[----:B------:R-:W-:Y:S05]  /*17b0*/  BSYNC B0 ;  /* 0x0000000000007941 */ /* 0x000fea0003800000 */
.L_x_5812:
        /* <DEDUP_REMOVED lines=8> */
.L_x_5819:
        /* <DEDUP_REMOVED lines=12> */
.L_x_8002:


//--------------------- .text._ZN2at6native29vectorized_elementwise_kernelILi8EZZZNS0_44_GLOBAL__N__40a83637_7_Lerp_cu_7dd49032_312918lerp_tensor_kernelERNS_18TensorIteratorBaseEENKUlvE0_clEvENKUlvE1_clEvEUlN3c104HalfES8_S8_E_St5arrayIPcLm4EEEEviT0_T1_ --------------------------
	.section	.text._ZN2at6native29vectorized_elementwise_kernelILi8EZZZNS0_44_GLOBAL__N__40a83637_7_Lerp_cu_7dd49032_312918lerp_tensor_kernelERNS_18TensorIteratorBaseEENKUlvE0_clEvENKUlvE1_clEvEUlN3c104HalfES8_S8_E_St5arrayIPcLm4EEEEviT0_T1_,"ax",@progbits
	.align	128
        .global         _ZN2at6native29vectorized_elementwise_kernelILi8EZZZNS0_44_GLOBAL__N__40a83637_7_Lerp_cu_7dd49032_312918lerp_tensor_kernelERNS_18TensorIteratorBaseEENKUlvE0_clEvENKUlvE1_clEvEUlN3c104HalfES8_S8_E_St5arrayIPcLm4EEEEviT0_T1_
        .type           _ZN2at6native29vectorized_elementwise_kernelILi8EZZZNS0_44_GLOBAL__N__40a83637_7_Lerp_cu_7dd49032_312918lerp_tensor_kernelERNS_18TensorIteratorBaseEENKUlvE0_clEvENKUlvE1_clEvEUlN3c104HalfES8_S8_E_St5arrayIPcLm4EEEEviT0_T1_,@function
        .size           _ZN2at6native29vectorized_elementwise_kernelILi8EZZZNS0_44_GLOBAL__N__40a83637_7_Lerp_cu_7dd49032_312918lerp_tensor_kernelERNS_18TensorIteratorBaseEENKUlvE0_clEvENKUlvE1_clEvEUlN3c104HalfES8_S8_E_St5arrayIPcLm4EEEEviT0_T1_,(.L_x_8003 - _ZN2at6native29vectorized_elementwise_kernelILi8EZZZNS0_44_GLOBAL__N__40a83637_7_Lerp_cu_7dd49032_312918lerp_tensor_kernelERNS_18TensorIteratorBaseEENKUlvE0_clEvENKUlvE1_clEvEUlN3c104HalfES8_S8_E_St5arrayIPcLm4EEEEviT0_T1_)
        .other          _ZN2at6native29vectorized_elementwise_kernelILi8EZZZNS0_44_GLOBAL__N__40a83637_7_Lerp_cu_7dd49032_312918lerp_tensor_kernelERNS_18TensorIteratorBaseEENKUlvE0_clEvENKUlvE1_clEvEUlN3c104HalfES8_S8_E_St5arrayIPcLm4EEEEviT0_T1_,@"STO_CUDA_ENTRY STV_DEFAULT"
_ZN2at6native29vectorized_elementwise_kernelILi8EZZZNS0_44_GLOBAL__N__40a83637_7_Lerp_cu_7dd49032_312918lerp_tensor_kernelERNS_18TensorIteratorBaseEENKUlvE0_clEvENKUlvE1_clEvEUlN3c104HalfES8_S8_E_St5arrayIPcLm4EEEEviT0_T1_:
.text._ZN2at6native29vectorized_elementwise_kernelILi8EZZZNS0_44_GLOBAL__N__40a83637_7_Lerp_cu_7dd49032_312918lerp_tensor_kernelERNS_18TensorIteratorBaseEENKUlvE0_clEvENKUlvE1_clEvEUlN3c104HalfES8_S8_E_St5arrayIPcLm4EEEEviT0_T1_:
        /* <DEDUP_REMOVED lines=18> */
[----:B------:R0:W2:Y:S04]  /*0120*/  LDG.E.128 R4, desc[UR4][R16.64] ;  /* 0x0000000410047981 */ /* 0x0000a8000c1e1d00 */
[----:B------:R-:W3:Y:S04]  /*0130*/  LDG.E.128 R8, desc[UR4][R8.64] ;  /* 0x0000000408087981 */ /* 0x000ee8000c1e1d00 */
[----:B------:R-:W4:Y:S01]  /*0140*/  LDG.E.128 R12, desc[UR4][R12.64] ;  /* 0x000000040c0c7981 */ /* 0x000f22000c1e1d00 */
[----:B0-----:R-:W0:Y:S02]  /*0150*/  LDC.64 R16, c[0x0][0x218] ;  /* 0x00008600ff107b82 */ /* 0x001e240000000a00 */
[----:B0-----:R-:W-:-:S04]  /*0160*/  IMAD.WIDE.U32 R16, R2, 0x2, R16 ;  /* 0x0000000202107825 */ /* 0x001fc800078e0010 */
[----:B------:R-:W-:-:S04]  /*0170*/  IMAD.WIDE R16, R3, 0x10, R16 ;  /* 0x0000001003107825 */ /* 0x000fc800078e0210 */
[----:B--2---:R-:W-:Y:S02]  /*0180*/  HADD2.F32 R19, -RZ, R4.H0_H0 ;  /* 0x20000004ff137230 */ /* 0x004fe40000004100 */
[----:B------:R-:W-:Y:S02]  /*0190*/  HADD2.F32 R27, -RZ, R6.H1_H1 ;  /* 0x30000006ff1b7230 */ /* 0x000fe40000004100 */
[----:B---3--:R-:W-:Y:S01]  /*01a0*/  HADD2.F32 R0, -RZ, R8.H0_H0 ;  /* 0x20000008ff007230 */ /* 0x008fe20000004100 */
[C---:B------:R-:W-:Y:S01]  /*01b0*/  FSETP.GEU.FTZ.AND P0, PT, |R19|.reuse, 0.5, PT ;  /* 0x3f0000001300780b */ /* 0x040fe20003f1e200 */
[----:B------:R-:W-:Y:S01]  /*01c0*/  FADD.FTZ R20, -R19, 1 ;  /* 0x3f80000013147421 */ /* 0x000fe20000010100 */
[--C-:B----4-:R-:W-:Y:S02]  /*01d0*/  HADD2.F32 R21, -RZ, R12.reuse.H0_H0 ;  /* 0x2000000cff157230 */ /* 0x110fe40000004100 */
[----:B------:R-:W-:Y:S02]  /*01e0*/  HADD2.F32 R25, -RZ, R12.H1_H1 ;  /* 0x3000000cff197230 */ /* 0x000fe40000004100 */
[----:B------:R-:W-:-:S02]  /*01f0*/  HADD2.F32 R12, -RZ, R9.H1_H1 ;  /* 0x30000009ff0c7230 */ /* 0x000fc40000004100 */
[----:B------:R-:W-:Y:S01]  /*0200*/  FADD.FTZ R18, -R0, R21 ;  /* 0x0000001500127221 */ /* 0x000fe20000010100 */
[----:B------:R-:W-:-:S03]  /*0210*/  HADD2.F32 R23, -RZ, R13.H0_H0 ;  /* 0x2000000dff177230 */ /* 0x000fc60000004100 */
[----:B------:R-:W-:Y:S01]  /*0220*/  FFMA.FTZ R0, R19, R18, R0 ;  /* 0x0000001213007223 */ /* 0x000fe20000010000 */
[----:B------:R-:W-:Y:S02]  /*0230*/  HADD2.F32 R19, -RZ, R4.H1_H1 ;  /* 0x30000004ff137230 */ /* 0x000fe40000004100 */
[----:B------:R-:W-:Y:S01]  /*0240*/  @P0 FFMA.FTZ R0, -R18, R20, R21 ;  /* 0x0000001412000223 */ /* 0x000fe20000010115 */
[----:B------:R-:W-:Y:S02]  /*0250*/  HADD2.F32 R20, -RZ, R8.H1_H1 ;  /* 0x30000008ff147230 */ /* 0x000fe40000004100 */
[----:B------:R-:W-:Y:S01]  /*0260*/  HADD2.F32 R18, -RZ, R9.H0_H0 ;  /* 0x20000009ff127230 */ /* 0x000fe20000004100 */
[----:B------:R-:W-:Y:S01]  /*0270*/  FSETP.GEU.FTZ.AND P0, PT, |R19|, 0.5, PT ;  /* 0x3f0000001300780b */ /* 0x000fe20003f1e200 */
[----:B------:R-:W-:Y:S02]  /*0280*/  HADD2.F32 R21, -RZ, R5.H0_H0 ;  /* 0x20000005ff157230 */ /* 0x000fe40000004100 */
[----:B------:R-:W-:Y:S01]  /*0290*/  FADD.FTZ R22, -R20, R25 ;  /* 0x0000001914167221 */ /* 0x000fe20000010100 */
[----:B------:R-:W-:-:S02]  /*02a0*/  HADD2.F32 R4, -RZ, R10.H0_H0 ;  /* 0x2000000aff047230 */ /* 0x000fc40000004100 */
[----:B------:R-:W-:Y:S02]  /*02b0*/  HADD2.F32 R10, -RZ, R10.H1_H1 ;  /* 0x3000000aff0a7230 */ /* 0x000fe40000004100 */
[C---:B------:R-:W-:Y:S01]  /*02c0*/  FFMA.FTZ R9, R19.reuse, R22, R20 ;  /* 0x0000001613097223 */ /* 0x040fe20000010014 */
[----:B------:R-:W-:Y:S01]  /*02d0*/  FADD.FTZ R19, -R19, 1 ;  /* 0x3f80000013137421 */ /* 0x000fe20000010100 */
[C---:B------:R-:W-:Y:S01]  /*02e0*/  FSETP.GEU.FTZ.AND P1, PT, |R21|.reuse, 0.5, PT ;  /* 0x3f0000001500780b */ /* 0x040fe20003f3e200 */
[----:B------:R-:W-:Y:S01]  /*02f0*/  FADD.FTZ R24, -R21, 1 ;  /* 0x3f80000015187421 */ /* 0x000fe20000010100 */
[--C-:B------:R-:W-:Y:S02]  /*0300*/  HADD2.F32 R8, -RZ, R11.reuse.H0_H0 ;  /* 0x2000000bff087230 */ /* 0x100fe40000004100 */
[----:B------:R-:W-:Y:S02]  /*0310*/  HADD2.F32 R11, -RZ, R11.H1_H1 ;  /* 0x3000000bff0b7230 */ /* 0x000fe40000004100 */
[----:B------:R-:W-:Y:S01]  /*0320*/  @P0 FFMA.FTZ R9, -R22, R19, R25 ;  /* 0x0000001316090223 */ /* 0x000fe20000010119 */
[----:B------:R-:W-:-:S02]  /*0330*/  HADD2.F32 R25, -RZ, R5.H1_H1 ;  /* 0x30000005ff197230 */ /* 0x000fc40000004100 */
[----:B------:R-:W-:Y:S01]  /*0340*/  FADD.FTZ R22, -R18, R23 ;  /* 0x0000001712167221 */ /* 0x000fe20000010100 */
[----:B------:R-:W-:Y:S02]  /*0350*/  HADD2.F32 R19, -RZ, R13.H1_H1 ;  /* 0x3000000dff137230 */ /* 0x000fe40000004100 */
[--C-:B------:R-:W-:Y:S01]  /*0360*/  HADD2.F32 R5, -RZ, R14.reuse.H0_H0 ;  /* 0x2000000eff057230 */ /* 0x100fe20000004100 */
[----:B------:R-:W-:Y:S01]  /*0370*/  FSETP.GEU.FTZ.AND P0, PT, |R25|, 0.5, PT ;  /* 0x3f0000001900780b */ /* 0x000fe20003f1e200 */
[----:B------:R-:W-:Y:S02]  /*0380*/  HADD2.F32 R13, -RZ, R14.H1_H1 ;  /* 0x3000000eff0d7230 */ /* 0x000fe40000004100 */
[----:B------:R-:W-:Y:S01]  /*0390*/  FADD.FTZ R20, -R12, R19 ;  /* 0x000000130c147221 */ /* 0x000fe20000010100 */
[----:B------:R-:W-:Y:S01]  /*03a0*/  FFMA.FTZ R14, R21, R22, R18 ;  /* 0x00000016150e7223 */ /* 0x000fe20000010012 */
[--C-:B------:R-:W-:Y:S02]  /*03b0*/  HADD2.F32 R21, -RZ, R15.reuse.H0_H0 ;  /* 0x2000000fff157230 */ /* 0x100fe40000004100 */
[----:B------:R-:W-:Y:S01]  /*03c0*/  @P1 FFMA.FTZ R14, -R22, R24, R23 ;  /* 0x00000018160e1223 */ /* 0x000fe20000010117 */
[----:B------:R-:W-:-:S02]  /*03d0*/  HADD2.F32 R18, -RZ, R15.H1_H1 ;  /* 0x3000000fff127230 */ /* 0x000fc40000004100 */
[C---:B------:R-:W-:Y:S01]  /*03e0*/  FFMA.FTZ R15, R25.reuse, R20, R12 ;  /* 0x00000014190f7223 */ /* 0x040fe2000001000c */
[----:B------:R-:W-:Y:S02]  /*03f0*/  HADD2.F32 R23, -RZ, R6.H0_H0 ;  /* 0x20000006ff177230 */ /* 0x000fe40000004100 */
[----:B------:R-:W-:Y:S01]  /*0400*/  FADD.FTZ R12, -R25, 1 ;  /* 0x3f800000190c7421 */ /* 0x000fe20000010100 */
[--C-:B------:R-:W-:Y:S01]  /*0410*/  HADD2.F32 R25, -RZ, R7.reuse.H0_H0 ;  /* 0x20000007ff197230 */ /* 0x100fe20000004100 */
[----:B------:R-:W-:Y:S01]  /*0420*/  FSETP.GEU.FTZ.AND P1, PT, |R27|, 0.5, PT ;  /* 0x3f0000001b00780b */ /* 0x000fe20003f3e200 */
[----:B------:R-:W-:Y:S02]  /*0430*/  HADD2.F32 R6, -RZ, R7.H1_H1 ;  /* 0x30000007ff067230 */ /* 0x000fe40000004100 */
[----:B------:R-:W-:Y:S01]  /*0440*/  @P0 FFMA.FTZ R15, -R20, R12, R19 ;  /* 0x0000000c140f0223 */ /* 0x000fe20000010113 */
[----:B------:R-:W-:Y:S01]  /*0450*/  FSETP.GEU.FTZ.AND P0, PT, |R23|, 0.5, PT ;  /* 0x3f0000001700780b */ /* 0x000fe20003f1e200 */
[----:B------:R-:W-:Y:S01]  /*0460*/  FADD.FTZ R22, -R4, R5 ;  /* 0x0000000504167221 */ /* 0x000fe20000010100 */
[----:B------:R-:W-:Y:S01]  /*0470*/  FSETP.GEU.FTZ.AND P2, PT, |R25|, 0.5, PT ;  /* 0x3f0000001900780b */ /* 0x000fe20003f5e200 */
[----:B------:R-:W-:Y:S01]  /*0480*/  FADD.FTZ R20, -R10, R13 ;  /* 0x0000000d0a147221 */ /* 0x000fe20000010100 */
[----:B------:R-:W-:Y:S01]  /*0490*/  FSETP.GEU.FTZ.AND P3, PT, |R6|, 0.5, PT ;  /* 0x3f0000000600780b */ /* 0x000fe20003f7e200 */
[----:B------:R-:W-:Y:S01]  /*04a0*/  FADD.FTZ R12, -R8, R21 ;  /* 0x00000015080c7221 */ /* 0x000fe20000010100 */
[----:B------:R-:W-:Y:S01]  /*04b0*/  FADD.FTZ R19, -R11, R18 ;  /* 0x000000120b137221 */ /* 0x000fe20000010100 */
[----:B------:R-:W-:Y:S01]  /*04c0*/  FFMA.FTZ R2, R23, R22, R4 ;  /* 0x0000001617027223 */ /* 0x000fe20000010004 */
[----:B------:R-:W-:Y:S01]  /*04d0*/  FFMA.FTZ R7, R27, R20, R10 ;  /* 0x000000141b077223 */ /* 0x000fe2000001000a */
[----:B------:R-:W-:Y:S01]  /*04e0*/  FADD.FTZ R23, -R23, 1 ;  /* 0x3f80000017177421 */ /* 0x000fe20000010100 */
[----:B------:R-:W-:Y:S01]  /*04f0*/  FADD.FTZ R27, -R27, 1 ;  /* 0x3f8000001b1b7421 */ /* 0x000fe20000010100 */
[C---:B------:R-:W-:Y:S01]  /*0500*/  FFMA.FTZ R8, R25.reuse, R12, R8 ;  /* 0x0000000c19087223 */ /* 0x040fe20000010008 */
[C---:B------:R-:W-:Y:S01]  /*0510*/  FFMA.FTZ R11, R6.reuse, R19, R11 ;  /* 0x00000013060b7223 */ /* 0x040fe2000001000b */
        /* <DEDUP_REMOVED lines=9> */
[----:B------:R-:W-:-:S05]  /*05b0*/  F2FP.F16.F32.PACK_AB R7, R11, R8 ;  /* 0x000000080b07723e */ /* 0x000fca00000000ff */
[----:B------:R-:W-:Y:S01]  /*05c0*/  STG.E.128 desc[UR4][R16.64], R4 ;  /* 0x0000000410007986 */ /* 0x000fe2000c101d04 */
[----:B------:R-:W-:Y:S05]  /*05d0*/  EXIT ;  /* 0x000000000000794d */ /* 0x000fea0003800000 */
.L_x_5820:
        /* <DEDUP_REMOVED lines=132> */
.L_x_5822:
[----:B------:R-:W-:Y:S05]  /*0e20*/  BSYNC B0 ;  /* 0x0000000000007941 */ /* 0x000fea0003800000 */
.L_x_5821:
        /* <DEDUP_REMOVED lines=13> */
.L_x_5824:
[----:B------:R-:W-:Y:S05]  /*0f00*/  BSYNC B0 ;  /* 0x0000000000007941 */ /* 0x000fea0003800000 */
.L_x_5823:
        /* <DEDUP_REMOVED lines=13> */
.L_x_5826:
[----:B------:R-:W-:Y:S05]  /*0fe0*/  BSYNC B0 ;  /* 0x0000000000007941 */ /* 0x000fea0003800000 */
.L_x_5825:
        /* <DEDUP_REMOVED lines=13> */
.L_x_5828:
[----:B------:R-:W-:Y:S05]  /*10c0*/  BSYNC B0 ;  /* 0x0000000000007941 */ /* 0x000fea0003800000 */
.L_x_5827:
        /* <DEDUP_REMOVED lines=22> */
.L_x_5830:
[----:B------:R-:W-:Y:S05]  /*1230*/  BSYNC B0 ;  /* 0x0000000000007941 */ /* 0x000fea0003800000 */
.L_x_5829:
        /* <DEDUP_REMOVED lines=11> */
.L_x_5832:
[----:B------:R-:W-:Y:S05]  /*12f0*/  BSYNC B0 ;  /* 0x0000000000007941 */ /* 0x000fea0003800000 */
.L_x_5831:
        /* <DEDUP_REMOVED lines=11> */
.L_x_5834:
[----:B------:R-:W-:Y:S05]  /*13b0*/  BSYNC B0 ;  /* 0x0000000000007941 */ /* 0x000fea0003800000 */
.L_x_5833:
        /* <DEDUP_REMOVED lines=11> */
.L_x_5836:
[----:B------:R-:W-:Y:S05]  /*1470*/  BSYNC B0 ;  /* 0x0000000000007941 */ /* 0x000fea0003800000 */
.L_x_5835:
        /* <DEDUP_REMOVED lines=18> */
.L_x_5839:
[----:B------:R-:W-:-:S13]  /*15a0*/  ISETP.GE.AND P0, PT, R4, R3, PT ;  /* 0x000000030400720c */ /* 0x000fda0003f06270 */
[----:B------:R-:W-:Y:S05]  /*15b0*/  @P0 BRA `(.L_x_5841) ;  /* 0x0000000000300947 */ /* 0x000fea0003800000 */
[----:B0-----:R-:W0:Y:S01]  /*15c0*/  LDC.64 R6, c[0x0][0x218] ;  /* 0x00008600ff067b82 */ /* 0x001e220000000a00 */
[----:B------:R-:W-:Y:S02]  /*15d0*/  IADD3 R5, R2, R4, RZ ;  /* 0x0000000402057210 */ /* 0x000fe40007ffe0ff */
[----:B------:R-:W-:-:S03]  /*15e0*/  IADD3 R4, R4, 0x80, RZ ;  /* 0x0000008004047810 */ /* 0x000fc60007ffe0ff */
[----:B0-----:R-:W-:-:S05]  /*15f0*/  IMAD.WIDE.U32 R6, R5, 0x2, R6 ;  /* 0x0000000205067825 */ /* 0x001fca00078e0006 */
[----:B------:R1:W-:Y:S02]  /*1600*/  STG.E.U16 desc[UR4][R6.64], R10 ;  /* 0x0000000a06007986 */ /* 0x0003e4000c101504 */
.L_x_5840:
[----:B------:R-:W-:-:S13]  /*1610*/  ISETP.GE.AND P0, PT, R4, R3, PT ;  /* 0x000000030400720c */ /* 0x000fda0003f06270 */
[----:B------:R-:W-:Y:S05]  /*1620*/  @P0 BRA `(.L_x_5842) ;  /* 0x0000000000340947 */ /* 0x000fea0003800000 */
[----:B01----:R-:W0:Y:S01]  /*1630*/  LDC.64 R6, c[0x0][0x218] ;  /* 0x00008600ff067b82 */ /* 0x003e220000000a00 */
[----:B------:R-:W-:Y:S02]  /*1640*/  IADD3 R5, R2, R4, RZ ;  /* 0x0000000402057210 */ /* 0x000fe40007ffe0ff */
[----:B------:R-:W-:-:S03]  /*1650*/  IADD3 R4, R4, 0x80, RZ ;  /* 0x0000008004047810 */ /* 0x000fc60007ffe0ff */
[----:B0-----:R-:W-:-:S05]  /*1660*/  IMAD.WIDE.U32 R6, R5, 0x2, R6 ;  /* 0x0000000205067825 */ /* 0x001fca00078e0006 */
[----:B------:R1:W-:Y:S02]  /*1670*/  STG.E.U16 desc[UR4][R6.64], R11 ;  /* 0x0000000b06007986 */ /* 0x0003e4000c101504 */
.L_x_5841:
        /* <DEDUP_REMOVED lines=8> */
.L_x_5842:
[----:B------:R-:W-:Y:S05]  /*1700*/  BSYNC B1 ;  /* 0x0000000000017941 */ /* 0x000fea0003800000 */
.L_x_5838:
[----:B------:R-:W-:-:S13]  /*1710*/  ISETP.GE.AND P0, PT, R4, R3, PT ;  /* 0x000000030400720c */ /* 0x000fda0003f06270 */
[----:B012---:R-:W0:Y:S01]  /*1720*/  @!P0 LDC.64 R6, c[0x0][0x218] ;  /* 0x00008600ff068b82 */ /* 0x007e220000000a00 */
[----:B------:R-:W-:Y:S02]  /*1730*/  @!P0 IADD3 R5, R2, R4, RZ ;  /* 0x0000000402058210 */ /* 0x000fe40007ffe0ff */
[----:B------:R-:W-:-:S03]  /*1740*/  @!P0 IADD3 R4, R4, 0x80, RZ ;  /* 0x0000008004048810 */ /* 0x000fc60007ffe0ff */
[----:B0-----:R-:W-:-:S05]  /*1750*/  @!P0 IMAD.WIDE.U32 R6, R5, 0x2, R6 ;  /* 0x0000000205068825 */ /* 0x001fca00078e0006 */
[----:B------:R2:W-:Y:S02]  /*1760*/  @!P0 STG.E.U16 desc[UR4][R6.64], R13 ;  /* 0x0000000d06008986 */ /* 0x0005e4000c101504 */
.L_x_5843:
[----:B------:R-:W-:Y:S05]  /*1770*/  BSYNC B0 ;  /* 0x0000000000007941 */ /* 0x000fea0003800000 */
.L_x_5837:
        /* <DEDUP_REMOVED lines=8> */
.L_x_5844:
        /* <DEDUP_REMOVED lines=16> */
.L_x_8003:


//--------------------- .text._ZN2at6native18elementwise_kernelILi128ELi4EZNS0_15gpu_kernel_implIZZZNS0_44_GLOBAL__N__40a83637_7_Lerp_cu_7dd49032_312918lerp_tensor_kernelERNS_18TensorIteratorBaseEENKUlvE0_clEvENKUlvE0_clEvEUlfffE_EEvS5_RKT_EUliE_EEviT1_ --------------------------
	.section	.text._ZN2at6native18elementwise_kernelILi128ELi4EZNS0_15gpu_kernel_implIZZZNS0_44_GLOBAL__N__40a83637_7_Lerp_cu_7dd49032_312918lerp_tensor_kernelERNS_18TensorIteratorBaseEENKUlvE0_clEvENKUlvE0_clEvEUlfffE_EEvS5_RKT_EUliE_EEviT1_,"ax",@progbits
	.align	128
        .global         _ZN2at6native18elementwise_kernelILi128ELi4EZNS0_15gpu_kernel_implIZZZNS0_44_GLOBAL__N__40a83637_7_Lerp_cu_7dd49032_312918lerp_tensor_kernelERNS_18TensorIteratorBaseEENKUlvE0_clEvENKUlvE0_clEvEUlfffE_EEvS5_RKT_EUliE_EEviT1_
        .type           _ZN2at6native18elementwise_kernelILi128ELi4EZNS0_15gpu_kernel_implIZZZNS0_44_GLOBAL__N__40a83637_7_Lerp_cu_7dd49032_312918lerp_tensor_kernelERNS_18TensorIteratorBaseEENKUlvE0_clEvENKUlvE0_clEvEUlfffE_EEvS5_RKT_EUliE_EEviT1_,@function
        .size           _ZN2at6native18elementwise_kernelILi128ELi4EZNS0_15gpu_kernel_implIZZZNS0_44_GLOBAL__N__40a83637_7_Lerp_cu_7dd49032_312918lerp_tensor_kernelERNS_18TensorIteratorBaseEENKUlvE0_clEvENKUlvE0_clEvEUlfffE_EEvS5_RKT_EUliE_EEviT1_,(.L_x_8004 - _ZN2at6native18elementwise_kernelILi128ELi4EZNS0_15gpu_kernel_implIZZZNS0_44_GLOBAL__N__40a83637_7_Lerp_cu_7dd49032_312918lerp_tensor_kernelERNS_18TensorIteratorBaseEENKUlvE0_clEvENKUlvE0_clEvEUlfffE_EEvS5_RKT_EUliE_EEviT1_)
        .other          _ZN2at6native18elementwise_kernelILi128ELi4EZNS0_15gpu_kernel_implIZZZNS0_44_GLOBAL__N__40a83637_7_Lerp_cu_7dd49032_312918lerp_tensor_kernelERNS_18TensorIteratorBaseEENKUlvE0_clEvENKUlvE0_clEvEUlfffE_EEvS5_RKT_EUliE_EEviT1_,@"STO_CUDA_ENTRY STV_DEFAULT"
_ZN2at6native18elementwise_kernelILi128ELi4EZNS0_15gpu_kernel_implIZZZNS0_44_GLOBAL__N__40a83637_7_Lerp_cu_7dd49032_312918lerp_tensor_kernelERNS_18TensorIteratorBaseEENKUlvE0_clEvENKUlvE0_clEvEUlfffE_EEvS5_RKT_EUliE_EEviT1_:
.text._ZN2at6native18elementwise_kernelILi128ELi4EZNS0_15gpu_kernel_implIZZZNS0_44_GLOBAL__N__40a83637_7_Lerp_cu_7dd49032_312918lerp_tensor_kernelERNS_18TensorIteratorBaseEENKUlvE0_clEvENKUlvE0_clEvEUlfffE_EEvS5_RKT_EUliE_EEviT1_:
        /* <DEDUP_REMOVED lines=391> */
.L_x_5847:
        /* <DEDUP_REMOVED lines=22> */
.L_x_5852:
[----:B------:R-:W2:Y:S02]  /*19d0*/  LDG.E.U8 R2, desc[UR36][R2.64] ;  /* 0x0000002402027981 */ /* 0x000ea4000c1e1100 */
[----:B--2---:R-:W-:Y:S01]  /*19e0*/  I2FP.F32.U32 R19, R2 ;  /* 0x0000000200137245 */ /* 0x004fe20000201000 */
[----:B------:R-:W-:Y:S06]  /*19f0*/  BRA `(.L_x_5854) ;  /* 0x0000000c002c7947 */ /* 0x000fec0003800000 */
.L_x_5851:
        /* <DEDUP_REMOVED lines=9> */
.L_x_5856:
[----:B------:R-:W2:Y:S02]  /*1a90*/  LDG.E R2, desc[UR36][R2.64] ;  /* 0x0000002402027981 */ /* 0x000ea4000c1e1900 */
[----:B--2---:R-:W-:Y:S01]  /*1aa0*/  I2FP.F32.S32 R19, R2 ;  /* 0x0000000200137245 */ /* 0x004fe20000201400 */
[----:B------:R-:W-:Y:S06]  /*1ab0*/  BRA `(.L_x_5854) ;  /* 0x0000000800fc7947 */ /* 0x000fec0003800000 */
.L_x_5855:
[----:B------:R-:W2:Y:S02]  /*1ac0*/  LDG.E.U16 R2, desc[UR36][R2.64] ;  /* 0x0000002402027981 */ /* 0x000ea4000c1e1500 */
[----:B--2---:R0:W1:Y:S01]  /*1ad0*/  I2F.S16 R19, R2 ;  /* 0x0000000200137306 */ /* 0x0040620000101400 */
[----:B------:R-:W-:Y:S05]  /*1ae0*/  BRA `(.L_x_5854) ;  /* 0x0000000800f07947 */ /* 0x000fea0003800000 */
.L_x_5850:
        /* <DEDUP_REMOVED lines=8> */
.L_x_5858:
[----:B------:R-:W2:Y:S02]  /*1b70*/  LDG.E.U16 R2, desc[UR36][R2.64] ;  /* 0x0000002402027981 */ /* 0x000ea4000c1e1500 */
[----:B--2---:R-:W-:Y:S01]  /*1b80*/  HADD2.F32 R19, -RZ, R2.H0_H0 ;  /* 0x20000002ff137230 */ /* 0x004fe20000004100 */
[----:B------:R-:W-:Y:S06]  /*1b90*/  BRA `(.L_x_5854) ;  /* 0x0000000800c47947 */ /* 0x000fec0003800000 */
.L_x_5857:
        /* <DEDUP_REMOVED lines=8> */
.L_x_5860:
[----:B------:R-:W2:Y:S02]  /*1c20*/  LDG.E.U16 R2, desc[UR36][R2.64] ;  /* 0x0000002402027981 */ /* 0x000ea4000c1e1500 */
[----:B--2---:R-:W-:Y:S01]  /*1c30*/  HADD2.F32 R19, -RZ, R2.H0_H0 ;  /* 0x20000002ff137230 */ /* 0x004fe20000004100 */
[----:B------:R-:W-:Y:S06]  /*1c40*/  BRA `(.L_x_5854) ;  /* 0x0000000800987947 */ /* 0x000fec0003800000 */
.L_x_5859:
[----:B------:R-:W2:Y:S01]  /*1c50*/  LDG.E.64 R2, desc[UR36][R2.64] ;  /* 0x0000002402027981 */ /* 0x000ea2000c1e1b00 */
[----:B------:R-:W-:Y:S01]  /*1c60*/  UMOV UR4, 0xf0000000 ;  /* 0xf000000000047882 */ /* 0x000fe20000000000 */
[----:B------:R-:W-:Y:S01]  /*1c70*/  UMOV UR5, 0x380fffff ;  /* 0x380fffff00057882 */ /* 0x000fe20000000000 */
[----:B--2---:R-:W0:Y:S01]  /*1c80*/  F2F.F32.F64 R19, R2 ;  /* 0x0000000200137310 */ /* 0x004e220000301000 */
[----:B------:R-:W-:-:S14]  /*1c90*/  DSETP.GEU.AND P0, PT, |R2|, UR4, PT ;  /* 0x0000000402007e2a */ /* 0x000fdc000bf0e200 */
[----:B0-----:R-:W-:Y:S01]  /*1ca0*/  @!P0 FMUL R19, R19, 1.175494350822287508e-38 ;  /* 0x0080000013138820 */ /* 0x001fe20000400000 */
[----:B------:R-:W-:Y:S06]  /*1cb0*/  BRA `(.L_x_5854) ;  /* 0x00000008007c7947 */ /* 0x000fec0003800000 */
.L_x_5849:
        /* <DEDUP_REMOVED lines=12> */
.L_x_5863:
[----:B------:R-:W2:Y:S01]  /*1d80*/  LDG.E.64 R2, desc[UR36][R2.64] ;  /* 0x0000002402027981 */ /* 0x000ea2000c1e1b00 */
[----:B------:R-:W-:Y:S01]  /*1d90*/  UMOV UR4, 0xf0000000 ;  /* 0xf000000000047882 */ /* 0x000fe20000000000 */
[----:B------:R-:W-:Y:S01]  /*1da0*/  UMOV UR5, 0x380fffff ;  /* 0x380fffff00057882 */ /* 0x000fe20000000000 */
[----:B--2---:R-:W0:Y:S01]  /*1db0*/  F2F.F32.F64 R19, R2 ;  /* 0x0000000200137310 */ /* 0x004e220000301000 */
[----:B------:R-:W-:-:S14]  /*1dc0*/  DSETP.GEU.AND P0, PT, |R2|, UR4, PT ;  /* 0x0000000402007e2a */ /* 0x000fdc000bf0e200 */
[----:B0-----:R-:W-:Y:S01]  /*1dd0*/  @!P0 FMUL R19, R19, 1.175494350822287508e-38 ;  /* 0x0080000013138820 */ /* 0x001fe20000400000 */
[----:B------:R-:W-:Y:S06]  /*1de0*/  BRA `(.L_x_5854) ;  /* 0x0000000800307947 */ /* 0x000fec0003800000 */
.L_x_5862:
        /* <DEDUP_REMOVED lines=26> */
.L_x_5865:
        /* <DEDUP_REMOVED lines=13> */
.L_x_5864:
[----:B------:R-:W2:Y:S02]  /*2060*/  LDG.E.U16 R2, desc[UR36][R2.64] ;  /* 0x0000002402027981 */ /* 0x000ea4000c1e1500 */
[----:B--2---:R-:W-:Y:S01]  /*2070*/  IMAD.U32 R19, R2, 0x10000, RZ ;  /* 0x0001000002137824 */ /* 0x004fe200078e00ff */
[----:B------:R-:W-:Y:S06]  /*2080*/  BRA `(.L_x_5854) ;  /* 0x0000000400887947 */ /* 0x000fec0003800000 */
.L_x_5861:
        /* <DEDUP_REMOVED lines=11> */
.L_x_5868:
        /* <DEDUP_REMOVED lines=20> */
.L_x_5870:
[----:B------:R-:W-:Y:S05]  /*2280*/  BSYNC B0 ;  /* 0x0000000000007941 */ /* 0x000fea0003800000 */
.L_x_5869:
[----:B------:R-:W-:Y:S01]  /*2290*/  IMAD.SHL.U32 R2, R2, 0x100000, RZ ;  /* 0x0010000002027824 */ /* 0x000fe200078e00ff */
[----:B------:R-:W-:-:S04]  /*22a0*/  LEA R0, R0, 0x3b800000, 0x17 ;  /* 0x3b80000000007811 */ /* 0x000fc800078eb8ff */
[----:B------:R-:W-:Y:S01]  /*22b0*/  LOP3.LUT R19, R0, R2, R19, 0xfe, !PT ;  /* 0x0000000200137212 */ /* 0x000fe200078efe13 */
[----:B------:R-:W-:Y:S06]  /*22c0*/  BRA `(.L_x_5854) ;  /* 0x0000000000f87947 */ /* 0x000fec0003800000 */
.L_x_5867:
        /* <DEDUP_REMOVED lines=20> */
.L_x_5872:
[----:B------:R-:W-:Y:S05]  /*2410*/  BSYNC B0 ;  /* 0x0000000000007941 */ /* 0x000fea0003800000 */
.L_x_5871:
[----:B------:R-:W-:Y:S01]  /*2420*/  IMAD.SHL.U32 R2, R2, 0x200000, RZ ;  /* 0x0020000002027824 */ /* 0x000fe200078e00ff */
[----:B------:R-:W-:-:S04]  /*2430*/  LEA R0, R0, 0x37800000, 0x17 ;  /* 0x3780000000007811 */ /* 0x000fc800078eb8ff */
[----:B------:R-:W-:Y:S01]  /*2440*/  LOP3.LUT R19, R0, R2, R19, 0xfe, !PT ;  /* 0x0000000200137212 */ /* 0x000fe200078efe13 */
[----:B------:R-:W-:Y:S06]  /*2450*/  BRA `(.L_x_5854) ;  /* 0x0000000000947947 */ /* 0x000fec0003800000 */
.L_x_5866:
        /* <DEDUP_REMOVED lines=14> */
.L_x_5853:
        /* <DEDUP_REMOVED lines=16> */
.L_x_5875:
[----:B------:R-:W-:Y:S01]  /*2640*/  IMAD.MOV.U32 R19, RZ, RZ, RZ ;  /* 0x000000ffff137224 */ /* 0x000fe200078e00ff */
[----:B------:R-:W-:Y:S06]  /*2650*/  BRA `(.L_x_5854) ;  /* 0x0000000000147947 */ /* 0x000fec0003800000 */
.L_x_5874:
[----:B------:R-:W2:Y:S02]  /*2660*/  LDG.E.64 R2, desc[UR36][R2.64] ;  /* 0x0000002402027981 */ /* 0x000ea4000c1e1b00 */
[----:B--2---:R0:W1:Y:S01]  /*2670*/  I2F.U64 R19, R2 ;  /* 0x0000000200137312 */ /* 0x0040620000301000 */
[----:B------:R-:W-:Y:S05]  /*2680*/  BRA `(.L_x_5854) ;  /* 0x0000000000087947 */ /* 0x000fea0003800000 */
.L_x_5873:
[----:B------:R-:W2:Y:S02]  /*2690*/  LDG.E R2, desc[UR36][R2.64] ;  /* 0x0000002402027981 */ /* 0x000ea4000c1e1900 */
[----:B--2---:R-:W-:-:S07]  /*26a0*/  I2FP.F32.U32 R19, R2 ;  /* 0x0000000200137245 */ /* 0x004fce0000201000 */
.L_x_5854:
[----:B------:R-:W-:Y:S05]  /*26b0*/  BSYNC B6 ;  /* 0x0000000000067941 */ /* 0x000fea0003800000 */
.L_x_5848:
        /* <DEDUP_REMOVED lines=19> */
.L_x_5880:
[----:B------:R-:W2:Y:S02]  /*27f0*/  LDG.E.U8 R2, desc[UR36][R2.64] ;  /* 0x0000002402027981 */ /* 0x000ea4000c1e1100 */
[----:B--2---:R-:W-:Y:S01]  /*2800*/  I2FP.F32.U32 R24, R2 ;  /* 0x0000000200187245 */ /* 0x004fe20000201000 */
[----:B------:R-:W-:Y:S06]  /*2810*/  BRA `(.L_x_5882) ;  /* 0x0000000c002c7947 */ /* 0x000fec0003800000 */
.L_x_5879:
        /* <DEDUP_REMOVED lines=9> */
.L_x_5884:
[----:B------:R-:W2:Y:S02]  /*28b0*/  LDG.E R2, desc[UR36][R2.64] ;  /* 0x0000002402027981 */ /* 0x000ea4000c1e1900 */
[----:B--2---:R-:W-:Y:S01]  /*28c0*/  I2FP.F32.S32 R24, R2 ;  /* 0x0000000200187245 */ /* 0x004fe20000201400 */
[----:B------:R-:W-:Y:S06]  /*28d0*/  BRA `(.L_x_5882) ;  /* 0x0000000800fc7947 */ /* 0x000fec0003800000 */
.L_x_5883:
[----:B------:R-:W2:Y:S02]  /*28e0*/  LDG.E.U16 R2, desc[UR36][R2.64] ;  /* 0x0000002402027981 */ /* 0x000ea4000c1e1500 */
[----:B--2---:R4:W0:Y:S01]  /*28f0*/  I2F.S16 R24, R2 ;  /* 0x0000000200187306 */ /* 0x0048220000101400 */
[----:B------:R-:W-:Y:S05]  /*2900*/  BRA `(.L_x_5882) ;  /* 0x0000000800f07947 */ /* 0x000fea0003800000 */
.L_x_5878:
        /* <DEDUP_REMOVED lines=8> */
.L_x_5886:
[----:B------:R-:W2:Y:S02]  /*2990*/  LDG.E.U16 R2, desc[UR36][R2.64] ;  /* 0x0000002402027981 */ /* 0x000ea4000c1e1500 */
[----:B--2---:R-:W-:Y:S01]  /*29a0*/  HADD2.F32 R24, -RZ, R2.H0_H0 ;  /* 0x20000002ff187230 */ /* 0x004fe20000004100 */
[----:B------:R-:W-:Y:S06]  /*29b0*/  BRA `(.L_x_5882) ;  /* 0x0000000800c47947 */ /* 0x000fec0003800000 */
.L_x_5885:
        /* <DEDUP_REMOVED lines=8> */
.L_x_5888:
[----:B------:R-:W2:Y:S02]  /*2a40*/  LDG.E.U16 R2, desc[UR36][R2.64] ;  /* 0x0000002402027981 */ /* 0x000ea4000c1e1500 */
[----:B--2---:R-:W-:Y:S01]  /*2a50*/  HADD2.F32 R24, -RZ, R2.H0_H0 ;  /* 0x20000002ff187230 */ /* 0x004fe20000004100 */
[----:B------:R-:W-:Y:S06]  /*2a60*/  BRA `(.L_x_5882) ;  /* 0x0000000800987947 */ /* 0x000fec0003800000 */
.L_x_5887:
[----:B------:R-:W2:Y:S01]  /*2a70*/  LDG.E.64 R2, desc[UR36][R2.64] ;  /* 0x0000002402027981 */ /* 0x000ea2000c1e1b00 */
[----:B------:R-:W-:Y:S01]  /*2a80*/  UMOV UR4, 0xf0000000 ;  /* 0xf000000000047882 */ /* 0x000fe20000000000 */
[----:B------:R-:W-:Y:S01]  /*2a90*/  UMOV UR5, 0x380fffff ;  /* 0x380fffff00057882 */ /* 0x000fe20000000000 */
[----:B--2---:R-:W0:Y:S01]  /*2aa0*/  F2F.F32.F64 R24, R2 ;  /* 0x0000000200187310 */ /* 0x004e220000301000 */
[----:B------:R-:W-:-:S14]  /*2ab0*/  DSETP.GEU.AND P0, PT, |R2|, UR4, PT ;  /* 0x0000000402007e2a */ /* 0x000fdc000bf0e200 */
[----:B0-----:R-:W-:Y:S01]  /*2ac0*/  @!P0 FMUL R24, R24, 1.175494350822287508e-38 ;  /* 0x0080000018188820 */ /* 0x001fe20000400000 */
[----:B------:R-:W-:Y:S06]  /*2ad0*/  BRA `(.L_x_5882) ;  /* 0x00000008007c7947 */ /* 0x000fec0003800000 */
.L_x_5877:
        /* <DEDUP_REMOVED lines=12> */
.L_x_5891:
[----:B------:R-:W2:Y:S01]  /*2ba0*/  LDG.E.64 R2, desc[UR36][R2.64] ;  /* 0x0000002402027981 */ /* 0x000ea2000c1e1b00 */
[----:B------:R-:W-:Y:S01]  /*2bb0*/  UMOV UR4, 0xf0000000 ;  /* 0xf000000000047882 */ /* 0x000fe20000000000 */
[----:B------:R-:W-:Y:S01]  /*2bc0*/  UMOV UR5, 0x380fffff ;  /* 0x380fffff00057882 */ /* 0x000fe20000000000 */
[----:B--2---:R-:W0:Y:S01]  /*2bd0*/  F2F.F32.F64 R24, R2 ;  /* 0x0000000200187310 */ /* 0x004e220000301000 */
[----:B------:R-:W-:-:S14]  /*2be0*/  DSETP.GEU.AND P0, PT, |R2|, UR4, PT ;  /* 0x0000000402007e2a */ /* 0x000fdc000bf0e200 */
[----:B0-----:R-:W-:Y:S01]  /*2bf0*/  @!P0 FMUL R24, R24, 1.175494350822287508e-38 ;  /* 0x0080000018188820 */ /* 0x001fe20000400000 */
[----:B------:R-:W-:Y:S06]  /*2c00*/  BRA `(.L_x_5882) ;  /* 0x0000000800307947 */ /* 0x000fec0003800000 */
.L_x_5890:
        /* <DEDUP_REMOVED lines=26> */
.L_x_5893:
        /* <DEDUP_REMOVED lines=13> */
.L_x_5892:
[----:B------:R-:W2:Y:S02]  /*2e80*/  LDG.E.U16 R2, desc[UR36][R2.64] ;  /* 0x0000002402027981 */ /* 0x000ea4000c1e1500 */
[----:B--2---:R-:W-:Y:S01]  /*2e90*/  IMAD.U32 R24, R2, 0x10000, RZ ;  /* 0x0001000002187824 */ /* 0x004fe200078e00ff */
[----:B------:R-:W-:Y:S06]  /*2ea0*/  BRA `(.L_x_5882) ;  /* 0x0000000400887947 */ /* 0x000fec0003800000 */
.L_x_5889:
        /* <DEDUP_REMOVED lines=11> */
.L_x_5896:
        /* <DEDUP_REMOVED lines=20> */
.L_x_5898:
[----:B------:R-:W-:Y:S05]  /*30a0*/  BSYNC B0 ;  /* 0x0000000000007941 */ /* 0x000fea0003800000 */
.L_x_5897:
[----:B------:R-:W-:Y:S01]  /*30b0*/  IMAD.SHL.U32 R2, R2, 0x100000, RZ ;  /* 0x0010000002027824 */ /* 0x000fe200078e00ff */
[----:B------:R-:W-:-:S04]  /*30c0*/  LEA R3, R0, 0x3b800000, 0x17 ;  /* 0x3b80000000037811 */ /* 0x000fc800078eb8ff */
[----:B------:R-:W-:Y:S01]  /*30d0*/  LOP3.LUT R24, R3, R2, R24, 0xfe, !PT ;  /* 0x0000000203187212 */ /* 0x000fe200078efe18 */
[----:B------:R-:W-:Y:S06]  /*30e0*/  BRA `(.L_x_5882) ;  /* 0x0000000000f87947 */ /* 0x000fec0003800000 */
.L_x_5895:
        /* <DEDUP_REMOVED lines=20> */
.L_x_5900:
[----:B------:R-:W-:Y:S05]  /*3230*/  BSYNC B0 ;  /* 0x0000000000007941 */ /* 0x000fea0003800000 */
.L_x_5899:
[----:B------:R-:W-:Y:S01]  /*3240*/  IMAD.SHL.U32 R2, R2, 0x200000, RZ ;  /* 0x0020000002027824 */ /* 0x000fe200078e00ff */
[----:B------:R-:W-:-:S04]  /*3250*/  LEA R3, R0, 0x37800000, 0x17 ;  /* 0x3780000000037811 */ /* 0x000fc800078eb8ff */
[----:B------:R-:W-:Y:S01]  /*3260*/  LOP3.LUT R24, R3, R2, R24, 0xfe, !PT ;  /* 0x0000000203187212 */ /* 0x000fe200078efe18 */
[----:B------:R-:W-:Y:S06]  /*3270*/  BRA `(.L_x_5882) ;  /* 0x0000000000947947 */ /* 0x000fec0003800000 */
.L_x_5894:
        /* <DEDUP_REMOVED lines=14> */
.L_x_5881:
        /* <DEDUP_REMOVED lines=16> */
.L_x_5903:
[----:B------:R-:W-:Y:S01]  /*3460*/  IMAD.MOV.U32 R24, RZ, RZ, RZ ;  /* 0x000000ffff187224 */ /* 0x000fe200078e00ff */
[----:B------:R-:W-:Y:S06]  /*3470*/  BRA `(.L_x_5882) ;  /* 0x0000000000147947 */ /* 0x000fec0003800000 */
.L_x_5902:
[----:B------:R-:W2:Y:S02]  /*3480*/  LDG.E.64 R24, desc[UR36][R2.64] ;  /* 0x0000002402187981 */ /* 0x000ea4000c1e1b00 */
[----:B--2---:R0:W1:Y:S01]  /*3490*/  I2F.U64 R24, R24 ;  /* 0x0000001800187312 */ /* 0x0040620000301000 */
[----:B------:R-:W-:Y:S05]  /*34a0*/  BRA `(.L_x_5882) ;  /* 0x0000000000087947 */ /* 0x000fea0003800000 */
.L_x_5901:
[----:B------:R-:W2:Y:S02]  /*34b0*/  LDG.E R2, desc[UR36][R2.64] ;  /* 0x0000002402027981 */ /* 0x000ea4000c1e1900 */
[----:B--2---:R-:W-:-:S07]  /*34c0*/  I2FP.F32.U32 R24, R2 ;  /* 0x0000000200187245 */ /* 0x004fce0000201000 */
.L_x_5882:
[----:B------:R-:W-:Y:S05]  /*34d0*/  BSYNC B6 ;  /* 0x0000000000067941 */ /* 0x000fea0003800000 */
.L_x_5876:
        /* <DEDUP_REMOVED lines=17> */
[----:B--2---:R-:W2:Y:S01]  /*35f0*/  I2F.S16 R0, R0 ;  /* 0x0000000000007306 */ /* 0x004ea20000101400 */
[----:B------:R-:W-:Y:S05]  /*3600*/  BRA `(.L_x_5910) ;  /* 0x0000000c00387947 */ /* 0x000fea0003800000 */
.L_x_5908:
[----:B------:R-:W2:Y:S02]  /*3610*/  LDG.E.U8 R0, desc[UR36][R2.64] ;  /* 0x0000002402007981 */ /* 0x000ea4000c1e1100 */
[----:B--2---:R-:W-:Y:S01]  /*3620*/  I2FP.F32.U32 R0, R0 ;  /* 0x0000000000007245 */ /* 0x004fe20000201000 */
[----:B------:R-:W-:Y:S06]  /*3630*/  BRA `(.L_x_5910) ;  /* 0x0000000c002c7947 */ /* 0x000fec0003800000 */
.L_x_5907:
        /* <DEDUP_REMOVED lines=9> */
.L_x_5912:
[----:B------:R-:W2:Y:S02]  /*36d0*/  LDG.E R0, desc[UR36][R2.64] ;  /* 0x0000002402007981 */ /* 0x000ea4000c1e1900 */
[----:B--2---:R-:W-:Y:S01]  /*36e0*/  I2FP.F32.S32 R0, R0 ;  /* 0x0000000000007245 */ /* 0x004fe20000201400 */
[----:B------:R-:W-:Y:S06]  /*36f0*/  BRA `(.L_x_5910) ;  /* 0x0000000800fc7947 */ /* 0x000fec0003800000 */
.L_x_5911:
[----:B------:R-:W2:Y:S02]  /*3700*/  LDG.E.U16 R0, desc[UR36][R2.64] ;  /* 0x0000002402007981 */ /* 0x000ea4000c1e1500 */
[----:B--2---:R-:W3:Y:S01]  /*3710*/  I2F.S16 R0, R0 ;  /* 0x0000000000007306 */ /* 0x004ee20000101400 */
[----:B------:R-:W-:Y:S05]  /*3720*/  BRA `(.L_x_5910) ;  /* 0x0000000800f07947 */ /* 0x000fea0003800000 */
.L_x_5906:
        /* <DEDUP_REMOVED lines=8> */
.L_x_5914:
[----:B------:R-:W2:Y:S02]  /*37b0*/  LDG.E.U16 R0, desc[UR36][R2.64] ;  /* 0x0000002402007981 */ /* 0x000ea4000c1e1500 */
[----:B--2---:R-:W-:Y:S01]  /*37c0*/  HADD2.F32 R0, -RZ, R0.H0_H0 ;  /* 0x20000000ff007230 */ /* 0x004fe20000004100 */
[----:B------:R-:W-:Y:S06]  /*37d0*/  BRA `(.L_x_5910) ;  /* 0x0000000800c47947 */ /* 0x000fec0003800000 */
.L_x_5913:
        /* <DEDUP_REMOVED lines=8> */
.L_x_5916:
[----:B------:R-:W2:Y:S02]  /*3860*/  LDG.E.U16 R0, desc[UR36][R2.64] ;  /* 0x0000002402007981 */ /* 0x000ea4000c1e1500 */
[----:B--2---:R-:W-:Y:S01]  /*3870*/  HADD2.F32 R0, -RZ, R0.H0_H0 ;  /* 0x20000000ff007230 */ /* 0x004fe20000004100 */
[----:B------:R-:W-:Y:S06]  /*3880*/  BRA `(.L_x_5910) ;  /* 0x0000000800987947 */ /* 0x000fec0003800000 */
.L_x_5915:
[----:B------:R-:W2:Y:S01]  /*3890*/  LDG.E.64 R2, desc[UR36][R2.64] ;  /* 0x0000002402027981 */ /* 0x000ea2000c1e1b00 */
[----:B------:R-:W-:Y:S01]  /*38a0*/  UMOV UR4, 0xf0000000 ;  /* 0xf000000000047882 */ /* 0x000fe20000000000 */
[----:B------:R-:W-:Y:S01]  /*38b0*/  UMOV UR5, 0x380fffff ;  /* 0x380fffff00057882 */ /* 0x000fe20000000000 */
[----:B--2---:R-:W0:Y:S01]  /*38c0*/  F2F.F32.F64 R0, R2 ;  /* 0x0000000200007310 */ /* 0x004e220000301000 */
[----:B------:R-:W-:-:S14]  /*38d0*/  DSETP.GEU.AND P0, PT, |R2|, UR4, PT ;  /* 0x0000000402007e2a */ /* 0x000fdc000bf0e200 */
[----:B0-----:R-:W-:Y:S01]  /*38e0*/  @!P0 FMUL R0, R0, 1.175494350822287508e-38 ;  /* 0x0080000000008820 */ /* 0x001fe20000400000 */
[----:B------:R-:W-:Y:S06]  /*38f0*/  BRA `(.L_x_5910) ;  /* 0x00000008007c7947 */ /* 0x000fec0003800000 */
.L_x_5905:
        /* <DEDUP_REMOVED lines=12> */
.L_x_5919:
[----:B------:R-:W2:Y:S01]  /*39c0*/  LDG.E.64 R2, desc[UR36][R2.64] ;  /* 0x0000002402027981 */ /* 0x000ea2000c1e1b00 */
[----:B------:R-:W-:Y:S01]  /*39d0*/  UMOV UR4, 0xf0000000 ;  /* 0xf000000000047882 */ /* 0x000fe20000000000 */
[----:B------:R-:W-:Y:S01]  /*39e0*/  UMOV UR5, 0x380fffff ;  /* 0x380fffff00057882 */ /* 0x000fe20000000000 */
[----:B--2---:R-:W0:Y:S01]  /*39f0*/  F2F.F32.F64 R0, R2 ;  /* 0x0000000200007310 */ /* 0x004e220000301000 */
[----:B------:R-:W-:-:S14]  /*3a00*/  DSETP.GEU.AND P0, PT, |R2|, UR4, PT ;  /* 0x0000000402007e2a */ /* 0x000fdc000bf0e200 */
[----:B0-----:R-:W-:Y:S01]  /*3a10*/  @!P0 FMUL R0, R0, 1.175494350822287508e-38 ;  /* 0x0080000000008820 */ /* 0x001fe20000400000 */
[----:B------:R-:W-:Y:S06]  /*3a20*/  BRA `(.L_x_5910) ;  /* 0x0000000800307947 */ /* 0x000fec0003800000 */
.L_x_5918:
        /* <DEDUP_REMOVED lines=26> */
.L_x_5921:
        /* <DEDUP_REMOVED lines=13> */
.L_x_5920:
[----:B------:R-:W2:Y:S02]  /*3ca0*/  LDG.E.U16 R0, desc[UR36][R2.64] ;  /* 0x0000002402007981 */ /* 0x000ea4000c1e1500 */
[----:B--2---:R-:W-:Y:S01]  /*3cb0*/  IMAD.U32 R0, R0, 0x10000, RZ ;  /* 0x0001000000007824 */ /* 0x004fe200078e00ff */
[----:B------:R-:W-:Y:S06]  /*3cc0*/  BRA `(.L_x_5910) ;  /* 0x0000000400887947 */ /* 0x000fec0003800000 */
.L_x_5917:
        /* <DEDUP_REMOVED lines=11> */
.L_x_5924:
        /* <DEDUP_REMOVED lines=20> */
.L_x_5926:
[----:B------:R-:W-:Y:S05]  /*3ec0*/  BSYNC B0 ;  /* 0x0000000000007941 */ /* 0x000fea0003800000 */
.L_x_5925:
[----:B------:R-:W-:Y:S01]  /*3ed0*/  LEA R3, R0, 0x3b800000, 0x17 ;  /* 0x3b80000000037811 */ /* 0x000fe200078eb8ff */
[----:B------:R-:W-:-:S05]  /*3ee0*/  IMAD.SHL.U32 R0, R2, 0x100000, RZ ;  /* 0x0010000002007824 */ /* 0x000fca00078e00ff */
[----:B------:R-:W-:Y:S01]  /*3ef0*/  LOP3.LUT R0, R3, R0, R4, 0xfe, !PT ;  /* 0x0000000003007212 */ /* 0x000fe200078efe04 */
[----:B------:R-:W-:Y:S06]  /*3f00*/  BRA `(.L_x_5910) ;  /* 0x0000000000f87947 */ /* 0x000fec0003800000 */
.L_x_5923:
        /* <DEDUP_REMOVED lines=20> */
.L_x_5928:
[----:B------:R-:W-:Y:S05]  /*4050*/  BSYNC B0 ;  /* 0x0000000000007941 */ /* 0x000fea0003800000 */
.L_x_5927:
[----:B------:R-:W-:Y:S01]  /*4060*/  LEA R3, R0, 0x37800000, 0x17 ;  /* 0x3780000000037811 */ /* 0x000fe200078eb8ff */
[----:B------:R-:W-:-:S05]  /*4070*/  IMAD.SHL.U32 R0, R2, 0x200000, RZ ;  /* 0x0020000002007824 */ /* 0x000fca00078e00ff */
[----:B------:R-:W-:Y:S01]  /*4080*/  LOP3.LUT R0, R3, R0, R4, 0xfe, !PT ;  /* 0x0000000003007212 */ /* 0x000fe200078efe04 */
[----:B------:R-:W-:Y:S06]  /*4090*/  BRA `(.L_x_5910) ;  /* 0x0000000000947947 */ /* 0x000fec0003800000 */
.L_x_5922:
        /* <DEDUP_REMOVED lines=14> */
.L_x_5909:
        /* <DEDUP_REMOVED lines=16> */
.L_x_5931:
[----:B------:R-:W-:Y:S01]  /*4280*/  IMAD.MOV.U32 R0, RZ, RZ, RZ ;  /* 0x000000ffff007224 */ /* 0x000fe200078e00ff */
[----:B------:R-:W-:Y:S06]  /*4290*/  BRA `(.L_x_5910) ;  /* 0x0000000000147947 */ /* 0x000fec0003800000 */
.L_x_5930:
[----:B------:R-:W2:Y:S02]  /*42a0*/  LDG.E.64 R2, desc[UR36][R2.64] ;  /* 0x0000002402027981 */ /* 0x000ea4000c1e1b00 */
[----:B--2---:R0:W1:Y:S01]  /*42b0*/  I2F.U64 R0, R2 ;  /* 0x0000000200007312 */ /* 0x0040620000301000 */
[----:B------:R-:W-:Y:S05]  /*42c0*/  BRA `(.L_x_5910) ;  /* 0x0000000000087947 */ /* 0x000fea0003800000 */
.L_x_5929:
[----:B------:R-:W2:Y:S02]  /*42d0*/  LDG.E R0, desc[UR36][R2.64] ;  /* 0x0000002402007981 */ /* 0x000ea4000c1e1900 */
[----:B--2---:R-:W-:-:S07]  /*42e0*/  I2FP.F32.U32 R0, R0 ;  /* 0x0000000000007245 */ /* 0x004fce0000201000 */
.L_x_5910:
[----:B------:R-:W-:Y:S05]  /*42f0*/  BSYNC B6 ;  /* 0x0000000000067941 */ /* 0x000fea0003800000 */
.L_x_5904:
[----:B------:R-:W4:Y:S01]  /*4300*/  LDC.U8 R6, c[0x0][0x4f9] ;  /* 0x00013e40ff067b82 */ /* 0x000f220000000000 */
[----:B0123-5:R-:W-:Y:S01]  /*4310*/  FSETP.GEU.FTZ.AND P0, PT, |R0|, 0.5, PT ;  /* 0x3f0000000000780b */ /* 0x02ffe20003f1e200 */
[----:B------:R-:W-:Y:S01]  /*4320*/  FADD.FTZ R4, R24, -R19 ;  /* 0x8000001318047221 */ /* 0x000fe20000010000 */
[----:B----4-:R-:W-:-:S03]  /*4330*/  FADD.FTZ R3, -R0, 1 ;  /* 0x3f80000000037421 */ /* 0x010fc60000010100 */
[----:B------:R-:W-:-:S08]  /*4340*/  FFMA.FTZ R2, R4, R0, R19 ;  /* 0x0000000004027223 */ /* 0x000fd00000010013 */
[----:B------:R-:W-:Y:S01]  /*4350*/  @P0 FFMA.FTZ R2, -R4, R3, R24 ;  /* 0x0000000304020223 */ /* 0x000fe20000010118 */
[----:B------:R-:W-:-:S04]  /*4360*/  PRMT R5, R6, 0x9910, RZ ;  /* 0x0000991006057816 */ /* 0x000fc800000000ff */
        /* <DEDUP_REMOVED lines=13> */
.L_x_5935:
[----:B------:R-:W0:Y:S02]  /*4440*/  F2I.S64.TRUNC R2, R2 ;  /* 0x0000000200027311 */ /* 0x000e24000020d900 */
[----:B0-----:R-:W-:-:S05]  /*4450*/  IMAD.MOV.U32 R5, RZ, RZ, R2 ;  /* 0x000000ffff057224 */ /* 0x001fca00078e0002 */
[----:B------:R0:W-:Y:S01]  /*4460*/  STG.E.U8 desc[UR36][R16.64], R5 ;  /* 0x0000000510007986 */ /* 0x0001e2000c101124 */
[----:B------:R-:W-:Y:S05]  /*4470*/  BRA `(.L_x_5937) ;  /* 0x0000000c00407947 */ /* 0x000fea0003800000 */
.L_x_5934:
        /* <DEDUP_REMOVED lines=9> */
.L_x_5939:
[----:B------:R-:W0:Y:S02]  /*4510*/  F2I.FTZ.TRUNC.NTZ R3, R2 ;  /* 0x0000000200037305 */ /* 0x000e24000021f100 */
[----:B0-----:R0:W-:Y:S01]  /*4520*/  STG.E desc[UR36][R16.64], R3 ;  /* 0x0000000310007986 */ /* 0x0011e2000c101924 */
[----:B------:R-:W-:Y:S05]  /*4530*/  BRA `(.L_x_5937) ;  /* 0x0000000c00107947 */ /* 0x000fea0003800000 */
.L_x_5938:
[----:B------:R-:W0:Y:S02]  /*4540*/  F2I.FTZ.TRUNC.NTZ R3, R2 ;  /* 0x0000000200037305 */ /* 0x000e24000021f100 */
[----:B0-----:R0:W-:Y:S01]  /*4550*/  STG.E.U16 desc[UR36][R16.64], R3 ;  /* 0x0000000310007986 */ /* 0x0011e2000c101524 */
[----:B------:R-:W-:Y:S05]  /*4560*/  BRA `(.L_x_5937) ;  /* 0x0000000c00047947 */ /* 0x000fea0003800000 */
.L_x_5933:
        /* <DEDUP_REMOVED lines=8> */
.L_x_5941:
[----:B------:R-:W-:-:S05]  /*45f0*/  F2FP.F16.F32.PACK_AB R2, RZ, R2 ;  /* 0x00000002ff02723e */ /* 0x000fca00000000ff */
[----:B------:R0:W-:Y:S01]  /*4600*/  STG.E.U16 desc[UR36][R16.64], R2 ;  /* 0x0000000210007986 */ /* 0x0001e2000c101524 */
[----:B------:R-:W-:Y:S05]  /*4610*/  BRA `(.L_x_5937) ;  /* 0x0000000800d87947 */ /* 0x000fea0003800000 */
.L_x_5940:
        /* <DEDUP_REMOVED lines=9> */
.L_x_5943:
[----:B------:R-:W-:-:S04]  /*46b0*/  F2FP.F16.F32.PACK_AB R3, RZ, R2 ;  /* 0x00000002ff03723e */ /* 0x000fc800000000ff */
[----:B------:R-:W-:-:S05]  /*46c0*/  PRMT R3, R3, 0x5410, RZ ;  /* 0x0000541003037816 */ /* 0x000fca00000000ff */
[----:B------:R0:W-:Y:S01]  /*46d0*/  STG.E desc[UR36][R16.64], R3 ;  /* 0x0000000310007986 */ /* 0x0001e2000c101924 */
[----:B------:R-:W-:Y:S05]  /*46e0*/  BRA `(.L_x_5937) ;  /* 0x0000000800a47947 */ /* 0x000fea0003800000 */
.L_x_5942:
[----:B------:R-:W-:-:S06]  /*46f0*/  FMUL.FTZ R2, R2, 1 ;  /* 0x3f80000002027820 */ /* 0x000fcc0000410000 */
[----:B------:R-:W0:Y:S02]  /*4700*/  F2F.F64.F32 R2, R2 ;  /* 0x0000000200027310 */ /* 0x000e240000201800 */
[----:B0-----:R0:W-:Y:S01]  /*4710*/  STG.E.64 desc[UR36][R16.64], R2 ;  /* 0x0000000210007986 */ /* 0x0011e2000c101b24 */
[----:B------:R-:W-:Y:S05]  /*4720*/  BRA `(.L_x_5937) ;  /* 0x0000000800947947 */ /* 0x000fea0003800000 */
.L_x_5932:
        /* <DEDUP_REMOVED lines=12> */
.L_x_5946:
[----:B------:R-:W-:Y:S01]  /*47f0*/  FMUL.FTZ R4, R2, 1 ;  /* 0x3f80000002047820 */ /* 0x000fe20000410000 */
[----:B------:R-:W-:-:S05]  /*4800*/  CS2R R6, SRZ ;  /* 0x0000000000067805 */ /* 0x000fca000001ff00 */
[----:B------:R-:W0:Y:S02]  /*4810*/  F2F.F64.F32 R4, R4 ;  /* 0x0000000400047310 */ /* 0x000e240000201800 */
[----:B0-----:R0:W-:Y:S01]  /*4820*/  STG.E.128 desc[UR36][R16.64], R4 ;  /* 0x0000000410007986 */ /* 0x0011e2000c101d24 */
[----:B------:R-:W-:Y:S05]  /*4830*/  BRA `(.L_x_5937) ;  /* 0x0000000800507947 */ /* 0x000fea0003800000 */
.L_x_5945:
        /* <DEDUP_REMOVED lines=20> */
.L_x_5950:
[----:B------:R-:W-:Y:S05]  /*4980*/  BSYNC B0 ;  /* 0x0000000000007941 */ /* 0x000fea0003800000 */
.L_x_5949:
[----:B------:R-:W-:-:S05]  /*4990*/  LOP3.LUT R5, R0, R5, RZ, 0xfc, !PT ;  /* 0x0000000500057212 */ /* 0x000fca00078efcff */
[----:B------:R0:W-:Y:S01]  /*49a0*/  STG.E.U8 desc[UR36][R16.64], R5 ;  /* 0x0000000510007986 */ /* 0x0001e2000c101124 */
[----:B------:R-:W-:Y:S05]  /*49b0*/  BRA `(.L_x_5937) ;  /* 0x0000000400f07947 */ /* 0x000fea0003800000 */
.L_x_5948:
        /* <DEDUP_REMOVED lines=12> */
.L_x_5952:
[----:B------:R-:W-:Y:S01]  /*4a80*/  IMAD.MOV.U32 R0, RZ, RZ, 0x7f ;  /* 0x0000007fff007424 */ /* 0x000fe200078e00ff */
[----:B------:R-:W-:-:S04]  /*4a90*/  ISETP.GT.U32.AND P0, PT, R4, 0x7f800000, PT ;  /* 0x7f8000000400780c */ /* 0x000fc80003f04070 */
[----:B------:R-:W-:-:S09]  /*4aa0*/  SEL R0, R0, 0x7c, P0 ;  /* 0x0000007c00007807 */ /* 0x000fd20000000000 */
.L_x_5953:
[----:B------:R-:W-:Y:S05]  /*4ab0*/  BSYNC B0 ;  /* 0x0000000000007941 */ /* 0x000fea0003800000 */
.L_x_5951:
[----:B------:R-:W-:-:S04]  /*4ac0*/  LOP3.LUT R2, R2, 0x80000000, RZ, 0xc0, !PT ;  /* 0x8000000002027812 */ /* 0x000fc800078ec0ff */
[----:B------:R-:W-:-:S04]  /*4ad0*/  SHF.R.U32.HI R3, RZ, 0x18, R2 ;  /* 0x00000018ff037819 */ /* 0x000fc80000011602 */
[----:B------:R-:W-:-:S05]  /*4ae0*/  LOP3.LUT R3, R0, R3, RZ, 0xfc, !PT ;  /* 0x0000000300037212 */ /* 0x000fca00078efcff */
[----:B------:R0:W-:Y:S01]  /*4af0*/  STG.E.U8 desc[UR36][R16.64], R3 ;  /* 0x0000000310007986 */ /* 0x0001e2000c101124 */
[----:B------:R-:W-:Y:S05]  /*4b00*/  BRA `(.L_x_5937) ;  /* 0x00000004009c7947 */ /* 0x000fea0003800000 */
.L_x_5947:
[----:B------:R-:W-:-:S05]  /*4b10*/  F2FP.BF16.F32.PACK_AB R2, RZ, R2 ;  /* 0x00000002ff02723e */ /* 0x000fca00000010ff */
[----:B------:R0:W-:Y:S01]  /*4b20*/  STG.E.U16 desc[UR36][R16.64], R2 ;  /* 0x0000000210007986 */ /* 0x0001e2000c101524 */
[----:B------:R-:W-:Y:S05]  /*4b30*/  BRA `(.L_x_5937) ;  /* 0x0000000400907947 */ /* 0x000fea0003800000 */
.L_x_5944:
        /* <DEDUP_REMOVED lines=11> */
.L_x_5956:
        /* <DEDUP_REMOVED lines=16> */
.L_x_5959:
[----:B------:R-:W-:-:S04]  /*4cf0*/  LOP3.LUT R2, R2, 0x80000000, RZ, 0xc0, !PT ;  /* 0x8000000002027812 */ /* 0x000fc800078ec0ff */
[----:B------:R-:W-:-:S04]  /*4d00*/  SHF.R.U32.HI R3, RZ, 0x18, R2 ;  /* 0x00000018ff037819 */ /* 0x000fc80000011602 */
[----:B------:R-:W-:-:S04]  /*4d10*/  LOP3.LUT R0, R0, R3, RZ, 0xfc, !PT ;  /* 0x0000000300007212 */ /* 0x000fc800078efcff */
[----:B------:R-:W-:-:S07]  /*4d20*/  PRMT R8, R0, 0x7610, R8 ;  /* 0x0000761000087816 */ /* 0x000fce0000000008 */
.L_x_5958:
[----:B------:R-:W-:Y:S05]  /*4d30*/  BSYNC B0 ;  /* 0x0000000000007941 */ /* 0x000fea0003800000 */
.L_x_5957:
[----:B------:R0:W-:Y:S01]  /*4d40*/  STG.E.U8 desc[UR36][R16.64], R8 ;  /* 0x0000000810007986 */ /* 0x0001e2000c101124 */
[----:B------:R-:W-:Y:S05]  /*4d50*/  BRA `(.L_x_5937) ;  /* 0x0000000400087947 */ /* 0x000fea0003800000 */
.L_x_5955:
        /* <DEDUP_REMOVED lines=16> */
.L_x_5962:
[----:B------:R-:W-:-:S04]  /*4e60*/  LOP3.LUT R2, R2, 0x80000000, RZ, 0xc0, !PT ;  /* 0x8000000002027812 */ /* 0x000fc800078ec0ff */
[----:B------:R-:W-:-:S04]  /*4e70*/  SHF.R.U32.HI R3, RZ, 0x18, R2 ;  /* 0x00000018ff037819 */ /* 0x000fc80000011602 */
[----:B------:R-:W-:-:S04]  /*4e80*/  LOP3.LUT R0, R0, R3, RZ, 0xfc, !PT ;  /* 0x0000000300007212 */ /* 0x000fc800078efcff */
[----:B------:R-:W-:-:S07]  /*4e90*/  PRMT R8, R0, 0x7610, R8 ;  /* 0x0000761000087816 */ /* 0x000fce0000000008 */
.L_x_5961:
[----:B------:R-:W-:Y:S05]  /*4ea0*/  BSYNC B0 ;  /* 0x0000000000007941 */ /* 0x000fea0003800000 */
.L_x_5960:
[----:B------:R3:W-:Y:S01]  /*4eb0*/  STG.E.U8 desc[UR36][R16.64], R8 ;  /* 0x0000000810007986 */ /* 0x0007e2000c101124 */
[----:B------:R-:W-:Y:S05]  /*4ec0*/  BRA `(.L_x_5937) ;  /* 0x0000000000ac7947 */ /* 0x000fea0003800000 */
.L_x_5954:
        /* <DEDUP_REMOVED lines=21> */
.L_x_5936:
        /* <DEDUP_REMOVED lines=16> */
.L_x_5965:
[----:B------:R-:W-:Y:S05]  /*5120*/  BRA `(.L_x_5937) ;  /* 0x0000000000147947 */ /* 0x000fea0003800000 */
.L_x_5964:
[----:B------:R-:W0:Y:S02]  /*5130*/  F2I.U64.TRUNC R2, R2 ;  /* 0x0000000200027311 */ /* 0x000e24000020d800 */
[----:B0-----:R2:W-:Y:S01]  /*5140*/  STG.E.64 desc[UR36][R16.64], R2 ;  /* 0x0000000210007986 */ /* 0x0015e2000c101b24 */
[----:B------:R-:W-:Y:S05]  /*5150*/  BRA `(.L_x_5937) ;  /* 0x0000000000087947 */ /* 0x000fea0003800000 */
.L_x_5963:
[----:B------:R-:W0:Y:S02]  /*5160*/  F2I.FTZ.U32.TRUNC.NTZ R3, R2 ;  /* 0x0000000200037305 */ /* 0x000e24000021f000 */
[----:B0-----:R0:W-:Y:S02]  /*5170*/  STG.E desc[UR36][R16.64], R3 ;  /* 0x0000000310007986 */ /* 0x0011e4000c101924 */
.L_x_5937:
[----:B------:R-:W-:-:S04]  /*5180*/  IMAD R18, R23, 0x200, R18 ;  /* 0x0000020017127824 */ /* 0x000fc800078e0212 */
[----:B------:R-:W-:-:S07]  /*5190*/  VIADD R19, R18, 0x80 ;  /* 0x0000008012137836 */ /* 0x000fce0000000000 */
.L_x_5846:
[----:B------:R-:W-:Y:S05]  /*51a0*/  BSYNC B7 ;  /* 0x0000000000077941 */ /* 0x000fea0003800000 */
.L_x_5845:
        /* <DEDUP_REMOVED lines=384> */
.L_x_5968:
        /* <DEDUP_REMOVED lines=20> */
[----:B--2---:R2:W3:Y:S01]  /*6af0*/  I2F.S16 R22, R2 ;  /* 0x0000000200167306 */ /* 0x0044e20000101400 */
[----:B------:R-:W-:Y:S05]  /*6b00*/  BRA `(.L_x_5975) ;  /* 0x0000000c00387947 */ /* 0x000fea0003800000 */
.L_x_5973:
[----:B------:R-:W2:Y:S02]  /*6b10*/  LDG.E.U8 R2, desc[UR36][R2.64] ;  /* 0x0000002402027981 */ /* 0x000ea4000c1e1100 */
[----:B--2---:R-:W-:Y:S01]  /*6b20*/  I2FP.F32.U32 R22, R2 ;  /* 0x0000000200167245 */ /* 0x004fe20000201000 */
[----:B------:R-:W-:Y:S06]  /*6b30*/  BRA `(.L_x_5975) ;  /* 0x0000000c002c7947 */ /* 0x000fec0003800000 */
.L_x_5972:
        /* <DEDUP_REMOVED lines=9> */
.L_x_5977:
[----:B------:R-:W2:Y:S02]  /*6bd0*/  LDG.E R2, desc[UR36][R2.64] ;  /* 0x0000002402027981 */ /* 0x000ea4000c1e1900 */
[----:B--2---:R-:W-:Y:S01]  /*6be0*/  I2FP.F32.S32 R22, R2 ;  /* 0x0000000200167245 */ /* 0x004fe20000201400 */
[----:B------:R-:W-:Y:S06]  /*6bf0*/  BRA `(.L_x_5975) ;  /* 0x0000000800fc7947 */ /* 0x000fec0003800000 */
.L_x_5976:
[----:B------:R-:W2:Y:S02]  /*6c00*/  LDG.E.U16 R2, desc[UR36][R2.64] ;  /* 0x0000002402027981 */ /* 0x000ea4000c1e1500 */
[----:B--2---:R0:W1:Y:S01]  /*6c10*/  I2F.S16 R22, R2 ;  /* 0x0000000200167306 */ /* 0x0040620000101400 */
[----:B------:R-:W-:Y:S05]  /*6c20*/  BRA `(.L_x_5975) ;  /* 0x0000000800f07947 */ /* 0x000fea0003800000 */
.L_x_5971:
        /* <DEDUP_REMOVED lines=8> */
.L_x_5979:
[----:B------:R-:W2:Y:S02]  /*6cb0*/  LDG.E.U16 R2, desc[UR36][R2.64] ;  /* 0x0000002402027981 */ /* 0x000ea4000c1e1500 */
[----:B--2---:R-:W-:Y:S01]  /*6cc0*/  HADD2.F32 R22, -RZ, R2.H0_H0 ;  /* 0x20000002ff167230 */ /* 0x004fe20000004100 */
[----:B------:R-:W-:Y:S06]  /*6cd0*/  BRA `(.L_x_5975) ;  /* 0x0000000800c47947 */ /* 0x000fec0003800000 */
.L_x_5978:
        /* <DEDUP_REMOVED lines=8> */
.L_x_5981:
[----:B------:R-:W2:Y:S02]  /*6d60*/  LDG.E.U16 R2, desc[UR36][R2.64] ;  /* 0x0000002402027981 */ /* 0x000ea4000c1e1500 */
[----:B--2---:R-:W-:Y:S01]  /*6d70*/  HADD2.F32 R22, -RZ, R2.H0_H0 ;  /* 0x20000002ff167230 */ /* 0x004fe20000004100 */
[----:B------:R-:W-:Y:S06]  /*6d80*/  BRA `(.L_x_5975) ;  /* 0x0000000800987947 */ /* 0x000fec0003800000 */
.L_x_5980:
[----:B------:R-:W2:Y:S01]  /*6d90*/  LDG.E.64 R2, desc[UR36][R2.64] ;  /* 0x0000002402027981 */ /* 0x000ea2000c1e1b00 */
[----:B------:R-:W-:Y:S01]  /*6da0*/  UMOV UR4, 0xf0000000 ;  /* 0xf000000000047882 */ /* 0x000fe20000000000 */
[----:B------:R-:W-:Y:S01]  /*6db0*/  UMOV UR5, 0x380fffff ;  /* 0x380fffff00057882 */ /* 0x000fe20000000000 */
[----:B--2---:R-:W0:Y:S01]  /*6dc0*/  F2F.F32.F64 R22, R2 ;  /* 0x0000000200167310 */ /* 0x004e220000301000 */
[----:B------:R-:W-:-:S14]  /*6dd0*/  DSETP.GEU.AND P0, PT, |R2|, UR4, PT ;  /* 0x0000000402007e2a */ /* 0x000fdc000bf0e200 */
[----:B0-----:R-:W-:Y:S01]  /*6de0*/  @!P0 FMUL R22, R22, 1.175494350822287508e-38 ;  /* 0x0080000016168820 */ /* 0x001fe20000400000 */
[----:B------:R-:W-:Y:S06]  /*6df0*/  BRA `(.L_x_5975) ;  /* 0x00000008007c7947 */ /* 0x000fec0003800000 */
.L_x_5970:
        /* <DEDUP_REMOVED lines=12> */
.L_x_5984:
[----:B------:R-:W2:Y:S01]  /*6ec0*/  LDG.E.64 R2, desc[UR36][R2.64] ;  /* 0x0000002402027981 */ /* 0x000ea2000c1e1b00 */
[----:B------:R-:W-:Y:S01]  /*6ed0*/  UMOV UR4, 0xf0000000 ;  /* 0xf000000000047882 */ /* 0x000fe20000000000 */
[----:B------:R-:W-:Y:S01]  /*6ee0*/  UMOV UR5, 0x380fffff ;  /* 0x380fffff00057882 */ /* 0x000fe20000000000 */
[----:B--2---:R-:W0:Y:S01]  /*6ef0*/  F2F.F32.F64 R22, R2 ;  /* 0x0000000200167310 */ /* 0x004e220000301000 */
[----:B------:R-:W-:-:S14]  /*6f00*/  DSETP.GEU.AND P0, PT, |R2|, UR4, PT ;  /* 0x0000000402007e2a */ /* 0x000fdc000bf0e200 */
[----:B0-----:R-:W-:Y:S01]  /*6f10*/  @!P0 FMUL R22, R22, 1.175494350822287508e-38 ;  /* 0x0080000016168820 */ /* 0x001fe20000400000 */
[----:B------:R-:W-:Y:S06]  /*6f20*/  BRA `(.L_x_5975) ;  /* 0x0000000800307947 */ /* 0x000fec0003800000 */
.L_x_5983:
        /* <DEDUP_REMOVED lines=26> */
.L_x_5986:
        /* <DEDUP_REMOVED lines=13> */
.L_x_5985:
[----:B------:R-:W2:Y:S02]  /*71a0*/  LDG.E.U16 R2, desc[UR36][R2.64] ;  /* 0x0000002402027981 */ /* 0x000ea4000c1e1500 */
[----:B--2---:R-:W-:Y:S01]  /*71b0*/  IMAD.U32 R22, R2, 0x10000, RZ ;  /* 0x0001000002167824 */ /* 0x004fe200078e00ff */
[----:B------:R-:W-:Y:S06]  /*71c0*/  BRA `(.L_x_5975) ;  /* 0x0000000400887947 */ /* 0x000fec0003800000 */
.L_x_5982:
        /* <DEDUP_REMOVED lines=11> */
.L_x_5989:
        /* <DEDUP_REMOVED lines=20> */
.L_x_5991:
[----:B------:R-:W-:Y:S05]  /*73c0*/  BSYNC B0 ;  /* 0x0000000000007941 */ /* 0x000fea0003800000 */
.L_x_5990:
[----:B------:R-:W-:Y:S01]  /*73d0*/  IMAD.SHL.U32 R2, R2, 0x100000, RZ ;  /* 0x0010000002027824 */ /* 0x000fe200078e00ff */
[----:B------:R-:W-:-:S04]  /*73e0*/  LEA R3, R0, 0x3b800000, 0x17 ;  /* 0x3b80000000037811 */ /* 0x000fc800078eb8ff */
[----:B------:R-:W-:Y:S01]  /*73f0*/  LOP3.LUT R22, R3, R2, R22, 0xfe, !PT ;  /* 0x0000000203167212 */ /* 0x000fe200078efe16 */
[----:B------:R-:W-:Y:S06]  /*7400*/  BRA `(.L_x_5975) ;  /* 0x0000000000f87947 */ /* 0x000fec0003800000 */
.L_x_5988:
        /* <DEDUP_REMOVED lines=20> */
.L_x_5993:
[----:B------:R-:W-:Y:S05]  /*7550*/  BSYNC B0 ;  /* 0x0000000000007941 */ /* 0x000fea0003800000 */
.L_x_5992:
[----:B------:R-:W-:Y:S01]  /*7560*/  IMAD.SHL.U32 R2, R2, 0x200000, RZ ;  /* 0x0020000002027824 */ /* 0x000fe200078e00ff */
[----:B------:R-:W-:-:S04]  /*7570*/  LEA R3, R0, 0x37800000, 0x17 ;  /* 0x3780000000037811 */ /* 0x000fc800078eb8ff */
[----:B------:R-:W-:Y:S01]  /*7580*/  LOP3.LUT R22, R3, R2, R22, 0xfe, !PT ;  /* 0x0000000203167212 */ /* 0x000fe200078efe16 */
[----:B------:R-:W-:Y:S06]  /*7590*/  BRA `(.L_x_5975) ;  /* 0x0000000000947947 */ /* 0x000fec0003800000 */
.L_x_5987:
        /* <DEDUP_REMOVED lines=14> */
.L_x_5974:
        /* <DEDUP_REMOVED lines=16> */
.L_x_5996:
[----:B------:R-:W-:Y:S01]  /*7780*/  IMAD.MOV.U32 R22, RZ, RZ, RZ ;  /* 0x000000ffff167224 */ /* 0x000fe200078e00ff */
[----:B------:R-:W-:Y:S06]  /*7790*/  BRA `(.L_x_5975) ;  /* 0x0000000000147947 */ /* 0x000fec0003800000 */
.L_x_5995:
[----:B------:R-:W2:Y:S02]  /*77a0*/  LDG.E.64 R2, desc[UR36][R2.64] ;  /* 0x0000002402027981 */ /* 0x000ea4000c1e1b00 */
[----:B--2---:R0:W1:Y:S01]  /*77b0*/  I2F.U64 R22, R2 ;  /* 0x0000000200167312 */ /* 0x0040620000301000 */
[----:B------:R-:W-:Y:S05]  /*77c0*/  BRA `(.L_x_5975) ;  /* 0x0000000000087947 */ /* 0x000fea0003800000 */
.L_x_5994:
[----:B------:R-:W2:Y:S02]  /*77d0*/  LDG.E R2, desc[UR36][R2.64] ;  /* 0x0000002402027981 */ /* 0x000ea4000c1e1900 */
[----:B--2---:R-:W-:-:S07]  /*77e0*/  I2FP.F32.U32 R22, R2 ;  /* 0x0000000200167245 */ /* 0x004fce0000201000 */
.L_x_5975:
[----:B------:R-:W-:Y:S05]  /*77f0*/  BSYNC B6 ;  /* 0x0000000000067941 */ /* 0x000fea0003800000 */
.L_x_5969:
[----:B------:R-:W1:Y:S01]  /*7800*/  LDC.U8 R4, c[0x0][0x4fb] ;  /* 0x00013ec0ff047b82 */ /* 0x000e620000000000 */
[----:B------:R-:W-:Y:S01]  /*7810*/  ULDC.64 UR4, c[0x0][0x4e8] ;  /* 0x00013a0000047ab9 */ /* 0x000fe20000000a00 */
[----:B------:R-:W-:Y:S01]  /*7820*/  BSSY B6, `(.L_x_5997) ;  /* 0x00000df000067945 */ /* 0x000fe20003800000 */
[----:B0-2-4-:R-:W-:-:S05]  /*7830*/  IADD3 R2, P0, R23, UR4, RZ ;  /* 0x0000000417027c10 */ /* 0x015fca000ff1e0ff */
        /* <DEDUP_REMOVED lines=15> */
.L_x_6001:
[----:B------:R-:W2:Y:S02]  /*7930*/  LDG.E.U8 R2, desc[UR36][R2.64] ;  /* 0x0000002402027981 */ /* 0x000ea4000c1e1100 */
[----:B--2---:R-:W-:Y:S01]  /*7940*/  I2FP.F32.U32 R23, R2 ;  /* 0x0000000200177245 */ /* 0x004fe20000201000 */
[----:B------:R-:W-:Y:S06]  /*7950*/  BRA `(.L_x_6003) ;  /* 0x0000000c002c7947 */ /* 0x000fec0003800000 */
.L_x_6000:
[----:B------:R-:W-:-:S13]  /*7960*/  ISETP.NE.AND P0, PT, R0, 0x2, PT ;  /* 0x000000020000780c */ /* 0x000fda0003f05270 */
[----:B------:R-:W-:Y:S05]  /*7970*/  @!P0 BRA `(.L_x_6004) ;  /* 0x0000000000288947 */ /* 0x000fea0003800000 */
[----:B------:R-:W-:-:S13]  /*7980*/  ISETP.NE.AND P0, PT, R0, 0x3, PT ;  /* 0x000000030000780c */ /* 0x000fda0003f05270 */
[----:B------:R-:W-:Y:S05]  /*7990*/  @!P0 BRA `(.L_x_6005) ;  /* 0x0000000000148947 */ /* 0x000fea0003800000 */
[----:B------:R-:W-:-:S13]  /*79a0*/  ISETP.NE.AND P0, PT, R0, 0x4, PT ;  /* 0x000000040000780c */ /* 0x000fda0003f05270 */
[----:B------:R-:W-:Y:S05]  /*79b0*/  @P0 BRA `(.L_x_6002) ;  /* 0x0000000800b80947 */ /* 0x000fea0003800000 */
[----:B------:R-:W2:Y:S02]  /*79c0*/  LDG.E.64 R2, desc[UR36][R2.64] ;  /* 0x0000002402027981 */ /* 0x000ea4000c1e1b00 */
[----:B--2---:R2:W4:Y:S01]  /*79d0*/  I2F.S64 R23, R2 ;  /* 0x0000000200177312 */ /* 0x0045220000301400 */
[----:B------:R-:W-:Y:S05]  /*79e0*/  BRA `(.L_x_6003) ;  /* 0x0000000c00087947 */ /* 0x000fea0003800000 */
.L_x_6005:
[----:B------:R-:W2:Y:S02]  /*79f0*/  LDG.E R2, desc[UR36][R2.64] ;  /* 0x0000002402027981 */ /* 0x000ea4000c1e1900 */
[----:B--2---:R-:W-:Y:S01]  /*7a00*/  I2FP.F32.S32 R23, R2 ;  /* 0x0000000200177245 */ /* 0x004fe20000201400 */
[----:B------:R-:W-:Y:S06]  /*7a10*/  BRA `(.L_x_6003) ;  /* 0x0000000800fc7947 */ /* 0x000fec0003800000 */
.L_x_6004:
[----:B------:R-:W2:Y:S02]  /*7a20*/  LDG.E.U16 R2, desc[UR36][R2.64] ;  /* 0x0000002402027981 */ /* 0x000ea4000c1e1500 */
[----:B--2---:R0:W1:Y:S01]  /*7a30*/  I2F.S16 R23, R2 ;  /* 0x0000000200177306 */ /* 0x0040620000101400 */
[----:B------:R-:W-:Y:S05]  /*7a40*/  BRA `(.L_x_6003) ;  /* 0x0000000800f07947 */ /* 0x000fea0003800000 */
.L_x_5999:
        /* <DEDUP_REMOVED lines=8> */
.L_x_6007:
[----:B------:R-:W2:Y:S02]  /*7ad0*/  LDG.E.U16 R2, desc[UR36][R2.64] ;  /* 0x0000002402027981 */ /* 0x000ea4000c1e1500 */
[----:B--2---:R-:W-:Y:S01]  /*7ae0*/  HADD2.F32 R23, -RZ, R2.H0_H0 ;  /* 0x20000002ff177230 */ /* 0x004fe20000004100 */
[----:B------:R-:W-:Y:S06]  /*7af0*/  BRA `(.L_x_6003) ;  /* 0x0000000800c47947 */ /* 0x000fec0003800000 */
.L_x_6006:
        /* <DEDUP_REMOVED lines=8> */
.L_x_6009:
[----:B------:R-:W2:Y:S02]  /*7b80*/  LDG.E.U16 R2, desc[UR36][R2.64] ;  /* 0x0000002402027981 */ /* 0x000ea4000c1e1500 */
[----:B--2---:R-:W-:Y:S01]  /*7b90*/  HADD2.F32 R23, -RZ, R2.H0_H0 ;  /* 0x20000002ff177230 */ /* 0x004fe20000004100 */
[----:B------:R-:W-:Y:S06]  /*7ba0*/  BRA `(.L_x_6003) ;  /* 0x0000000800987947 */ /* 0x000fec0003800000 */
.L_x_6008:
[----:B------:R-:W2:Y:S01]  /*7bb0*/  LDG.E.64 R2, desc[UR36][R2.64] ;  /* 0x0000002402027981 */ /* 0x000ea2000c1e1b00 */
[----:B------:R-:W-:Y:S01]  /*7bc0*/  UMOV UR4, 0xf0000000 ;  /* 0xf000000000047882 */ /* 0x000fe20000000000 */
[----:B------:R-:W-:Y:S01]  /*7bd0*/  UMOV UR5, 0x380fffff ;  /* 0x380fffff00057882 */ /* 0x000fe20000000000 */
[----:B--2---:R-:W0:Y:S01]  /*7be0*/  F2F.F32.F64 R23, R2 ;  /* 0x0000000200177310 */ /* 0x004e220000301000 */
[----:B------:R-:W-:-:S14]  /*7bf0*/  DSETP.GEU.AND P0, PT, |R2|, UR4, PT ;  /* 0x0000000402007e2a */ /* 0x000fdc000bf0e200 */
[----:B0-----:R-:W-:Y:S01]  /*7c00*/  @!P0 FMUL R23, R23, 1.175494350822287508e-38 ;  /* 0x0080000017178820 */ /* 0x001fe20000400000 */
[----:B------:R-:W-:Y:S06]  /*7c10*/  BRA `(.L_x_6003) ;  /* 0x00000008007c7947 */ /* 0x000fec0003800000 */
.L_x_5998:
        /* <DEDUP_REMOVED lines=12> */
.L_x_6012:
[----:B------:R-:W2:Y:S01]  /*7ce0*/  LDG.E.64 R2, desc[UR36][R2.64] ;  /* 0x0000002402027981 */ /* 0x000ea2000c1e1b00 */
[----:B------:R-:W-:Y:S01]  /*7cf0*/  UMOV UR4, 0xf0000000 ;  /* 0xf000000000047882 */ /* 0x000fe20000000000 */
[----:B------:R-:W-:Y:S01]  /*7d00*/  UMOV UR5, 0x380fffff ;  /* 0x380fffff00057882 */ /* 0x000fe20000000000 */
[----:B--2---:R-:W0:Y:S01]  /*7d10*/  F2F.F32.F64 R23, R2 ;  /* 0x0000000200177310 */ /* 0x004e220000301000 */
[----:B------:R-:W-:-:S14]  /*7d20*/  DSETP.GEU.AND P0, PT, |R2|, UR4, PT ;  /* 0x0000000402007e2a */ /* 0x000fdc000bf0e200 */
[----:B0-----:R-:W-:Y:S01]  /*7d30*/  @!P0 FMUL R23, R23, 1.175494350822287508e-38 ;  /* 0x0080000017178820 */ /* 0x001fe20000400000 */
[----:B------:R-:W-:Y:S06]  /*7d40*/  BRA `(.L_x_6003) ;  /* 0x0000000800307947 */ /* 0x000fec0003800000 */
.L_x_6011:
        /* <DEDUP_REMOVED lines=26> */
.L_x_6014:
        /* <DEDUP_REMOVED lines=13> */
.L_x_6013:
[----:B------:R-:W2:Y:S02]  /*7fc0*/  LDG.E.U16 R2, desc[UR36][R2.64] ;  /* 0x0000002402027981 */ /* 0x000ea4000c1e1500 */
[----:B--2---:R-:W-:Y:S01]  /*7fd0*/  IMAD.U32 R23, R2, 0x10000, RZ ;  /* 0x0001000002177824 */ /* 0x004fe200078e00ff */
[----:B------:R-:W-:Y:S06]  /*7fe0*/  BRA `(.L_x_6003) ;  /* 0x0000000400887947 */ /* 0x000fec0003800000 */
.L_x_6010:
        /* <DEDUP_REMOVED lines=11> */
.L_x_6017:
        /* <DEDUP_REMOVED lines=20> */
.L_x_6019:
[----:B------:R-:W-:Y:S05]  /*81e0*/  BSYNC B0 ;  /* 0x0000000000007941 */ /* 0x000fea0003800000 */
.L_x_6018:
[----:B------:R-:W-:Y:S01]  /*81f0*/  IMAD.SHL.U32 R2, R2, 0x100000, RZ ;  /* 0x0010000002027824 */ /* 0x000fe200078e00ff */
[----:B------:R-:W-:-:S04]  /*8200*/  LEA R0, R0, 0x3b800000, 0x17 ;  /* 0x3b80000000007811 */ /* 0x000fc800078eb8ff */
[----:B------:R-:W-:Y:S01]  /*8210*/  LOP3.LUT R23, R0, R2, R23, 0xfe, !PT ;  /* 0x0000000200177212 */ /* 0x000fe200078efe17 */
[----:B------:R-:W-:Y:S06]  /*8220*/  BRA `(.L_x_6003) ;  /* 0x0000000000f87947 */ /* 0x000fec0003800000 */
.L_x_6016:
        /* <DEDUP_REMOVED lines=20> */
.L_x_6021:
[----:B------:R-:W-:Y:S05]  /*8370*/  BSYNC B0 ;  /* 0x0000000000007941 */ /* 0x000fea0003800000 */
.L_x_6020:
[----:B------:R-:W-:Y:S01]  /*8380*/  IMAD.SHL.U32 R2, R2, 0x200000, RZ ;  /* 0x0020000002027824 */ /* 0x000fe200078e00ff */
[----:B------:R-:W-:-:S04]  /*8390*/  LEA R0, R0, 0x37800000, 0x17 ;  /* 0x3780000000007811 */ /* 0x000fc800078eb8ff */
[----:B------:R-:W-:Y:S01]  /*83a0*/  LOP3.LUT R23, R0, R2, R23, 0xfe, !PT ;  /* 0x0000000200177212 */ /* 0x000fe200078efe17 */
[----:B------:R-:W-:Y:S06]  /*83b0*/  BRA `(.L_x_6003) ;  /* 0x0000000000947947 */ /* 0x000fec0003800000 */
.L_x_6015:
        /* <DEDUP_REMOVED lines=14> */
.L_x_6002:
        /* <DEDUP_REMOVED lines=15> */
[----:B0--3-5:R-:W-:Y:S05]  /*8590*/  CALL.ABS.NOINC R2 ;  /* 0x0000000002007343 */ /* 0x029fea0003c00000 */
.L_x_6024:
[----:B------:R-:W-:Y:S01]  /*85a0*/  IMAD.MOV.U32 R23, RZ, RZ, RZ ;  /* 0x000000ffff177224 */ /* 0x000fe200078e00ff */
[----:B------:R-:W-:Y:S06]  /*85b0*/  BRA `(.L_x_6003) ;  /* 0x0000000000147947 */ /* 0x000fec0003800000 */
.L_x_6023:
[----:B------:R-:W2:Y:S02]  /*85c0*/  LDG.E.64 R2, desc[UR36][R2.64] ;  /* 0x0000002402027981 */ /* 0x000ea4000c1e1b00 */
[----:B--2---:R0:W1:Y:S01]  /*85d0*/  I2F.U64 R23, R2 ;  /* 0x0000000200177312 */ /* 0x0040620000301000 */
[----:B------:R-:W-:Y:S05]  /*85e0*/  BRA `(.L_x_6003) ;  /* 0x0000000000087947 */ /* 0x000fea0003800000 */
.L_x_6022:
[----:B------:R-:W2:Y:S02]  /*85f0*/  LDG.E R2, desc[UR36][R2.64] ;  /* 0x0000002402027981 */ /* 0x000ea4000c1e1900 */
[----:B--2---:R-:W-:-:S07]  /*8600*/  I2FP.F32.U32 R23, R2 ;  /* 0x0000000200177245 */ /* 0x004fce0000201000 */
.L_x_6003:
[----:B------:R-:W-:Y:S05]  /*8610*/  BSYNC B6 ;  /* 0x0000000000067941 */ /* 0x000fea0003800000 */
.L_x_5997:
[----:B------:R-:W3:Y:S01]  /*8620*/  LDC.U8 R4, c[0x0][0x4fc] ;  /* 0x00013f00ff047b82 */ /* 0x000ee20000000000 */
[----:B------:R-:W-:Y:S01]  /*8630*/  ULDC.64 UR4, c[0x0][0x4f0] ;  /* 0x00013c0000047ab9 */ /* 0x000fe20000000a00 */
[----:B------:R-:W-:Y:S01]  /*8640*/  BSSY B6, `(.L_x_6025) ;  /* 0x00000df000067945 */ /* 0x000fe20003800000 */
[----:B0-2---:R-:W-:-:S05]  /*8650*/  IADD3 R2, P0, R18, UR4, RZ ;  /* 0x0000000412027c10 */ /* 0x005fca000ff1e0ff */
[----:B------:R-:W-:Y:S01]  /*8660*/  IMAD.X R3, RZ, RZ, UR5, P0 ;  /* 0x00000005ff037e24 */ /* 0x000fe200080e06ff */
[----:B---3--:R-:W-:-:S04]  /*8670*/  PRMT R0, R4, 0x9910, RZ ;  /* 0x0000991004007816 */ /* 0x008fc800000000ff */
        /* <DEDUP_REMOVED lines=13> */
.L_x_6029:
[----:B------:R-:W2:Y:S02]  /*8750*/  LDG.E.U8 R2, desc[UR36][R2.64] ;  /* 0x0000002402027981 */ /* 0x000ea4000c1e1100 */
[----:B--2---:R-:W-:Y:S01]  /*8760*/  I2FP.F32.U32 R5, R2 ;  /* 0x0000000200057245 */ /* 0x004fe20000201000 */
[----:B------:R-:W-:Y:S06]  /*8770*/  BRA `(.L_x_6031) ;  /* 0x0000000c002c7947 */ /* 0x000fec0003800000 */
.L_x_6028:
        /* <DEDUP_REMOVED lines=9> */
.L_x_6033:
[----:B------:R-:W2:Y:S02]  /*8810*/  LDG.E R2, desc[UR36][R2.64] ;  /* 0x0000002402027981 */ /* 0x000ea4000c1e1900 */
[----:B--2---:R-:W-:Y:S01]  /*8820*/  I2FP.F32.S32 R5, R2 ;  /* 0x0000000200057245 */ /* 0x004fe20000201400 */
[----:B------:R-:W-:Y:S06]  /*8830*/  BRA `(.L_x_6031) ;  /* 0x0000000800fc7947 */ /* 0x000fec0003800000 */
.L_x_6032:
[----:B------:R-:W2:Y:S02]  /*8840*/  LDG.E.U16 R2, desc[UR36][R2.64] ;  /* 0x0000002402027981 */ /* 0x000ea4000c1e1500 */
[----:B--2---:R0:W2:Y:S01]  /*8850*/  I2F.S16 R5, R2 ;  /* 0x0000000200057306 */ /* 0x0040a20000101400 */
[----:B------:R-:W-:Y:S05]  /*8860*/  BRA `(.L_x_6031) ;  /* 0x0000000800f07947 */ /* 0x000fea0003800000 */
.L_x_6027:
        /* <DEDUP_REMOVED lines=8> */
.L_x_6035:
[----:B------:R-:W2:Y:S02]  /*88f0*/  LDG.E.U16 R2, desc[UR36][R2.64] ;  /* 0x0000002402027981 */ /* 0x000ea4000c1e1500 */
[----:B--2---:R-:W-:Y:S01]  /*8900*/  HADD2.F32 R5, -RZ, R2.H0_H0 ;  /* 0x20000002ff057230 */ /* 0x004fe20000004100 */
[----:B------:R-:W-:Y:S06]  /*8910*/  BRA `(.L_x_6031) ;  /* 0x0000000800c47947 */ /* 0x000fec0003800000 */
.L_x_6034:
        /* <DEDUP_REMOVED lines=8> */
.L_x_6037:
[----:B------:R-:W2:Y:S02]  /*89a0*/  LDG.E.U16 R2, desc[UR36][R2.64] ;  /* 0x0000002402027981 */ /* 0x000ea4000c1e1500 */
[----:B--2---:R-:W-:Y:S01]  /*89b0*/  HADD2.F32 R5, -RZ, R2.H0_H0 ;  /* 0x20000002ff057230 */ /* 0x004fe20000004100 */
[----:B------:R-:W-:Y:S06]  /*89c0*/  BRA `(.L_x_6031) ;  /* 0x0000000800987947 */ /* 0x000fec0003800000 */
.L_x_6036:
[----:B------:R-:W2:Y:S01]  /*89d0*/  LDG.E.64 R2, desc[UR36][R2.64] ;  /* 0x0000002402027981 */ /* 0x000ea2000c1e1b00 */
[----:B------:R-:W-:Y:S01]  /*89e0*/  UMOV UR4, 0xf0000000 ;  /* 0xf000000000047882 */ /* 0x000fe20000000000 */
[----:B------:R-:W-:Y:S01]  /*89f0*/  UMOV UR5, 0x380fffff ;  /* 0x380fffff00057882 */ /* 0x000fe20000000000 */
[----:B--2---:R-:W0:Y:S01]  /*8a00*/  F2F.F32.F64 R5, R2 ;  /* 0x0000000200057310 */ /* 0x004e220000301000 */
[----:B------:R-:W-:-:S14]  /*8a10*/  DSETP.GEU.AND P0, PT, |R2|, UR4, PT ;  /* 0x0000000402007e2a */ /* 0x000fdc000bf0e200 */
[----:B0-----:R-:W-:Y:S01]  /*8a20*/  @!P0 FMUL R5, R5, 1.175494350822287508e-38 ;  /* 0x0080000005058820 */ /* 0x001fe20000400000 */
[----:B------:R-:W-:Y:S06]  /*8a30*/  BRA `(.L_x_6031) ;  /* 0x00000008007c7947 */ /* 0x000fec0003800000 */
.L_x_6026:
        /* <DEDUP_REMOVED lines=12> */
.L_x_6040:
[----:B------:R-:W2:Y:S01]  /*8b00*/  LDG.E.64 R2, desc[UR36][R2.64] ;  /* 0x0000002402027981 */ /* 0x000ea2000c1e1b00 */
[----:B------:R-:W-:Y:S01]  /*8b10*/  UMOV UR4, 0xf0000000 ;  /* 0xf000000000047882 */ /* 0x000fe20000000000 */
[----:B------:R-:W-:Y:S01]  /*8b20*/  UMOV UR5, 0x380fffff ;  /* 0x380fffff00057882 */ /* 0x000fe20000000000 */
[----:B--2---:R-:W0:Y:S01]  /*8b30*/  F2F.F32.F64 R5, R2 ;  /* 0x0000000200057310 */ /* 0x004e220000301000 */
[----:B------:R-:W-:-:S14]  /*8b40*/  DSETP.GEU.AND P0, PT, |R2|, UR4, PT ;  /* 0x0000000402007e2a */ /* 0x000fdc000bf0e200 */
[----:B0-----:R-:W-:Y:S01]  /*8b50*/  @!P0 FMUL R5, R5, 1.175494350822287508e-38 ;  /* 0x0080000005058820 */ /* 0x001fe20000400000 */
[----:B------:R-:W-:Y:S06]  /*8b60*/  BRA `(.L_x_6031) ;  /* 0x0000000800307947 */ /* 0x000fec0003800000 */
.L_x_6039:
        /* <DEDUP_REMOVED lines=26> */
.L_x_6042:
        /* <DEDUP_REMOVED lines=13> */
.L_x_6041:
[----:B------:R-:W2:Y:S02]  /*8de0*/  LDG.E.U16 R2, desc[UR36][R2.64] ;  /* 0x0000002402027981 */ /* 0x000ea4000c1e1500 */
[----:B--2---:R-:W-:Y:S01]  /*8df0*/  IMAD.U32 R5, R2, 0x10000, RZ ;  /* 0x0001000002057824 */ /* 0x004fe200078e00ff */
[----:B------:R-:W-:Y:S06]  /*8e00*/  BRA `(.L_x_6031) ;  /* 0x0000000400887947 */ /* 0x000fec0003800000 */
.L_x_6038:
        /* <DEDUP_REMOVED lines=11> */
.L_x_6045:
        /* <DEDUP_REMOVED lines=20> */
.L_x_6047:
[----:B------:R-:W-:Y:S05]  /*9000*/  BSYNC B0 ;  /* 0x0000000000007941 */ /* 0x000fea0003800000 */
.L_x_6046:
[----:B------:R-:W-:Y:S01]  /*9010*/  IMAD.SHL.U32 R2, R2, 0x100000, RZ ;  /* 0x0010000002027824 */ /* 0x000fe200078e00ff */
[----:B------:R-:W-:-:S04]  /*9020*/  LEA R5, R0, 0x3b800000, 0x17 ;  /* 0x3b80000000057811 */ /* 0x000fc800078eb8ff */
[----:B------:R-:W-:Y:S01]  /*9030*/  LOP3.LUT R5, R5, R2, R4, 0xfe, !PT ;  /* 0x0000000205057212 */ /* 0x000fe200078efe04 */
[----:B------:R-:W-:Y:S06]  /*9040*/  BRA `(.L_x_6031) ;  /* 0x0000000000f87947 */ /* 0x000fec0003800000 */
.L_x_6044:
        /* <DEDUP_REMOVED lines=20> */
.L_x_6049:
[----:B------:R-:W-:Y:S05]  /*9190*/  BSYNC B0 ;  /* 0x0000000000007941 */ /* 0x000fea0003800000 */
.L_x_6048:
[----:B------:R-:W-:Y:S01]  /*91a0*/  IMAD.SHL.U32 R2, R2, 0x200000, RZ ;  /* 0x0020000002027824 */ /* 0x000fe200078e00ff */
[----:B------:R-:W-:-:S04]  /*91b0*/  LEA R5, R0, 0x37800000, 0x17 ;  /* 0x3780000000057811 */ /* 0x000fc800078eb8ff */
[----:B------:R-:W-:Y:S01]  /*91c0*/  LOP3.LUT R5, R5, R2, R4, 0xfe, !PT ;  /* 0x0000000205057212 */ /* 0x000fe200078efe04 */
[----:B------:R-:W-:Y:S06]  /*91d0*/  BRA `(.L_x_6031) ;  /* 0x0000000000947947 */ /* 0x000fec0003800000 */
.L_x_6043:
        /* <DEDUP_REMOVED lines=14> */
.L_x_6030:
        /* <DEDUP_REMOVED lines=16> */
.L_x_6052:
[----:B------:R-:W-:Y:S01]  /*93c0*/  IMAD.MOV.U32 R5, RZ, RZ, RZ ;  /* 0x000000ffff057224 */ /* 0x000fe200078e00ff */
[----:B------:R-:W-:Y:S06]  /*93d0*/  BRA `(.L_x_6031) ;  /* 0x0000000000147947 */ /* 0x000fec0003800000 */
.L_x_6051:
[----:B------:R-:W2:Y:S02]  /*93e0*/  LDG.E.64 R2, desc[UR36][R2.64] ;  /* 0x0000002402027981 */ /* 0x000ea4000c1e1b00 */
[----:B--2---:R0:W2:Y:S01]  /*93f0*/  I2F.U64 R5, R2 ;  /* 0x0000000200057312 */ /* 0x0040a20000301000 */
[----:B------:R-:W-:Y:S05]  /*9400*/  BRA `(.L_x_6031) ;  /* 0x0000000000087947 */ /* 0x000fea0003800000 */
.L_x_6050:
[----:B------:R-:W2:Y:S02]  /*9410*/  LDG.E R2, desc[UR36][R2.64] ;  /* 0x0000002402027981 */ /* 0x000ea4000c1e1900 */
[----:B--2---:R-:W-:-:S07]  /*9420*/  I2FP.F32.U32 R5, R2 ;  /* 0x0000000200057245 */ /* 0x004fce0000201000 */
.L_x_6031:
[----:B------:R-:W-:Y:S05]  /*9430*/  BSYNC B6 ;  /* 0x0000000000067941 */ /* 0x000fea0003800000 */
.L_x_6025:
[----:B------:R-:W1:Y:S01]  /*9440*/  LDC.U8 R4, c[0x0][0x4f9] ;  /* 0x00013e40ff047b82 */ /* 0x000e620000000000 */
[----:B0-2--5:R-:W-:Y:S01]  /*9450*/  FSETP.GEU.FTZ.AND P0, PT, |R5|, 0.5, PT ;  /* 0x3f0000000500780b */ /* 0x025fe20003f1e200 */
[----:B-1-34-:R-:W-:Y:S01]  /*9460*/  FADD.FTZ R3, R23, -R22 ;  /* 0x8000001617037221 */ /* 0x01afe20000010000 */
[----:B------:R-:W-:-:S03]  /*9470*/  FADD.FTZ R0, -R5, 1 ;  /* 0x3f80000005007421 */ /* 0x000fc60000010100 */
        /* <DEDUP_REMOVED lines=16> */
.L_x_6056:
[----:B------:R-:W0:Y:S02]  /*9580*/  F2I.S64.TRUNC R22, R22 ;  /* 0x0000001600167311 */ /* 0x000e24000020d900 */
[----:B0-----:R-:W-:-:S05]  /*9590*/  IMAD.MOV.U32 R3, RZ, RZ, R22 ;  /* 0x000000ffff037224 */ /* 0x001fca00078e0016 */
[----:B------:R0:W-:Y:S01]  /*95a0*/  STG.E.U8 desc[UR36][R16.64], R3 ;  /* 0x0000000310007986 */ /* 0x0001e2000c101124 */
[----:B------:R-:W-:Y:S05]  /*95b0*/  BRA `(.L_x_6058) ;  /* 0x0000000c00407947 */ /* 0x000fea0003800000 */
.L_x_6055:
        /* <DEDUP_REMOVED lines=9> */
.L_x_6060:
[----:B------:R-:W0:Y:S02]  /*9650*/  F2I.FTZ.TRUNC.NTZ R3, R22 ;  /* 0x0000001600037305 */ /* 0x000e24000021f100 */
[----:B0-----:R0:W-:Y:S01]  /*9660*/  STG.E desc[UR36][R16.64], R3 ;  /* 0x0000000310007986 */ /* 0x0011e2000c101924 */
[----:B------:R-:W-:Y:S05]  /*9670*/  BRA `(.L_x_6058) ;  /* 0x0000000c00107947 */ /* 0x000fea0003800000 */
.L_x_6059:
[----:B------:R-:W0:Y:S02]  /*9680*/  F2I.FTZ.TRUNC.NTZ R3, R22 ;  /* 0x0000001600037305 */ /* 0x000e24000021f100 */
[----:B0-----:R0:W-:Y:S01]  /*9690*/  STG.E.U16 desc[UR36][R16.64], R3 ;  /* 0x0000000310007986 */ /* 0x0011e2000c101524 */
[----:B------:R-:W-:Y:S05]  /*96a0*/  BRA `(.L_x_6058) ;  /* 0x0000000c00047947 */ /* 0x000fea0003800000 */
.L_x_6054:
        /* <DEDUP_REMOVED lines=8> */
.L_x_6062:
[----:B------:R-:W-:-:S05]  /*9730*/  F2FP.F16.F32.PACK_AB R22, RZ, R22 ;  /* 0x00000016ff16723e */ /* 0x000fca00000000ff */
[----:B------:R0:W-:Y:S01]  /*9740*/  STG.E.U16 desc[UR36][R16.64], R22 ;  /* 0x0000001610007986 */ /* 0x0001e2000c101524 */
[----:B------:R-:W-:Y:S05]  /*9750*/  BRA `(.L_x_6058) ;  /* 0x0000000800d87947 */ /* 0x000fea0003800000 */
.L_x_6061:
        /* <DEDUP_REMOVED lines=9> */
.L_x_6064:
[----:B------:R-:W-:-:S04]  /*97f0*/  F2FP.F16.F32.PACK_AB R3, RZ, R22 ;  /* 0x00000016ff03723e */ /* 0x000fc800000000ff */
[----:B------:R-:W-:-:S05]  /*9800*/  PRMT R3, R3, 0x5410, RZ ;  /* 0x0000541003037816 */ /* 0x000fca00000000ff */
[----:B------:R3:W-:Y:S01]  /*9810*/  STG.E desc[UR36][R16.64], R3 ;  /* 0x0000000310007986 */ /* 0x0007e2000c101924 */
[----:B------:R-:W-:Y:S05]  /*9820*/  BRA `(.L_x_6058) ;  /* 0x0000000800a47947 */ /* 0x000fea0003800000 */
.L_x_6063:
[----:B------:R-:W-:-:S06]  /*9830*/  FMUL.FTZ R2, R22, 1 ;  /* 0x3f80000016027820 */ /* 0x000fcc0000410000 */
[----:B------:R-:W0:Y:S02]  /*9840*/  F2F.F64.F32 R2, R2 ;  /* 0x0000000200027310 */ /* 0x000e240000201800 */
[----:B0-----:R4:W-:Y:S01]  /*9850*/  STG.E.64 desc[UR36][R16.64], R2 ;  /* 0x0000000210007986 */ /* 0x0019e2000c101b24 */
[----:B------:R-:W-:Y:S05]  /*9860*/  BRA `(.L_x_6058) ;  /* 0x0000000800947947 */ /* 0x000fea0003800000 */
.L_x_6053:
        /* <DEDUP_REMOVED lines=12> */
.L_x_6067:
[----:B------:R-:W-:Y:S01]  /*9930*/  FMUL.FTZ R4, R22, 1 ;  /* 0x3f80000016047820 */ /* 0x000fe20000410000 */
[----:B------:R-:W-:-:S05]  /*9940*/  CS2R R6, SRZ ;  /* 0x0000000000067805 */ /* 0x000fca000001ff00 */
[----:B------:R-:W0:Y:S02]  /*9950*/  F2F.F64.F32 R4, R4 ;  /* 0x0000000400047310 */ /* 0x000e240000201800 */
[----:B0-----:R0:W-:Y:S01]  /*9960*/  STG.E.128 desc[UR36][R16.64], R4 ;  /* 0x0000000410007986 */ /* 0x0011e2000c101d24 */
[----:B------:R-:W-:Y:S05]  /*9970*/  BRA `(.L_x_6058) ;  /* 0x0000000800507947 */ /* 0x000fea0003800000 */
.L_x_6066:
        /* <DEDUP_REMOVED lines=20> */
.L_x_6071:
[----:B------:R-:W-:Y:S05]  /*9ac0*/  BSYNC B0 ;  /* 0x0000000000007941 */ /* 0x000fea0003800000 */
.L_x_6070:
[----:B------:R-:W-:-:S05]  /*9ad0*/  LOP3.LUT R5, R0, R5, RZ, 0xfc, !PT ;  /* 0x0000000500057212 */ /* 0x000fca00078efcff */
[----:B------:R0:W-:Y:S01]  /*9ae0*/  STG.E.U8 desc[UR36][R16.64], R5 ;  /* 0x0000000510007986 */ /* 0x0001e2000c101124 */
[----:B------:R-:W-:Y:S05]  /*9af0*/  BRA `(.L_x_6058) ;  /* 0x0000000400f07947 */ /* 0x000fea0003800000 */
.L_x_6069:
        /* <DEDUP_REMOVED lines=12> */
.L_x_6073:
[----:B------:R-:W-:Y:S01]  /*9bc0*/  IMAD.MOV.U32 R0, RZ, RZ, 0x7f ;  /* 0x0000007fff007424 */ /* 0x000fe200078e00ff */
[----:B------:R-:W-:-:S04]  /*9bd0*/  ISETP.GT.U32.AND P0, PT, R2, 0x7f800000, PT ;  /* 0x7f8000000200780c */ /* 0x000fc80003f04070 */
[----:B------:R-:W-:-:S09]  /*9be0*/  SEL R0, R0, 0x7c, P0 ;  /* 0x0000007c00007807 */ /* 0x000fd20000000000 */
.L_x_6074:
[----:B------:R-:W-:Y:S05]  /*9bf0*/  BSYNC B0 ;  /* 0x0000000000007941 */ /* 0x000fea0003800000 */
.L_x_6072:
[----:B------:R-:W-:-:S04]  /*9c00*/  LOP3.LUT R22, R22, 0x80000000, RZ, 0xc0, !PT ;  /* 0x8000000016167812 */ /* 0x000fc800078ec0ff */
[----:B------:R-:W-:-:S04]  /*9c10*/  SHF.R.U32.HI R3, RZ, 0x18, R22 ;  /* 0x00000018ff037819 */ /* 0x000fc80000011616 */
[----:B------:R-:W-:-:S05]  /*9c20*/  LOP3.LUT R3, R0, R3, RZ, 0xfc, !PT ;  /* 0x0000000300037212 */ /* 0x000fca00078efcff */
[----:B------:R0:W-:Y:S01]  /*9c30*/  STG.E.U8 desc[UR36][R16.64], R3 ;  /* 0x0000000310007986 */ /* 0x0001e2000c101124 */
[----:B------:R-:W-:Y:S05]  /*9c40*/  BRA `(.L_x_6058) ;  /* 0x00000004009c7947 */ /* 0x000fea0003800000 */
.L_x_6068:
[----:B------:R-:W-:-:S05]  /*9c50*/  F2FP.BF16.F32.PACK_AB R22, RZ, R22 ;  /* 0x00000016ff16723e */ /* 0x000fca00000010ff */
[----:B------:R0:W-:Y:S01]  /*9c60*/  STG.E.U16 desc[UR36][R16.64], R22 ;  /* 0x0000001610007986 */ /* 0x0001e2000c101524 */
[----:B------:R-:W-:Y:S05]  /*9c70*/  BRA `(.L_x_6058) ;  /* 0x0000000400907947 */ /* 0x000fea0003800000 */
.L_x_6065:
        /* <DEDUP_REMOVED lines=11> */
.L_x_6077:
        /* <DEDUP_REMOVED lines=16> */
.L_x_6080:
[----:B------:R-:W-:-:S04]  /*9e30*/  LOP3.LUT R22, R22, 0x80000000, RZ, 0xc0, !PT ;  /* 0x8000000016167812 */ /* 0x000fc800078ec0ff */
[----:B------:R-:W-:-:S04]  /*9e40*/  SHF.R.U32.HI R3, RZ, 0x18, R22 ;  /* 0x00000018ff037819 */ /* 0x000fc80000011616 */
[----:B------:R-:W-:-:S04]  /*9e50*/  LOP3.LUT R0, R0, R3, RZ, 0xfc, !PT ;  /* 0x0000000300007212 */ /* 0x000fc800078efcff */
[----:B------:R-:W-:-:S07]  /*9e60*/  PRMT R8, R0, 0x7610, R8 ;  /* 0x0000761000087816 */ /* 0x000fce0000000008 */
.L_x_6079:
[----:B------:R-:W-:Y:S05]  /*9e70*/  BSYNC B0 ;  /* 0x0000000000007941 */ /* 0x000fea0003800000 */
.L_x_6078:
[----:B------:R0:W-:Y:S01]  /*9e80*/  STG.E.U8 desc[UR36][R16.64], R8 ;  /* 0x0000000810007986 */ /* 0x0001e2000c101124 */
[----:B------:R-:W-:Y:S05]  /*9e90*/  BRA `(.L_x_6058) ;  /* 0x0000000400087947 */ /* 0x000fea0003800000 */
.L_x_6076:
        /* <DEDUP_REMOVED lines=16> */
.L_x_6083:
[----:B------:R-:W-:-:S04]  /*9fa0*/  LOP3.LUT R22, R22, 0x80000000, RZ, 0xc0, !PT ;  /* 0x8000000016167812 */ /* 0x000fc800078ec0ff */
[----:B------:R-:W-:-:S04]  /*9fb0*/  SHF.R.U32.HI R3, RZ, 0x18, R22 ;  /* 0x00000018ff037819 */ /* 0x000fc80000011616 */
[----:B------:R-:W-:-:S04]  /*9fc0*/  LOP3.LUT R0, R0, R3, RZ, 0xfc, !PT ;  /* 0x0000000300007212 */ /* 0x000fc800078efcff */
[----:B------:R-:W-:-:S07]  /*9fd0*/  PRMT R8, R0, 0x7610, R8 ;  /* 0x0000761000087816 */ /* 0x000fce0000000008 */
.L_x_6082:
[----:B------:R-:W-:Y:S05]  /*9fe0*/  BSYNC B0 ;  /* 0x0000000000007941 */ /* 0x000fea0003800000 */
.L_x_6081:
[----:B------:R0:W-:Y:S01]  /*9ff0*/  STG.E.U8 desc[UR36][R16.64], R8 ;  /* 0x0000000810007986 */ /* 0x0001e2000c101124 */
[----:B------:R-:W-:Y:S05]  /*a000*/  BRA `(.L_x_6058) ;  /* 0x0000000000ac7947 */ /* 0x000fea0003800000 */
.L_x_6075:
        /* <DEDUP_REMOVED lines=21> */
.L_x_6057:
        /* <DEDUP_REMOVED lines=16> */
.L_x_6086:
[----:B------:R-:W-:Y:S05]  /*a260*/  BRA `(.L_x_6058) ;  /* 0x0000000000147947 */ /* 0x000fea0003800000 */
.L_x_6085:
[----:B------:R-:W0:Y:S02]  /*a270*/  F2I.U64.TRUNC R22, R22 ;  /* 0x0000001600167311 */ /* 0x000e24000020d800 */
[----:B0-----:R0:W-:Y:S01]  /*a280*/  STG.E.64 desc[UR36][R16.64], R22 ;  /* 0x0000001610007986 */ /* 0x0011e2000c101b24 */
[----:B------:R-:W-:Y:S05]  /*a290*/  BRA `(.L_x_6058) ;  /* 0x0000000000087947 */ /* 0x000fea0003800000 */
.L_x_6084:
[----:B------:R-:W0:Y:S02]  /*a2a0*/  F2I.FTZ.U32.TRUNC.NTZ R3, R22 ;  /* 0x0000001600037305 */ /* 0x000e24000021f000 */
[----:B0-----:R0:W-:Y:S02]  /*a2b0*/  STG.E desc[UR36][R16.64], R3 ;  /* 0x0000000310007986 */ /* 0x0011e4000c101924 */
.L_x_6058:
[----:B------:R-:W-:-:S07]  /*a2c0*/  VIADD R19, R19, 0x80 ;  /* 0x0000008013137836 */ /* 0x000fce0000000000 */
.L_x_5967:
[----:B------:R-:W-:Y:S05]  /*a2d0*/  BSYNC B7 ;  /* 0x0000000000077941 */ /* 0x000fea0003800000 */
.L_x_5966:
[----:B------:R-:W-:Y:S01]  /*a2e0*/  ULDC UR4, c[0x0][0x210] ;  /* 0x0000840000047ab9 */ /* 0x000fe20000000800 */
[----:B------:R-:W-:Y:S01]  /*a2f0*/  BSSY B7, `(.L_x_6087) ;  /* 0x0000511000077945 */ /* 0x000fe20003800000 */
[----:B------:R-:W-:-:S13]  /*a300*/  ISETP.GE.AND P0, PT, R19, UR4, PT ;  /* 0x0000000413007c0c */ /* 0x000fda000bf06270 */
[----:B------:R-:W-:Y:S05]  /*a310*/  @P0 BRA `(.L_x_6088) ;  /* 0x0000005000380947 */ /* 0x000fea0003800000 */
[----:B0-----:R-:W0:Y:S01]  /*a320*/  LDC R6, c[0x0][0x218] ;  /* 0x00008600ff067b82 */ /* 0x001e220000000800 */
[----:B------:R-:W-:Y:S02]  /*a330*/  IMAD.MOV.U32 R18, RZ, RZ, RZ ;  /* 0x000000ffff127224 */ /* 0x000fe400078e00ff */
[----:B--2---:R-:W-:Y:S02]  /*a340*/  IMAD.MOV.U32 R23, RZ, RZ, RZ ;  /* 0x000000ffff177224 */ /* 0x004fe400078e00ff */
[----:B------:R-:W-:Y:S02]  /*a350*/  IMAD.MOV.U32 R0, RZ, RZ, RZ ;  /* 0x000000ffff007224 */ /* 0x000fe400078e00ff */
[----:B-1-34-:R-:W-:Y:S01]  /*a360*/  IMAD.MOV.U32 R16, RZ, RZ, RZ ;  /* 0x000000ffff107224 */ /* 0x01afe200078e00ff */
        /* <DEDUP_REMOVED lines=375> */
.L_x_6089:
        /* <DEDUP_REMOVED lines=22> */
.L_x_6094:
[----:B------:R-:W2:Y:S02]  /*bc40*/  LDG.E.U8 R2, desc[UR36][R2.64] ;  /* 0x0000002402027981 */ /* 0x000ea4000c1e1100 */
[----:B--2---:R-:W-:Y:S01]  /*bc50*/  I2FP.F32.U32 R22, R2 ;  /* 0x0000000200167245 */ /* 0x004fe20000201000 */
[----:B------:R-:W-:Y:S06]  /*bc60*/  BRA `(.L_x_6096) ;  /* 0x0000000c002c7947 */ /* 0x000fec0003800000 */
.L_x_6093:
        /* <DEDUP_REMOVED lines=9> */
.L_x_6098:
[----:B------:R-:W2:Y:S02]  /*bd00*/  LDG.E R2, desc[UR36][R2.64] ;  /* 0x0000002402027981 */ /* 0x000ea4000c1e1900 */
[----:B--2---:R-:W-:Y:S01]  /*bd10*/  I2FP.F32.S32 R22, R2 ;  /* 0x0000000200167245 */ /* 0x004fe20000201400 */
[----:B------:R-:W-:Y:S06]  /*bd20*/  BRA `(.L_x_6096) ;  /* 0x0000000800fc7947 */ /* 0x000fec0003800000 */
.L_x_6097:
[----:B------:R-:W2:Y:S02]  /*bd30*/  LDG.E.U16 R2, desc[UR36][R2.64] ;  /* 0x0000002402027981 */ /* 0x000ea4000c1e1500 */
[----:B--2---:R0:W1:Y:S01]  /*bd40*/  I2F.S16 R22, R2 ;  /* 0x0000000200167306 */ /* 0x0040620000101400 */
[----:B------:R-:W-:Y:S05]  /*bd50*/  BRA `(.L_x_6096) ;  /* 0x0000000800f07947 */ /* 0x000fea0003800000 */
.L_x_6092:
        /* <DEDUP_REMOVED lines=8> */
.L_x_6100:
[----:B------:R-:W2:Y:S02]  /*bde0*/  LDG.E.U16 R2, desc[UR36][R2.64] ;  /* 0x0000002402027981 */ /* 0x000ea4000c1e1500 */
[----:B--2---:R-:W-:Y:S01]  /*bdf0*/  HADD2.F32 R22, -RZ, R2.H0_H0 ;  /* 0x20000002ff167230 */ /* 0x004fe20000004100 */
[----:B------:R-:W-:Y:S06]  /*be00*/  BRA `(.L_x_6096) ;  /* 0x0000000800c47947 */ /* 0x000fec0003800000 */
.L_x_6099:
        /* <DEDUP_REMOVED lines=8> */
.L_x_6102:
[----:B------:R-:W2:Y:S02]  /*be90*/  LDG.E.U16 R2, desc[UR36][R2.64] ;  /* 0x0000002402027981 */ /* 0x000ea4000c1e1500 */
[----:B--2---:R-:W-:Y:S01]  /*bea0*/  HADD2.F32 R22, -RZ, R2.H0_H0 ;  /* 0x20000002ff167230 */ /* 0x004fe20000004100 */
[----:B------:R-:W-:Y:S06]  /*beb0*/  BRA `(.L_x_6096) ;  /* 0x0000000800987947 */ /* 0x000fec0003800000 */
.L_x_6101:
[----:B------:R-:W2:Y:S01]  /*bec0*/  LDG.E.64 R2, desc[UR36][R2.64] ;  /* 0x0000002402027981 */ /* 0x000ea2000c1e1b00 */
[----:B------:R-:W-:Y:S01]  /*bed0*/  UMOV UR4, 0xf0000000 ;  /* 0xf000000000047882 */ /* 0x000fe20000000000 */
[----:B------:R-:W-:Y:S01]  /*bee0*/  UMOV UR5, 0x380fffff ;  /* 0x380fffff00057882 */ /* 0x000fe20000000000 */
[----:B--2---:R-:W0:Y:S01]  /*bef0*/  F2F.F32.F64 R22, R2 ;  /* 0x0000000200167310 */ /* 0x004e220000301000 */
[----:B------:R-:W-:-:S14]  /*bf00*/  DSETP.GEU.AND P0, PT, |R2|, UR4, PT ;  /* 0x0000000402007e2a */ /* 0x000fdc000bf0e200 */
[----:B0-----:R-:W-:Y:S01]  /*bf10*/  @!P0 FMUL R22, R22, 1.175494350822287508e-38 ;  /* 0x0080000016168820 */ /* 0x001fe20000400000 */
[----:B------:R-:W-:Y:S06]  /*bf20*/  BRA `(.L_x_6096) ;  /* 0x00000008007c7947 */ /* 0x000fec0003800000 */
.L_x_6091:
        /* <DEDUP_REMOVED lines=12> */
.L_x_6105:
[----:B------:R-:W2:Y:S01]  /*bff0*/  LDG.E.64 R2, desc[UR36][R2.64] ;  /* 0x0000002402027981 */ /* 0x000ea2000c1e1b00 */
[----:B------:R-:W-:Y:S01]  /*c000*/  UMOV UR4, 0xf0000000 ;  /* 0xf000000000047882 */ /* 0x000fe20000000000 */
[----:B------:R-:W-:Y:S01]  /*c010*/  UMOV UR5, 0x380fffff ;  /* 0x380fffff00057882 */ /* 0x000fe20000000000 */
[----:B--2---:R-:W0:Y:S01]  /*c020*/  F2F.F32.F64 R22, R2 ;  /* 0x0000000200167310 */ /* 0x004e220000301000 */
[----:B------:R-:W-:-:S14]  /*c030*/  DSETP.GEU.AND P0, PT, |R2|, UR4, PT ;  /* 0x0000000402007e2a */ /* 0x000fdc000bf0e200 */
[----:B0-----:R-:W-:Y:S01]  /*c040*/  @!P0 FMUL R22, R22, 1.175494350822287508e-38 ;  /* 0x0080000016168820 */ /* 0x001fe20000400000 */
[----:B------:R-:W-:Y:S06]  /*c050*/  BRA `(.L_x_6096) ;  /* 0x0000000800307947 */ /* 0x000fec0003800000 */
.L_x_6104:
        /* <DEDUP_REMOVED lines=26> */
.L_x_6107:
        /* <DEDUP_REMOVED lines=13> */
.L_x_6106:
[----:B------:R-:W2:Y:S02]  /*c2d0*/  LDG.E.U16 R2, desc[UR36][R2.64] ;  /* 0x0000002402027981 */ /* 0x000ea4000c1e1500 */
[----:B--2---:R-:W-:Y:S01]  /*c2e0*/  IMAD.U32 R22, R2, 0x10000, RZ ;  /* 0x0001000002167824 */ /* 0x004fe200078e00ff */
[----:B------:R-:W-:Y:S06]  /*c2f0*/  BRA `(.L_x_6096) ;  /* 0x0000000400887947 */ /* 0x000fec0003800000 */
.L_x_6103:
        /* <DEDUP_REMOVED lines=11> */
.L_x_6110:
        /* <DEDUP_REMOVED lines=20> */
.L_x_6112:
[----:B------:R-:W-:Y:S05]  /*c4f0*/  BSYNC B0 ;  /* 0x0000000000007941 */ /* 0x000fea0003800000 */
.L_x_6111:
[----:B------:R-:W-:Y:S01]  /*c500*/  IMAD.SHL.U32 R2, R2, 0x100000, RZ ;  /* 0x0010000002027824 */ /* 0x000fe200078e00ff */
[----:B------:R-:W-:-:S04]  /*c510*/  LEA R3, R0, 0x3b800000, 0x17 ;  /* 0x3b80000000037811 */ /* 0x000fc800078eb8ff */
[----:B------:R-:W-:Y:S01]  /*c520*/  LOP3.LUT R22, R3, R2, R22, 0xfe, !PT ;  /* 0x0000000203167212 */ /* 0x000fe200078efe16 */
[----:B------:R-:W-:Y:S06]  /*c530*/  BRA `(.L_x_6096) ;  /* 0x0000000000f87947 */ /* 0x000fec0003800000 */
.L_x_6109:
        /* <DEDUP_REMOVED lines=20> */
.L_x_6114:
[----:B------:R-:W-:Y:S05]  /*c680*/  BSYNC B0 ;  /* 0x0000000000007941 */ /* 0x000fea0003800000 */
.L_x_6113:
[----:B------:R-:W-:Y:S01]  /*c690*/  IMAD.SHL.U32 R2, R2, 0x200000, RZ ;  /* 0x0020000002027824 */ /* 0x000fe200078e00ff */
[----:B------:R-:W-:-:S04]  /*c6a0*/  LEA R3, R0, 0x37800000, 0x17 ;  /* 0x3780000000037811 */ /* 0x000fc800078eb8ff */
[----:B------:R-:W-:Y:S01]  /*c6b0*/  LOP3.LUT R22, R3, R2, R22, 0xfe, !PT ;  /* 0x0000000203167212 */ /* 0x000fe200078efe16 */
[----:B------:R-:W-:Y:S06]  /*c6c0*/  BRA `(.L_x_6096) ;  /* 0x0000000000947947 */ /* 0x000fec0003800000 */
.L_x_6108:
        /* <DEDUP_REMOVED lines=14> */
.L_x_6095:
        /* <DEDUP_REMOVED lines=16> */
.L_x_6117:
[----:B------:R-:W-:Y:S01]  /*c8b0*/  IMAD.MOV.U32 R22, RZ, RZ, RZ ;  /* 0x000000ffff167224 */ /* 0x000fe200078e00ff */
[----:B------:R-:W-:Y:S06]  /*c8c0*/  BRA `(.L_x_6096) ;  /* 0x0000000000147947 */ /* 0x000fec0003800000 */
.L_x_6116:
[----:B------:R-:W2:Y:S02]  /*c8d0*/  LDG.E.64 R2, desc[UR36][R2.64] ;  /* 0x0000002402027981 */ /* 0x000ea4000c1e1b00 */
[----:B--2---:R0:W1:Y:S01]  /*c8e0*/  I2F.U64 R22, R2 ;  /* 0x0000000200167312 */ /* 0x0040620000301000 */
[----:B------:R-:W-:Y:S05]  /*c8f0*/  BRA `(.L_x_6096) ;  /* 0x0000000000087947 */ /* 0x000fea0003800000 */
.L_x_6115:
[----:B------:R-:W2:Y:S02]  /*c900*/  LDG.E R2, desc[UR36][R2.64] ;  /* 0x0000002402027981 */ /* 0x000ea4000c1e1900 */
[----:B--2---:R-:W-:-:S07]  /*c910*/  I2FP.F32.U32 R22, R2 ;  /* 0x0000000200167245 */ /* 0x004fce0000201000 */
.L_x_6096:
[----:B------:R-:W-:Y:S05]  /*c920*/  BSYNC B6 ;  /* 0x0000000000067941 */ /* 0x000fea0003800000 */
.L_x_6090:
[----:B------:R-:W3:Y:S01]  /*c930*/  LDC.U8 R4, c[0x0][0x4fb] ;  /* 0x00013ec0ff047b82 */ /* 0x000ee20000000000 */
[----:B------:R-:W-:Y:S01]  /*c940*/  ULDC.64 UR4, c[0x0][0x4e8] ;  /* 0x00013a0000047ab9 */ /* 0x000fe20000000a00 */
[----:B------:R-:W-:Y:S01]  /*c950*/  BSSY B6, `(.L_x_6118) ;  /* 0x00000df000067945 */ /* 0x000fe20003800000 */
[----:B012-4-:R-:W-:-:S05]  /*c960*/  IADD3 R2, P0, R23, UR4, RZ ;  /* 0x0000000417027c10 */ /* 0x017fca000ff1e0ff */
        /* <DEDUP_REMOVED lines=15> */
.L_x_6122:
[----:B------:R-:W2:Y:S02]  /*ca60*/  LDG.E.U8 R2, desc[UR36][R2.64] ;  /* 0x0000002402027981 */ /* 0x000ea4000c1e1100 */
[----:B--2---:R-:W-:Y:S01]  /*ca70*/  I2FP.F32.U32 R23, R2 ;  /* 0x0000000200177245 */ /* 0x004fe20000201000 */
[----:B------:R-:W-:Y:S06]  /*ca80*/  BRA `(.L_x_6124) ;  /* 0x0000000c002c7947 */ /* 0x000fec0003800000 */
.L_x_6121:
        /* <DEDUP_REMOVED lines=9> */
.L_x_6126:
[----:B------:R-:W2:Y:S02]  /*cb20*/  LDG.E R2, desc[UR36][R2.64] ;  /* 0x0000002402027981 */ /* 0x000ea4000c1e1900 */
[----:B--2---:R-:W-:Y:S01]  /*cb30*/  I2FP.F32.S32 R23, R2 ;  /* 0x0000000200177245 */ /* 0x004fe20000201400 */
[----:B------:R-:W-:Y:S06]  /*cb40*/  BRA `(.L_x_6124) ;  /* 0x0000000800fc7947 */ /* 0x000fec0003800000 */
.L_x_6125:
[----:B------:R-:W2:Y:S02]  /*cb50*/  LDG.E.U16 R2, desc[UR36][R2.64] ;  /* 0x0000002402027981 */ /* 0x000ea4000c1e1500 */
[----:B--2---:R0:W1:Y:S01]  /*cb60*/  I2F.S16 R23, R2 ;  /* 0x0000000200177306 */ /* 0x0040620000101400 */
[----:B------:R-:W-:Y:S05]  /*cb70*/  BRA `(.L_x_6124) ;  /* 0x0000000800f07947 */ /* 0x000fea0003800000 */
.L_x_6120:
        /* <DEDUP_REMOVED lines=8> */
.L_x_6128:
[----:B------:R-:W2:Y:S02]  /*cc00*/  LDG.E.U16 R2, desc[UR36][R2.64] ;  /* 0x0000002402027981 */ /* 0x000ea4000c1e1500 */
[----:B--2---:R-:W-:Y:S01]  /*cc10*/  HADD2.F32 R23, -RZ, R2.H0_H0 ;  /* 0x20000002ff177230 */ /* 0x004fe20000004100 */
[----:B------:R-:W-:Y:S06]  /*cc20*/  BRA `(.L_x_6124) ;  /* 0x0000000800c47947 */ /* 0x000fec0003800000 */
.L_x_6127:
        /* <DEDUP_REMOVED lines=8> */
.L_x_6130:
[----:B------:R-:W2:Y:S02]  /*ccb0*/  LDG.E.U16 R2, desc[UR36][R2.64] ;  /* 0x0000002402027981 */ /* 0x000ea4000c1e1500 */
[----:B--2---:R-:W-:Y:S01]  /*ccc0*/  HADD2.F32 R23, -RZ, R2.H0_H0 ;  /* 0x20000002ff177230 */ /* 0x004fe20000004100 */
[----:B------:R-:W-:Y:S06]  /*ccd0*/  BRA `(.L_x_6124) ;  /* 0x0000000800987947 */ /* 0x000fec0003800000 */
.L_x_6129:
[----:B------:R-:W2:Y:S01]  /*cce0*/  LDG.E.64 R2, desc[UR36][R2.64] ;  /* 0x0000002402027981 */ /* 0x000ea2000c1e1b00 */
[----:B------:R-:W-:Y:S01]  /*ccf0*/  UMOV UR4, 0xf0000000 ;  /* 0xf000000000047882 */ /* 0x000fe20000000000 */
[----:B------:R-:W-:Y:S01]  /*cd00*/  UMOV UR5, 0x380fffff ;  /* 0x380fffff00057882 */ /* 0x000fe20000000000 */
[----:B--2---:R-:W0:Y:S01]  /*cd10*/  F2F.F32.F64 R23, R2 ;  /* 0x0000000200177310 */ /* 0x004e220000301000 */
[----:B------:R-:W-:-:S14]  /*cd20*/  DSETP.GEU.AND P0, PT, |R2|, UR4, PT ;  /* 0x0000000402007e2a */ /* 0x000fdc000bf0e200 */
[----:B0-----:R-:W-:Y:S01]  /*cd30*/  @!P0 FMUL R23, R23, 1.175494350822287508e-38 ;  /* 0x0080000017178820 */ /* 0x001fe20000400000 */
[----:B------:R-:W-:Y:S06]  /*cd40*/  BRA `(.L_x_6124) ;  /* 0x00000008007c7947 */ /* 0x000fec0003800000 */
.L_x_6119:
        /* <DEDUP_REMOVED lines=12> */
.L_x_6133:
[----:B------:R-:W2:Y:S01]  /*ce10*/  LDG.E.64 R2, desc[UR36][R2.64] ;  /* 0x0000002402027981 */ /* 0x000ea2000c1e1b00 */
[----:B------:R-:W-:Y:S01]  /*ce20*/  UMOV UR4, 0xf0000000 ;  /* 0xf000000000047882 */ /* 0x000fe20000000000 */
[----:B------:R-:W-:Y:S01]  /*ce30*/  UMOV UR5, 0x380fffff ;  /* 0x380fffff00057882 */ /* 0x000fe20000000000 */
[----:B--2---:R-:W0:Y:S01]  /*ce40*/  F2F.F32.F64 R23, R2 ;  /* 0x0000000200177310 */ /* 0x004e220000301000 */
[----:B------:R-:W-:-:S14]  /*ce50*/  DSETP.GEU.AND P0, PT, |R2|, UR4, PT ;  /* 0x0000000402007e2a */ /* 0x000fdc000bf0e200 */
[----:B0-----:R-:W-:Y:S01]  /*ce60*/  @!P0 FMUL R23, R23, 1.175494350822287508e-38 ;  /* 0x0080000017178820 */ /* 0x001fe20000400000 */
[----:B------:R-:W-:Y:S06]  /*ce70*/  BRA `(.L_x_6124) ;  /* 0x0000000800307947 */ /* 0x000fec0003800000 */
.L_x_6132:
        /* <DEDUP_REMOVED lines=26> */
.L_x_6135:
        /* <DEDUP_REMOVED lines=13> */
.L_x_6134:
[----:B------:R-:W2:Y:S02]  /*d0f0*/  LDG.E.U16 R2, desc[UR36][R2.64] ;  /* 0x0000002402027981 */ /* 0x000ea4000c1e1500 */
[----:B--2---:R-:W-:Y:S01]  /*d100*/  IMAD.U32 R23, R2, 0x10000, RZ ;  /* 0x0001000002177824 */ /* 0x004fe200078e00ff */
[----:B------:R-:W-:Y:S06]  /*d110*/  BRA `(.L_x_6124) ;  /* 0x0000000400887947 */ /* 0x000fec0003800000 */
.L_x_6131:
        /* <DEDUP_REMOVED lines=11> */
.L_x_6138:
        /* <DEDUP_REMOVED lines=20> */
.L_x_6140:
[----:B------:R-:W-:Y:S05]  /*d310*/  BSYNC B0 ;  /* 0x0000000000007941 */ /* 0x000fea0003800000 */
.L_x_6139:
[----:B------:R-:W-:Y:S01]  /*d320*/  IMAD.SHL.U32 R2, R2, 0x100000, RZ ;  /* 0x0010000002027824 */ /* 0x000fe200078e00ff */
[----:B------:R-:W-:-:S04]  /*d330*/  LEA R0, R0, 0x3b800000, 0x17 ;  /* 0x3b80000000007811 */ /* 0x000fc800078eb8ff */
[----:B------:R-:W-:Y:S01]  /*d340*/  LOP3.LUT R23, R0, R2, R23, 0xfe, !PT ;  /* 0x0000000200177212 */ /* 0x000fe200078efe17 */
[----:B------:R-:W-:Y:S06]  /*d350*/  BRA `(.L_x_6124) ;  /* 0x0000000000f87947 */ /* 0x000fec0003800000 */
.L_x_6137:
        /* <DEDUP_REMOVED lines=20> */
.L_x_6142:
[----:B------:R-:W-:Y:S05]  /*d4a0*/  BSYNC B0 ;  /* 0x0000000000007941 */ /* 0x000fea0003800000 */
.L_x_6141:
[----:B------:R-:W-:Y:S01]  /*d4b0*/  IMAD.SHL.U32 R2, R2, 0x200000, RZ ;  /* 0x0020000002027824 */ /* 0x000fe200078e00ff */
[----:B------:R-:W-:-:S04]  /*d4c0*/  LEA R0, R0, 0x37800000, 0x17 ;  /* 0x3780000000007811 */ /* 0x000fc800078eb8ff */
[----:B------:R-:W-:Y:S01]  /*d4d0*/  LOP3.LUT R23, R0, R2, R23, 0xfe, !PT ;  /* 0x0000000200177212 */ /* 0x000fe200078efe17 */
[----:B------:R-:W-:Y:S06]  /*d4e0*/  BRA `(.L_x_6124) ;  /* 0x0000000000947947 */ /* 0x000fec0003800000 */
.L_x_6136:
        /* <DEDUP_REMOVED lines=14> */
.L_x_6123:
        /* <DEDUP_REMOVED lines=16> */
.L_x_6145:
[----:B------:R-:W-:Y:S01]  /*d6d0*/  IMAD.MOV.U32 R23, RZ, RZ, RZ ;  /* 0x000000ffff177224 */ /* 0x000fe200078e00ff */
[----:B------:R-:W-:Y:S06]  /*d6e0*/  BRA `(.L_x_6124) ;  /* 0x0000000000147947 */ /* 0x000fec0003800000 */
.L_x_6144:
[----:B------:R-:W2:Y:S02]  /*d6f0*/  LDG.E.64 R2, desc[UR36][R2.64] ;  /* 0x0000002402027981 */ /* 0x000ea4000c1e1b00 */
[----:B--2---:R0:W1:Y:S01]  /*d700*/  I2F.U64 R23, R2 ;  /* 0x0000000200177312 */ /* 0x0040620000301000 */
[----:B------:R-:W-:Y:S05]  /*d710*/  BRA `(.L_x_6124) ;  /* 0x0000000000087947 */ /* 0x000fea0003800000 */
.L_x_6143:
[----:B------:R-:W2:Y:S02]  /*d720*/  LDG.E R2, desc[UR36][R2.64] ;  /* 0x0000002402027981 */ /* 0x000ea4000c1e1900 */
[----:B--2---:R-:W-:-:S07]  /*d730*/  I2FP.F32.U32 R23, R2 ;  /* 0x0000000200177245 */ /* 0x004fce0000201000 */
.L_x_6124:
[----:B------:R-:W-:Y:S05]  /*d740*/  BSYNC B6 ;  /* 0x0000000000067941 */ /* 0x000fea0003800000 */
.L_x_6118:
        /* <DEDUP_REMOVED lines=19> */
.L_x_6150:
[----:B------:R-:W2:Y:S02]  /*d880*/  LDG.E.U8 R2, desc[UR36][R2.64] ;  /* 0x0000002402027981 */ /* 0x000ea4000c1e1100 */
[----:B--2---:R-:W-:Y:S01]  /*d890*/  I2FP.F32.U32 R5, R2 ;  /* 0x0000000200057245 */ /* 0x004fe20000201000 */
[----:B------:R-:W-:Y:S06]  /*d8a0*/  BRA `(.L_x_6152) ;  /* 0x0000000c002c7947 */ /* 0x000fec0003800000 */
.L_x_6149:
        /* <DEDUP_REMOVED lines=9> */
.L_x_6154:
[----:B------:R-:W2:Y:S02]  /*d940*/  LDG.E R2, desc[UR36][R2.64] ;  /* 0x0000002402027981 */ /* 0x000ea4000c1e1900 */
[----:B--2---:R-:W-:Y:S01]  /*d950*/  I2FP.F32.S32 R5, R2 ;  /* 0x0000000200057245 */ /* 0x004fe20000201400 */
[----:B------:R-:W-:Y:S06]  /*d960*/  BRA `(.L_x_6152) ;  /* 0x0000000800fc7947 */ /* 0x000fec0003800000 */
.L_x_6153:
[----:B------:R-:W2:Y:S02]  /*d970*/  LDG.E.U16 R2, desc[UR36][R2.64] ;  /* 0x0000002402027981 */ /* 0x000ea4000c1e1500 */
[----:B--2---:R4:W0:Y:S01]  /*d980*/  I2F.S16 R5, R2 ;  /* 0x0000000200057306 */ /* 0x0048220000101400 */
[----:B------:R-:W-:Y:S05]  /*d990*/  BRA `(.L_x_6152) ;  /* 0x0000000800f07947 */ /* 0x000fea0003800000 */
.L_x_6148:
        /* <DEDUP_REMOVED lines=8> */
.L_x_6156:
[----:B------:R-:W2:Y:S02]  /*da20*/  LDG.E.U16 R2, desc[UR36][R2.64] ;  /* 0x0000002402027981 */ /* 0x000ea4000c1e1500 */
[----:B--2---:R-:W-:Y:S01]  /*da30*/  HADD2.F32 R5, -RZ, R2.H0_H0 ;  /* 0x20000002ff057230 */ /* 0x004fe20000004100 */
[----:B------:R-:W-:Y:S06]  /*da40*/  BRA `(.L_x_6152) ;  /* 0x0000000800c47947 */ /* 0x000fec0003800000 */
.L_x_6155:
        /* <DEDUP_REMOVED lines=8> */
.L_x_6158:
[----:B------:R-:W2:Y:S02]  /*dad0*/  LDG.E.U16 R2, desc[UR36][R2.64] ;  /* 0x0000002402027981 */ /* 0x000ea4000c1e1500 */
[----:B--2---:R-:W-:Y:S01]  /*dae0*/  HADD2.F32 R5, -RZ, R2.H0_H0 ;  /* 0x20000002ff057230 */ /* 0x004fe20000004100 */
[----:B------:R-:W-:Y:S06]  /*daf0*/  BRA `(.L_x_6152) ;  /* 0x0000000800987947 */ /* 0x000fec0003800000 */
.L_x_6157:
[----:B------:R-:W2:Y:S01]  /*db00*/  LDG.E.64 R2, desc[UR36][R2.64] ;  /* 0x0000002402027981 */ /* 0x000ea2000c1e1b00 */
[----:B------:R-:W-:Y:S01]  /*db10*/  UMOV UR4, 0xf0000000 ;  /* 0xf000000000047882 */ /* 0x000fe20000000000 */
[----:B------:R-:W-:Y:S01]  /*db20*/  UMOV UR5, 0x380fffff ;  /* 0x380fffff00057882 */ /* 0x000fe20000000000 */
[----:B--2---:R-:W0:Y:S01]  /*db30*/  F2F.F32.F64 R5, R2 ;  /* 0x0000000200057310 */ /* 0x004e220000301000 */
[----:B------:R-:W-:-:S14]  /*db40*/  DSETP.GEU.AND P0, PT, |R2|, UR4, PT ;  /* 0x0000000402007e2a */ /* 0x000fdc000bf0e200 */
[----:B0-----:R-:W-:Y:S01]  /*db50*/  @!P0 FMUL R5, R5, 1.175494350822287508e-38 ;  /* 0x0080000005058820 */ /* 0x001fe20000400000 */
[----:B------:R-:W-:Y:S06]  /*db60*/  BRA `(.L_x_6152) ;  /* 0x00000008007c7947 */ /* 0x000fec0003800000 */
.L_x_6147:
        /* <DEDUP_REMOVED lines=12> */
.L_x_6161:
[----:B------:R-:W2:Y:S01]  /*dc30*/  LDG.E.64 R2, desc[UR36][R2.64] ;  /* 0x0000002402027981 */ /* 0x000ea2000c1e1b00 */
[----:B------:R-:W-:Y:S01]  /*dc40*/  UMOV UR4, 0xf0000000 ;  /* 0xf000000000047882 */ /* 0x000fe20000000000 */
[----:B------:R-:W-:Y:S01]  /*dc50*/  UMOV UR5, 0x380fffff ;  /* 0x380fffff00057882 */ /* 0x000fe20000000000 */
[----:B--2---:R-:W0:Y:S01]  /*dc60*/  F2F.F32.F64 R5, R2 ;  /* 0x0000000200057310 */ /* 0x004e220000301000 */
[----:B------:R-:W-:-:S14]  /*dc70*/  DSETP.GEU.AND P0, PT, |R2|, UR4, PT ;  /* 0x0000000402007e2a */ /* 0x000fdc000bf0e200 */
[----:B0-----:R-:W-:Y:S01]  /*dc80*/  @!P0 FMUL R5, R5, 1.175494350822287508e-38 ;  /* 0x0080000005058820 */ /* 0x001fe20000400000 */
[----:B------:R-:W-:Y:S06]  /*dc90*/  BRA `(.L_x_6152) ;  /* 0x0000000800307947 */ /* 0x000fec0003800000 */
.L_x_6160:
        /* <DEDUP_REMOVED lines=26> */
.L_x_6163:
        /* <DEDUP_REMOVED lines=13> */
.L_x_6162:
[----:B------:R-:W2:Y:S02]  /*df10*/  LDG.E.U16 R2, desc[UR36][R2.64] ;  /* 0x0000002402027981 */ /* 0x000ea4000c1e1500 */
[----:B--2---:R-:W-:Y:S01]  /*df20*/  IMAD.U32 R5, R2, 0x10000, RZ ;  /* 0x0001000002057824 */ /* 0x004fe200078e00ff */
[----:B------:R-:W-:Y:S06]  /*df30*/  BRA `(.L_x_6152) ;  /* 0x0000000400887947 */ /* 0x000fec0003800000 */
.L_x_6159:
        /* <DEDUP_REMOVED lines=11> */
.L_x_6166:
        /* <DEDUP_REMOVED lines=20> */
.L_x_6168:
[----:B------:R-:W-:Y:S05]  /*e130*/  BSYNC B0 ;  /* 0x0000000000007941 */ /* 0x000fea0003800000 */
.L_x_6167:
[----:B------:R-:W-:Y:S01]  /*e140*/  IMAD.SHL.U32 R2, R2, 0x100000, RZ ;  /* 0x0010000002027824 */ /* 0x000fe200078e00ff */
[----:B------:R-:W-:-:S04]  /*e150*/  LEA R5, R0, 0x3b800000, 0x17 ;  /* 0x3b80000000057811 */ /* 0x000fc800078eb8ff */
[----:B------:R-:W-:Y:S01]  /*e160*/  LOP3.LUT R5, R5, R2, R4, 0xfe, !PT ;  /* 0x0000000205057212 */ /* 0x000fe200078efe04 */
[----:B------:R-:W-:Y:S06]  /*e170*/  BRA `(.L_x_6152) ;  /* 0x0000000000f87947 */ /* 0x000fec0003800000 */
.L_x_6165:
        /* <DEDUP_REMOVED lines=20> */
.L_x_6170:
[----:B------:R-:W-:Y:S05]  /*e2c0*/  BSYNC B0 ;  /* 0x0000000000007941 */ /* 0x000fea0003800000 */
.L_x_6169:
[----:B------:R-:W-:Y:S01]  /*e2d0*/  IMAD.SHL.U32 R2, R2, 0x200000, RZ ;  /* 0x0020000002027824 */ /* 0x000fe200078e00ff */
[----:B------:R-:W-:-:S04]  /*e2e0*/  LEA R5, R0, 0x37800000, 0x17 ;  /* 0x3780000000057811 */ /* 0x000fc800078eb8ff */
[----:B------:R-:W-:Y:S01]  /*e2f0*/  LOP3.LUT R5, R5, R2, R4, 0xfe, !PT ;  /* 0x0000000205057212 */ /* 0x000fe200078efe04 */
[----:B------:R-:W-:Y:S06]  /*e300*/  BRA `(.L_x_6152) ;  /* 0x0000000000947947 */ /* 0x000fec0003800000 */
.L_x_6164:
        /* <DEDUP_REMOVED lines=14> */
.L_x_6151:
        /* <DEDUP_REMOVED lines=16> */
.L_x_6173:
[----:B------:R-:W-:Y:S01]  /*e4f0*/  IMAD.MOV.U32 R5, RZ, RZ, RZ ;  /* 0x000000ffff057224 */ /* 0x000fe200078e00ff */
[----:B------:R-:W-:Y:S06]  /*e500*/  BRA `(.L_x_6152) ;  /* 0x0000000000147947 */ /* 0x000fec0003800000 */
.L_x_6172:
[----:B------:R-:W2:Y:S02]  /*e510*/  LDG.E.64 R2, desc[UR36][R2.64] ;  /* 0x0000002402027981 */ /* 0x000ea4000c1e1b00 */
[----:B--2---:R0:W1:Y:S01]  /*e520*/  I2F.U64 R5, R2 ;  /* 0x0000000200057312 */ /* 0x0040620000301000 */
[----:B------:R-:W-:Y:S05]  /*e530*/  BRA `(.L_x_6152) ;  /* 0x0000000000087947 */ /* 0x000fea0003800000 */
.L_x_6171:
[----:B------:R-:W2:Y:S02]  /*e540*/  LDG.E R2, desc[UR36][R2.64] ;  /* 0x0000002402027981 */ /* 0x000ea4000c1e1900 */
[----:B--2---:R-:W-:-:S07]  /*e550*/  I2FP.F32.U32 R5, R2 ;  /* 0x0000000200057245 */ /* 0x004fce0000201000 */
.L_x_6152:
[----:B------:R-:W-:Y:S05]  /*e560*/  BSYNC B6 ;  /* 0x0000000000067941 */ /* 0x000fea0003800000 */
.L_x_6146:
[----:B------:R-:W4:Y:S01]  /*e570*/  LDC.U8 R4, c[0x0][0x4f9] ;  /* 0x00013e40ff047b82 */ /* 0x000f220000000000 */
[----:B01---5:R-:W-:Y:S01]  /*e580*/  FSETP.GEU.FTZ.AND P0, PT, |R5|, 0.5, PT ;  /* 0x3f0000000500780b */ /* 0x023fe20003f1e200 */
[----:B--23--:R-:W-:Y:S01]  /*e590*/  FADD.FTZ R3, R23, -R22 ;  /* 0x8000001617037221 */ /* 0x00cfe20000010000 */
[----:B------:R-:W-:-:S03]  /*e5a0*/  FADD.FTZ R0, -R5, 1 ;  /* 0x3f80000005007421 */ /* 0x000fc60000010100 */
[----:B------:R-:W-:-:S08]  /*e5b0*/  FFMA.FTZ R22, R3, R5, R22 ;  /* 0x0000000503167223 */ /* 0x000fd00000010016 */
[----:B------:R-:W-:Y:S01]  /*e5c0*/  @P0 FFMA.FTZ R22, -R3, R0, R23 ;  /* 0x0000000003160223 */ /* 0x000fe20000010117 */
        /* <DEDUP_REMOVED lines=14> */
.L_x_6177:
[----:B------:R-:W0:Y:S02]  /*e6b0*/  F2I.S64.TRUNC R22, R22 ;  /* 0x0000001600167311 */ /* 0x000e24000020d900 */
[----:B0-----:R-:W-:-:S05]  /*e6c0*/  IMAD.MOV.U32 R3, RZ, RZ, R22 ;  /* 0x000000ffff037224 */ /* 0x001fca00078e0016 */
[----:B------:R0:W-:Y:S01]  /*e6d0*/  STG.E.U8 desc[UR36][R16.64], R3 ;  /* 0x0000000310007986 */ /* 0x0001e2000c101124 */
[----:B------:R-:W-:Y:S05]  /*e6e0*/  BRA `(.L_x_6179) ;  /* 0x0000000c00407947 */ /* 0x000fea0003800000 */
.L_x_6176:
        /* <DEDUP_REMOVED lines=9> */
.L_x_6181:
[----:B------:R-:W0:Y:S02]  /*e780*/  F2I.FTZ.TRUNC.NTZ R3, R22 ;  /* 0x0000001600037305 */ /* 0x000e24000021f100 */
[----:B0-----:R0:W-:Y:S01]  /*e790*/  STG.E desc[UR36][R16.64], R3 ;  /* 0x0000000310007986 */ /* 0x0011e2000c101924 */
[----:B------:R-:W-:Y:S05]  /*e7a0*/  BRA `(.L_x_6179) ;  /* 0x0000000c00107947 */ /* 0x000fea0003800000 */
.L_x_6180:
[----:B------:R-:W0:Y:S02]  /*e7b0*/  F2I.FTZ.TRUNC.NTZ R3, R22 ;  /* 0x0000001600037305 */ /* 0x000e24000021f100 */
[----:B0-----:R0:W-:Y:S01]  /*e7c0*/  STG.E.U16 desc[UR36][R16.64], R3 ;  /* 0x0000000310007986 */ /* 0x0011e2000c101524 */
[----:B------:R-:W-:Y:S05]  /*e7d0*/  BRA `(.L_x_6179) ;  /* 0x0000000c00047947 */ /* 0x000fea0003800000 */
.L_x_6175:
        /* <DEDUP_REMOVED lines=8> */
.L_x_6183:
[----:B------:R-:W-:-:S05]  /*e860*/  F2FP.F16.F32.PACK_AB R22, RZ, R22 ;  /* 0x00000016ff16723e */ /* 0x000fca00000000ff */
[----:B------:R1:W-:Y:S01]  /*e870*/  STG.E.U16 desc[UR36][R16.64], R22 ;  /* 0x0000001610007986 */ /* 0x0003e2000c101524 */
[----:B------:R-:W-:Y:S05]  /*e880*/  BRA `(.L_x_6179) ;  /* 0x0000000800d87947 */ /* 0x000fea0003800000 */
.L_x_6182:
        /* <DEDUP_REMOVED lines=9> */
.L_x_6185:
[----:B------:R-:W-:-:S04]  /*e920*/  F2FP.F16.F32.PACK_AB R3, RZ, R22 ;  /* 0x00000016ff03723e */ /* 0x000fc800000000ff */
[----:B------:R-:W-:-:S05]  /*e930*/  PRMT R3, R3, 0x5410, RZ ;  /* 0x0000541003037816 */ /* 0x000fca00000000ff */
[----:B------:R4:W-:Y:S01]  /*e940*/  STG.E desc[UR36][R16.64], R3 ;  /* 0x0000000310007986 */ /* 0x0009e2000c101924 */
[----:B------:R-:W-:Y:S05]  /*e950*/  BRA `(.L_x_6179) ;  /* 0x0000000800a47947 */ /* 0x000fea0003800000 */
.L_x_6184:
[----:B------:R-:W-:-:S06]  /*e960*/  FMUL.FTZ R2, R22, 1 ;  /* 0x3f80000016027820 */ /* 0x000fcc0000410000 */
[----:B------:R-:W0:Y:S02]  /*e970*/  F2F.F64.F32 R2, R2 ;  /* 0x0000000200027310 */ /* 0x000e240000201800 */
[----:B0-----:R2:W-:Y:S01]  /*e980*/  STG.E.64 desc[UR36][R16.64], R2 ;  /* 0x0000000210007986 */ /* 0x0015e2000c101b24 */
[----:B------:R-:W-:Y:S05]  /*e990*/  BRA `(.L_x_6179) ;  /* 0x0000000800947947 */ /* 0x000fea0003800000 */
.L_x_6174:
        /* <DEDUP_REMOVED lines=12> */
.L_x_6188:
[----:B------:R-:W-:Y:S01]  /*ea60*/  FMUL.FTZ R4, R22, 1 ;  /* 0x3f80000016047820 */ /* 0x000fe20000410000 */
[----:B------:R-:W-:-:S05]  /*ea70*/  CS2R R6, SRZ ;  /* 0x0000000000067805 */ /* 0x000fca000001ff00 */
[----:B------:R-:W0:Y:S02]  /*ea80*/  F2F.F64.F32 R4, R4 ;  /* 0x0000000400047310 */ /* 0x000e240000201800 */
[----:B0-----:R0:W-:Y:S01]  /*ea90*/  STG.E.128 desc[UR36][R16.64], R4 ;  /* 0x0000000410007986 */ /* 0x0011e2000c101d24 */
[----:B------:R-:W-:Y:S05]  /*eaa0*/  BRA `(.L_x_6179) ;  /* 0x0000000800507947 */ /* 0x000fea0003800000 */
.L_x_6187:
        /* <DEDUP_REMOVED lines=20> */
.L_x_6192:
[----:B------:R-:W-:Y:S05]  /*ebf0*/  BSYNC B0 ;  /* 0x0000000000007941 */ /* 0x000fea0003800000 */
.L_x_6191:
[----:B------:R-:W-:-:S05]  /*ec00*/  LOP3.LUT R5, R0, R5, RZ, 0xfc, !PT ;  /* 0x0000000500057212 */ /* 0x000fca00078efcff */
[----:B------:R0:W-:Y:S01]  /*ec10*/  STG.E.U8 desc[UR36][R16.64], R5 ;  /* 0x0000000510007986 */ /* 0x0001e2000c101124 */
[----:B------:R-:W-:Y:S05]  /*ec20*/  BRA `(.L_x_6179) ;  /* 0x0000000400f07947 */ /* 0x000fea0003800000 */
.L_x_6190:
        /* <DEDUP_REMOVED lines=12> */
.L_x_6194:
[----:B------:R-:W-:Y:S01]  /*ecf0*/  IMAD.MOV.U32 R0, RZ, RZ, 0x7f ;  /* 0x0000007fff007424 */ /* 0x000fe200078e00ff */
[----:B------:R-:W-:-:S04]  /*ed00*/  ISETP.GT.U32.AND P0, PT, R2, 0x7f800000, PT ;  /* 0x7f8000000200780c */ /* 0x000fc80003f04070 */
[----:B------:R-:W-:-:S09]  /*ed10*/  SEL R0, R0, 0x7c, P0 ;  /* 0x0000007c00007807 */ /* 0x000fd20000000000 */
.L_x_6195:
[----:B------:R-:W-:Y:S05]  /*ed20*/  BSYNC B0 ;  /* 0x0000000000007941 */ /* 0x000fea0003800000 */
.L_x_6193:
[----:B------:R-:W-:-:S04]  /*ed30*/  LOP3.LUT R22, R22, 0x80000000, RZ, 0xc0, !PT ;  /* 0x8000000016167812 */ /* 0x000fc800078ec0ff */
[----:B------:R-:W-:-:S04]  /*ed40*/  SHF.R.U32.HI R3, RZ, 0x18, R22 ;  /* 0x00000018ff037819 */ /* 0x000fc80000011616 */
[----:B------:R-:W-:-:S05]  /*ed50*/  LOP3.LUT R3, R0, R3, RZ, 0xfc, !PT ;  /* 0x0000000300037212 */ /* 0x000fca00078efcff */
[----:B------:R0:W-:Y:S01]  /*ed60*/  STG.E.U8 desc[UR36][R16.64], R3 ;  /* 0x0000000310007986 */ /* 0x0001e2000c101124 */
[----:B------:R-:W-:Y:S05]  /*ed70*/  BRA `(.L_x_6179) ;  /* 0x00000004009c7947 */ /* 0x000fea0003800000 */
.L_x_6189:
[----:B------:R-:W-:-:S05]  /*ed80*/  F2FP.BF16.F32.PACK_AB R22, RZ, R22 ;  /* 0x00000016ff16723e */ /* 0x000fca00000010ff */
[----:B------:R0:W-:Y:S01]  /*ed90*/  STG.E.U16 desc[UR36][R16.64], R22 ;  /* 0x0000001610007986 */ /* 0x0001e2000c101524 */
[----:B------:R-:W-:Y:S05]  /*eda0*/  BRA `(.L_x_6179) ;  /* 0x0000000400907947 */ /* 0x000fea0003800000 */
.L_x_6186:
        /* <DEDUP_REMOVED lines=11> */
.L_x_6198:
        /* <DEDUP_REMOVED lines=16> */
.L_x_6201:
[----:B------:R-:W-:-:S04]  /*ef60*/  LOP3.LUT R22, R22, 0x80000000, RZ, 0xc0, !PT ;  /* 0x8000000016167812 */ /* 0x000fc800078ec0ff */
[----:B------:R-:W-:-:S04]  /*ef70*/  SHF.R.U32.HI R3, RZ, 0x18, R22 ;  /* 0x00000018ff037819 */ /* 0x000fc80000011616 */
[----:B------:R-:W-:-:S04]  /*ef80*/  LOP3.LUT R0, R0, R3, RZ, 0xfc, !PT ;  /* 0x0000000300007212 */ /* 0x000fc800078efcff */
[----:B------:R-:W-:-:S07]  /*ef90*/  PRMT R8, R0, 0x7610, R8 ;  /* 0x0000761000087816 */ /* 0x000fce0000000008 */
.L_x_6200:
[----:B------:R-:W-:Y:S05]  /*efa0*/  BSYNC B0 ;  /* 0x0000000000007941 */ /* 0x000fea0003800000 */
.L_x_6199:
[----:B------:R0:W-:Y:S01]  /*efb0*/  STG.E.U8 desc[UR36][R16.64], R8 ;  /* 0x0000000810007986 */ /* 0x0001e2000c101124 */
[----:B------:R-:W-:Y:S05]  /*efc0*/  BRA `(.L_x_6179) ;  /* 0x0000000400087947 */ /* 0x000fea0003800000 */
.L_x_6197:
        /* <DEDUP_REMOVED lines=16> */
.L_x_6204:
[----:B------:R-:W-:-:S04]  /*f0d0*/  LOP3.LUT R22, R22, 0x80000000, RZ, 0xc0, !PT ;  /* 0x8000000016167812 */ /* 0x000fc800078ec0ff */
[----:B------:R-:W-:-:S04]  /*f0e0*/  SHF.R.U32.HI R3, RZ, 0x18, R22 ;  /* 0x00000018ff037819 */ /* 0x000fc80000011616 */
[----:B------:R-:W-:-:S04]  /*f0f0*/  LOP3.LUT R0, R0, R3, RZ, 0xfc, !PT ;  /* 0x0000000300007212 */ /* 0x000fc800078efcff */
[----:B------:R-:W-:-:S07]  /*f100*/  PRMT R8, R0, 0x7610, R8 ;  /* 0x0000761000087816 */ /* 0x000fce0000000008 */
.L_x_6203:
[----:B------:R-:W-:Y:S05]  /*f110*/  BSYNC B0 ;  /* 0x0000000000007941 */ /* 0x000fea0003800000 */
.L_x_6202:
[----:B------:R0:W-:Y:S01]  /*f120*/  STG.E.U8 desc[UR36][R16.64], R8 ;  /* 0x0000000810007986 */ /* 0x0001e2000c101124 */
[----:B------:R-:W-:Y:S05]  /*f130*/  BRA `(.L_x_6179) ;  /* 0x0000000000ac7947 */ /* 0x000fea0003800000 */
.L_x_6196:
        /* <DEDUP_REMOVED lines=21> */
.L_x_6178:
        /* <DEDUP_REMOVED lines=16> */
.L_x_6207:
[----:B------:R-:W-:Y:S05]  /*f390*/  BRA `(.L_x_6179) ;  /* 0x0000000000147947 */ /* 0x000fea0003800000 */
.L_x_6206:
[----:B------:R-:W0:Y:S02]  /*f3a0*/  F2I.U64.TRUNC R22, R22 ;  /* 0x0000001600167311 */ /* 0x000e24000020d800 */
[----:B0-----:R0:W-:Y:S01]  /*f3b0*/  STG.E.64 desc[UR36][R16.64], R22 ;  /* 0x0000001610007986 */ /* 0x0011e2000c101b24 */
[----:B------:R-:W-:Y:S05]  /*f3c0*/  BRA `(.L_x_6179) ;  /* 0x0000000000087947 */ /* 0x000fea0003800000 */
.L_x_6205:
[----:B------:R-:W0:Y:S02]  /*f3d0*/  F2I.FTZ.U32.TRUNC.NTZ R3, R22 ;  /* 0x0000001600037305 */ /* 0x000e24000021f000 */
[----:B0-----:R0:W-:Y:S02]  /*f3e0*/  STG.E desc[UR36][R16.64], R3 ;  /* 0x0000000310007986 */ /* 0x0011e4000c101924 */
.L_x_6179:
[----:B------:R-:W-:-:S07]  /*f3f0*/  VIADD R19, R19, 0x80 ;  /* 0x0000008013137836 */ /* 0x000fce0000000000 */
.L_x_6088:
[----:B------:R-:W-:Y:S05]  /*f400*/  BSYNC B7 ;  /* 0x0000000000077941 */ /* 0x000fea0003800000 */
.L_x_6087:
[----:B------:R-:W-:Y:S02]  /*f410*/  ULDC UR4, c[0x0][0x210] ;  /* 0x0000840000047ab9 */ /* 0x000fe40000000800 */
[----:B------:R-:W-:-:S13]  /*f420*/  ISETP.GE.AND P0, PT, R19, UR4, PT ;  /* 0x0000000413007c0c */ /* 0x000fda000bf06270 */
[----:B------:R-:W-:Y:S05]  /*f430*/  @P0 EXIT ;  /* 0x000000000000094d */ /* 0x000fea0003800000 */
[----:B0-----:R-:W0:Y:S01]  /*f440*/  LDC R6, c[0x0][0x218] ;  /* 0x00008600ff067b82 */ /* 0x001e220000000800 */
[----:B------:R-:W-:Y:S02]  /*f450*/  IMAD.MOV.U32 R18, RZ, RZ, RZ ;  /* 0x000000ffff127224 */ /* 0x000fe400078e00ff */
[----:B-123--:R-:W-:Y:S02]  /*f460*/  IMAD.MOV.U32 R22, RZ, RZ, RZ ;  /* 0x000000ffff167224 */ /* 0x00efe400078e00ff */
[----:B------:R-:W-:Y:S02]  /*f470*/  IMAD.MOV.U32 R0, RZ, RZ, RZ ;  /* 0x000000ffff007224 */ /* 0x000fe400078e00ff */
[----:B----4-:R-:W-:Y:S01]  /*f480*/  IMAD.MOV.U32 R16, RZ, RZ, RZ ;  /* 0x000000ffff107224 */ /* 0x010fe200078e00ff */
        /* <DEDUP_REMOVED lines=375> */
.L_x_6208:
        /* <DEDUP_REMOVED lines=22> */
.L_x_6213:
[----:B------:R-:W2:Y:S02]  /*10d60*/  LDG.E.U8 R2, desc[UR36][R2.64] ;  /* 0x0000002402027981 */ /* 0x000ea4000c1e1100 */
[----:B--2---:R-:W-:Y:S01]  /*10d70*/  I2FP.F32.U32 R19, R2 ;  /* 0x0000000200137245 */ /* 0x004fe20000201000 */
[----:B------:R-:W-:Y:S06]  /*10d80*/  BRA `(.L_x_6215) ;  /* 0x0000000c002c7947 */ /* 0x000fec0003800000 */
.L_x_6212:
        /* <DEDUP_REMOVED lines=9> */
.L_x_6217:
[----:B------:R-:W2:Y:S02]  /*10e20*/  LDG.E R2, desc[UR36][R2.64] ;  /* 0x0000002402027981 */ /* 0x000ea4000c1e1900 */
[----:B--2---:R-:W-:Y:S01]  /*10e30*/  I2FP.F32.S32 R19, R2 ;  /* 0x0000000200137245 */ /* 0x004fe20000201400 */
[----:B------:R-:W-:Y:S06]  /*10e40*/  BRA `(.L_x_6215) ;  /* 0x0000000800fc7947 */ /* 0x000fec0003800000 */
.L_x_6216:
[----:B------:R-:W2:Y:S02]  /*10e50*/  LDG.E.U16 R2, desc[UR36][R2.64] ;  /* 0x0000002402027981 */ /* 0x000ea4000c1e1500 */
[----:B--2---:R2:W3:Y:S01]  /*10e60*/  I2F.S16 R19, R2 ;  /* 0x0000000200137306 */ /* 0x0044e20000101400 */
[----:B------:R-:W-:Y:S05]  /*10e70*/  BRA `(.L_x_6215) ;  /* 0x0000000800f07947 */ /* 0x000fea0003800000 */
.L_x_6211:
        /* <DEDUP_REMOVED lines=8> */
.L_x_6219:
[----:B------:R-:W2:Y:S02]  /*10f00*/  LDG.E.U16 R2, desc[UR36][R2.64] ;  /* 0x0000002402027981 */ /* 0x000ea4000c1e1500 */
[----:B--2---:R-:W-:Y:S01]  /*10f10*/  HADD2.F32 R19, -RZ, R2.H0_H0 ;  /* 0x20000002ff137230 */ /* 0x004fe20000004100 */
[----:B------:R-:W-:Y:S06]  /*10f20*/  BRA `(.L_x_6215) ;  /* 0x0000000800c47947 */ /* 0x000fec0003800000 */
.L_x_6218:
        /* <DEDUP_REMOVED lines=8> */
.L_x_6221:
[----:B------:R-:W2:Y:S02]  /*10fb0*/  LDG.E.U16 R2, desc[UR36][R2.64] ;  /* 0x0000002402027981 */ /* 0x000ea4000c1e1500 */
[----:B--2---:R-:W-:Y:S01]  /*10fc0*/  HADD2.F32 R19, -RZ, R2.H0_H0 ;  /* 0x20000002ff137230 */ /* 0x004fe20000004100 */
[----:B------:R-:W-:Y:S06]  /*10fd0*/  BRA `(.L_x_6215) ;  /* 0x0000000800987947 */ /* 0x000fec0003800000 */
.L_x_6220:
[----:B------:R-:W2:Y:S01]  /*10fe0*/  LDG.E.64 R2, desc[UR36][R2.64] ;  /* 0x0000002402027981 */ /* 0x000ea2000c1e1b00 */
[----:B------:R-:W-:Y:S01]  /*10ff0*/  UMOV UR4, 0xf0000000 ;  /* 0xf000000000047882 */ /* 0x000fe20000000000 */
[----:B------:R-:W-:Y:S01]  /*11000*/  UMOV UR5, 0x380fffff ;  /* 0x380fffff00057882 */ /* 0x000fe20000000000 */
[----:B--2---:R-:W0:Y:S01]  /*11010*/  F2F.F32.F64 R19, R2 ;  /* 0x0000000200137310 */ /* 0x004e220000301000 */
[----:B------:R-:W-:-:S14]  /*11020*/  DSETP.GEU.AND P0, PT, |R2|, UR4, PT ;  /* 0x0000000402007e2a */ /* 0x000fdc000bf0e200 */
[----:B0-----:R-:W-:Y:S01]  /*11030*/  @!P0 FMUL R19, R19, 1.175494350822287508e-38 ;  /* 0x0080000013138820 */ /* 0x001fe20000400000 */
[----:B------:R-:W-:Y:S06]  /*11040*/  BRA `(.L_x_6215) ;  /* 0x00000008007c7947 */ /* 0x000fec0003800000 */
.L_x_6210:
        /* <DEDUP_REMOVED lines=12> */
.L_x_6224:
[----:B------:R-:W2:Y:S01]  /*11110*/  LDG.E.64 R2, desc[UR36][R2.64] ;  /* 0x0000002402027981 */ /* 0x000ea2000c1e1b00 */
[----:B------:R-:W-:Y:S01]  /*11120*/  UMOV UR4, 0xf0000000 ;  /* 0xf000000000047882 */ /* 0x000fe20000000000 */
[----:B------:R-:W-:Y:S01]  /*11130*/  UMOV UR5, 0x380fffff ;  /* 0x380fffff00057882 */ /* 0x000fe20000000000 */
[----:B--2---:R-:W0:Y:S01]  /*11140*/  F2F.F32.F64 R19, R2 ;  /* 0x0000000200137310 */ /* 0x004e220000301000 */
[----:B------:R-:W-:-:S14]  /*11150*/  DSETP.GEU.AND P0, PT, |R2|, UR4, PT ;  /* 0x0000000402007e2a */ /* 0x000fdc000bf0e200 */
[----:B0-----:R-:W-:Y:S01]  /*11160*/  @!P0 FMUL R19, R19, 1.175494350822287508e-38 ;  /* 0x0080000013138820 */ /* 0x001fe20000400000 */
[----:B------:R-:W-:Y:S06]  /*11170*/  BRA `(.L_x_6215) ;  /* 0x0000000800307947 */ /* 0x000fec0003800000 */
.L_x_6223:
        /* <DEDUP_REMOVED lines=26> */
.L_x_6226:
        /* <DEDUP_REMOVED lines=13> */
.L_x_6225:
[----:B------:R-:W2:Y:S02]  /*113f0*/  LDG.E.U16 R2, desc[UR36][R2.64] ;  /* 0x0000002402027981 */ /* 0x000ea4000c1e1500 */
[----:B--2---:R-:W-:Y:S01]  /*11400*/  IMAD.U32 R19, R2, 0x10000, RZ ;  /* 0x0001000002137824 */ /* 0x004fe200078e00ff */
[----:B------:R-:W-:Y:S06]  /*11410*/  BRA `(.L_x_6215) ;  /* 0x0000000400887947 */ /* 0x000fec0003800000 */
.L_x_6222:
        /* <DEDUP_REMOVED lines=11> */
.L_x_6229:
        /* <DEDUP_REMOVED lines=20> */
.L_x_6231:
[----:B------:R-:W-:Y:S05]  /*11610*/  BSYNC B0 ;  /* 0x0000000000007941 */ /* 0x000fea0003800000 */
.L_x_6230:
[----:B------:R-:W-:Y:S01]  /*11620*/  IMAD.SHL.U32 R2, R2, 0x100000, RZ ;  /* 0x0010000002027824 */ /* 0x000fe200078e00ff */
[----:B------:R-:W-:-:S04]  /*11630*/  LEA R0, R0, 0x3b800000, 0x17 ;  /* 0x3b80000000007811 */ /* 0x000fc800078eb8ff */
[----:B------:R-:W-:Y:S01]  /*11640*/  LOP3.LUT R19, R0, R2, R19, 0xfe, !PT ;  /* 0x0000000200137212 */ /* 0x000fe200078efe13 */
[----:B------:R-:W-:Y:S06]  /*11650*/  BRA `(.L_x_6215) ;  /* 0x0000000000f87947 */ /* 0x000fec0003800000 */
.L_x_6228:
        /* <DEDUP_REMOVED lines=20> */
.L_x_6233:
[----:B------:R-:W-:Y:S05]  /*117a0*/  BSYNC B0 ;  /* 0x0000000000007941 */ /* 0x000fea0003800000 */
.L_x_6232:
[----:B------:R-:W-:Y:S01]  /*117b0*/  IMAD.SHL.U32 R2, R2, 0x200000, RZ ;  /* 0x0020000002027824 */ /* 0x000fe200078e00ff */
[----:B------:R-:W-:-:S04]  /*117c0*/  LEA R0, R0, 0x37800000, 0x17 ;  /* 0x3780000000007811 */ /* 0x000fc800078eb8ff */
[----:B------:R-:W-:Y:S01]  /*117d0*/  LOP3.LUT R19, R0, R2, R19, 0xfe, !PT ;  /* 0x0000000200137212 */ /* 0x000fe200078efe13 */
[----:B------:R-:W-:Y:S06]  /*117e0*/  BRA `(.L_x_6215) ;  /* 0x0000000000947947 */ /* 0x000fec0003800000 */
.L_x_6227:
        /* <DEDUP_REMOVED lines=14> */
.L_x_6214:
        /* <DEDUP_REMOVED lines=16> */
.L_x_6236:
[----:B------:R-:W-:Y:S01]  /*119d0*/  IMAD.MOV.U32 R19, RZ, RZ, RZ ;  /* 0x000000ffff137224 */ /* 0x000fe200078e00ff */
[----:B------:R-:W-:Y:S06]  /*119e0*/  BRA `(.L_x_6215) ;  /* 0x0000000000147947 */ /* 0x000fec0003800000 */
.L_x_6235:
[----:B------:R-:W2:Y:S02]  /*119f0*/  LDG.E.64 R2, desc[UR36][R2.64] ;  /* 0x0000002402027981 */ /* 0x000ea4000c1e1b00 */
[----:B--2---:R0:W1:Y:S01]  /*11a00*/  I2F.U64 R19, R2 ;  /* 0x0000000200137312 */ /* 0x0040620000301000 */
[----:B------:R-:W-:Y:S05]  /*11a10*/  BRA `(.L_x_6215) ;  /* 0x0000000000087947 */ /* 0x000fea0003800000 */
.L_x_6234:
[----:B------:R-:W2:Y:S02]  /*11a20*/  LDG.E R2, desc[UR36][R2.64] ;  /* 0x0000002402027981 */ /* 0x000ea4000c1e1900 */
[----:B--2---:R-:W-:-:S07]  /*11a30*/  I2FP.F32.U32 R19, R2 ;  /* 0x0000000200137245 */ /* 0x004fce0000201000 */
.L_x_6215:
[----:B------:R-:W-:Y:S05]  /*11a40*/  BSYNC B6 ;  /* 0x0000000000067941 */ /* 0x000fea0003800000 */
.L_x_6209:
        /* <DEDUP_REMOVED lines=19> */
.L_x_6241:
[----:B------:R-:W2:Y:S02]  /*11b80*/  LDG.E.U8 R2, desc[UR36][R2.64] ;  /* 0x0000002402027981 */ /* 0x000ea4000c1e1100 */
[----:B--2---:R-:W-:Y:S01]  /*11b90*/  I2FP.F32.U32 R22, R2 ;  /* 0x0000000200167245 */ /* 0x004fe20000201000 */
[----:B------:R-:W-:Y:S06]  /*11ba0*/  BRA `(.L_x_6243) ;  /* 0x0000000c002c7947 */ /* 0x000fec0003800000 */
.L_x_6240:
        /* <DEDUP_REMOVED lines=9> */
.L_x_6245:
[----:B------:R-:W2:Y:S02]  /*11c40*/  LDG.E R2, desc[UR36][R2.64] ;  /* 0x0000002402027981 */ /* 0x000ea4000c1e1900 */
[----:B--2---:R-:W-:Y:S01]  /*11c50*/  I2FP.F32.S32 R22, R2 ;  /* 0x0000000200167245 */ /* 0x004fe20000201400 */
[----:B------:R-:W-:Y:S06]  /*11c60*/  BRA `(.L_x_6243) ;  /* 0x0000000800fc7947 */ /* 0x000fec0003800000 */
.L_x_6244:
[----:B------:R-:W2:Y:S02]  /*11c70*/  LDG.E.U16 R2, desc[UR36][R2.64] ;  /* 0x0000002402027981 */ /* 0x000ea4000c1e1500 */
[----:B--2---:R0:W1:Y:S01]  /*11c80*/  I2F.S16 R22, R2 ;  /* 0x0000000200167306 */ /* 0x0040620000101400 */
[----:B------:R-:W-:Y:S05]  /*11c90*/  BRA `(.L_x_6243) ;  /* 0x0000000800f07947 */ /* 0x000fea0003800000 */
.L_x_6239:
        /* <DEDUP_REMOVED lines=8> */
.L_x_6247:
[----:B------:R-:W2:Y:S02]  /*11d20*/  LDG.E.U16 R2, desc[UR36][R2.64] ;  /* 0x0000002402027981 */ /* 0x000ea4000c1e1500 */
[----:B--2---:R-:W-:Y:S01]  /*11d30*/  HADD2.F32 R22, -RZ, R2.H0_H0 ;  /* 0x20000002ff167230 */ /* 0x004fe20000004100 */
[----:B------:R-:W-:Y:S06]  /*11d40*/  BRA `(.L_x_6243) ;  /* 0x0000000800c47947 */ /* 0x000fec0003800000 */
.L_x_6246:
        /* <DEDUP_REMOVED lines=8> */
.L_x_6249:
[----:B------:R-:W2:Y:S02]  /*11dd0*/  LDG.E.U16 R2, desc[UR36][R2.64] ;  /* 0x0000002402027981 */ /* 0x000ea4000c1e1500 */
[----:B--2---:R-:W-:Y:S01]  /*11de0*/  HADD2.F32 R22, -RZ, R2.H0_H0 ;  /* 0x20000002ff167230 */ /* 0x004fe20000004100 */
[----:B------:R-:W-:Y:S06]  /*11df0*/  BRA `(.L_x_6243) ;  /* 0x0000000800987947 */ /* 0x000fec0003800000 */
.L_x_6248:
[----:B------:R-:W2:Y:S01]  /*11e00*/  LDG.E.64 R2, desc[UR36][R2.64] ;  /* 0x0000002402027981 */ /* 0x000ea2000c1e1b00 */
[----:B------:R-:W-:Y:S01]  /*11e10*/  UMOV UR4, 0xf0000000 ;  /* 0xf000000000047882 */ /* 0x000fe20000000000 */
[----:B------:R-:W-:Y:S01]  /*11e20*/  UMOV UR5, 0x380fffff ;  /* 0x380fffff00057882 */ /* 0x000fe20000000000 */
[----:B--2---:R-:W0:Y:S01]  /*11e30*/  F2F.F32.F64 R22, R2 ;  /* 0x0000000200167310 */ /* 0x004e220000301000 */
[----:B------:R-:W-:-:S14]  /*11e40*/  DSETP.GEU.AND P0, PT, |R2|, UR4, PT ;  /* 0x0000000402007e2a */ /* 0x000fdc000bf0e200 */
[----:B0-----:R-:W-:Y:S01]  /*11e50*/  @!P0 FMUL R22, R22, 1.175494350822287508e-38 ;  /* 0x0080000016168820 */ /* 0x001fe20000400000 */
[----:B------:R-:W-:Y:S06]  /*11e60*/  BRA `(.L_x_6243) ;  /* 0x00000008007c7947 */ /* 0x000fec0003800000 */
.L_x_6238:
        /* <DEDUP_REMOVED lines=12> */
.L_x_6252:
[----:B------:R-:W2:Y:S01]  /*11f30*/  LDG.E.64 R2, desc[UR36][R2.64] ;  /* 0x0000002402027981 */ /* 0x000ea2000c1e1b00 */
[----:B------:R-:W-:Y:S01]  /*11f40*/  UMOV UR4, 0xf0000000 ;  /* 0xf000000000047882 */ /* 0x000fe20000000000 */
[----:B------:R-:W-:Y:S01]  /*11f50*/  UMOV UR5, 0x380fffff ;  /* 0x380fffff00057882 */ /* 0x000fe20000000000 */
[----:B--2---:R-:W0:Y:S01]  /*11f60*/  F2F.F32.F64 R22, R2 ;  /* 0x0000000200167310 */ /* 0x004e220000301000 */
[----:B------:R-:W-:-:S14]  /*11f70*/  DSETP.GEU.AND P0, PT, |R2|, UR4, PT ;  /* 0x0000000402007e2a */ /* 0x000fdc000bf0e200 */
[----:B0-----:R-:W-:Y:S01]  /*11f80*/  @!P0 FMUL R22, R22, 1.175494350822287508e-38 ;  /* 0x0080000016168820 */ /* 0x001fe20000400000 */
[----:B------:R-:W-:Y:S06]  /*11f90*/  BRA `(.L_x_6243) ;  /* 0x0000000800307947 */ /* 0x000fec0003800000 */
.L_x_6251:
        /* <DEDUP_REMOVED lines=26> */
.L_x_6254:
        /* <DEDUP_REMOVED lines=13> */
.L_x_6253:
[----:B------:R-:W2:Y:S02]  /*12210*/  LDG.E.U16 R2, desc[UR36][R2.64] ;  /* 0x0000002402027981 */ /* 0x000ea4000c1e1500 */
[----:B--2---:R-:W-:Y:S01]  /*12220*/  IMAD.U32 R22, R2, 0x10000, RZ ;  /* 0x0001000002167824 */ /* 0x004fe200078e00ff */
[----:B------:R-:W-:Y:S06]  /*12230*/  BRA `(.L_x_6243) ;  /* 0x0000000400887947 */ /* 0x000fec0003800000 */
.L_x_6250:
        /* <DEDUP_REMOVED lines=11> */
.L_x_6257:
        /* <DEDUP_REMOVED lines=20> */
.L_x_6259:
[----:B------:R-:W-:Y:S05]  /*12430*/  BSYNC B0 ;  /* 0x0000000000007941 */ /* 0x000fea0003800000 */
.L_x_6258:
[----:B------:R-:W-:Y:S01]  /*12440*/  IMAD.SHL.U32 R2, R2, 0x100000, RZ ;  /* 0x0010000002027824 */ /* 0x000fe200078e00ff */
[----:B------:R-:W-:-:S04]  /*12450*/  LEA R3, R0, 0x3b800000, 0x17 ;  /* 0x3b80000000037811 */ /* 0x000fc800078eb8ff */
[----:B------:R-:W-:Y:S01]  /*12460*/  LOP3.LUT R22, R3, R2, R22, 0xfe, !PT ;  /* 0x0000000203167212 */ /* 0x000fe200078efe16 */
[----:B------:R-:W-:Y:S06]  /*12470*/  BRA `(.L_x_6243) ;  /* 0x0000000000f87947 */ /* 0x000fec0003800000 */
.L_x_6256:
        /* <DEDUP_REMOVED lines=20> */
.L_x_6261:
[----:B------:R-:W-:Y:S05]  /*125c0*/  BSYNC B0 ;  /* 0x0000000000007941 */ /* 0x000fea0003800000 */
.L_x_6260:
[----:B------:R-:W-:Y:S01]  /*125d0*/  IMAD.SHL.U32 R2, R2, 0x200000, RZ ;  /* 0x0020000002027824 */ /* 0x000fe200078e00ff */
[----:B------:R-:W-:-:S04]  /*125e0*/  LEA R3, R0, 0x37800000, 0x17 ;  /* 0x3780000000037811 */ /* 0x000fc800078eb8ff */
[----:B------:R-:W-:Y:S01]  /*125f0*/  LOP3.LUT R22, R3, R2, R22, 0xfe, !PT ;  /* 0x0000000203167212 */ /* 0x000fe200078efe16 */
[----:B------:R-:W-:Y:S06]  /*12600*/  BRA `(.L_x_6243) ;  /* 0x0000000000947947 */ /* 0x000fec0003800000 */
.L_x_6255:
        /* <DEDUP_REMOVED lines=14> */
.L_x_6242:
        /* <DEDUP_REMOVED lines=16> */
.L_x_6264:
[----:B------:R-:W-:Y:S01]  /*127f0*/  IMAD.MOV.U32 R22, RZ, RZ, RZ ;  /* 0x000000ffff167224 */ /* 0x000fe200078e00ff */
[----:B------:R-:W-:Y:S06]  /*12800*/  BRA `(.L_x_6243) ;  /* 0x0000000000147947 */ /* 0x000fec0003800000 */
.L_x_6263:
[----:B------:R-:W2:Y:S02]  /*12810*/  LDG.E.64 R22, desc[UR36][R2.64] ;  /* 0x0000002402167981 */ /* 0x000ea4000c1e1b00 */
[----:B--2---:R0:W1:Y:S01]  /*12820*/  I2F.U64 R22, R22 ;  /* 0x0000001600167312 */ /* 0x0040620000301000 */
[----:B------:R-:W-:Y:S05]  /*12830*/  BRA `(.L_x_6243) ;  /* 0x0000000000087947 */ /* 0x000fea0003800000 */
.L_x_6262:
[----:B------:R-:W2:Y:S02]  /*12840*/  LDG.E R2, desc[UR36][R2.64] ;  /* 0x0000002402027981 */ /* 0x000ea4000c1e1900 */
[----:B--2---:R-:W-:-:S07]  /*12850*/  I2FP.F32.U32 R22, R2 ;  /* 0x0000000200167245 */ /* 0x004fce0000201000 */
.L_x_6243:
[----:B------:R-:W-:Y:S05]  /*12860*/  BSYNC B6 ;  /* 0x0000000000067941 */ /* 0x000fea0003800000 */
.L_x_6237:
[----:B------:R-:W2:Y:S01]  /*12870*/  LDC.U8 R4, c[0x0][0x4fc] ;  /* 0x00013f00ff047b82 */ /* 0x000ea20000000000 */
[----:B------:R-:W-:Y:S01]  /*12880*/  ULDC.64 UR4, c[0x0][0x4f0] ;  /* 0x00013c0000047ab9 */ /* 0x000fe20000000a00 */
[----:B------:R-:W-:Y:S01]  /*12890*/  BSSY B6, `(.L_x_6265) ;  /* 0x00000df000067945 */ /* 0x000fe20003800000 */
[----:B0-----:R-:W-:-:S05]  /*128a0*/  IADD3 R2, P0, R18, UR4, RZ ;  /* 0x0000000412027c10 */ /* 0x001fca000ff1e0ff */
        /* <DEDUP_REMOVED lines=15> */
.L_x_6269:
[----:B------:R-:W2:Y:S02]  /*129a0*/  LDG.E.U8 R0, desc[UR36][R2.64] ;  /* 0x0000002402007981 */ /* 0x000ea4000c1e1100 */
[----:B--2---:R-:W-:Y:S01]  /*129b0*/  I2FP.F32.U32 R0, R0 ;  /* 0x0000000000007245 */ /* 0x004fe20000201000 */
[----:B------:R-:W-:Y:S06]  /*129c0*/  BRA `(.L_x_6271) ;  /* 0x0000000c002c7947 */ /* 0x000fec0003800000 */
.L_x_6268:
        /* <DEDUP_REMOVED lines=9> */
.L_x_6273:
[----:B------:R-:W2:Y:S02]  /*12a60*/  LDG.E R0, desc[UR36][R2.64] ;  /* 0x0000002402007981 */ /* 0x000ea4000c1e1900 */
[----:B--2---:R-:W-:Y:S01]  /*12a70*/  I2FP.F32.S32 R0, R0 ;  /* 0x0000000000007245 */ /* 0x004fe20000201400 */
[----:B------:R-:W-:Y:S06]  /*12a80*/  BRA `(.L_x_6271) ;  /* 0x0000000800fc7947 */ /* 0x000fec0003800000 */
.L_x_6272:
[----:B------:R-:W2:Y:S02]  /*12a90*/  LDG.E.U16 R0, desc[UR36][R2.64] ;  /* 0x0000002402007981 */ /* 0x000ea4000c1e1500 */
[----:B--2---:R-:W0:Y:S01]  /*12aa0*/  I2F.S16 R0, R0 ;  /* 0x0000000000007306 */ /* 0x004e220000101400 */
[----:B------:R-:W-:Y:S05]  /*12ab0*/  BRA `(.L_x_6271) ;  /* 0x0000000800f07947 */ /* 0x000fea0003800000 */
.L_x_6267:
        /* <DEDUP_REMOVED lines=8> */
.L_x_6275:
[----:B------:R-:W2:Y:S02]  /*12b40*/  LDG.E.U16 R0, desc[UR36][R2.64] ;  /* 0x0000002402007981 */ /* 0x000ea4000c1e1500 */
[----:B--2---:R-:W-:Y:S01]  /*12b50*/  HADD2.F32 R0, -RZ, R0.H0_H0 ;  /* 0x20000000ff007230 */ /* 0x004fe20000004100 */
[----:B------:R-:W-:Y:S06]  /*12b60*/  BRA `(.L_x_6271) ;  /* 0x0000000800c47947 */ /* 0x000fec0003800000 */
.L_x_6274:
        /* <DEDUP_REMOVED lines=8> */
.L_x_6277:
[----:B------:R-:W2:Y:S02]  /*12bf0*/  LDG.E.U16 R0, desc[UR36][R2.64] ;  /* 0x0000002402007981 */ /* 0x000ea4000c1e1500 */
[----:B--2---:R-:W-:Y:S01]  /*12c00*/  HADD2.F32 R0, -RZ, R0.H0_H0 ;  /* 0x20000000ff007230 */ /* 0x004fe20000004100 */
[----:B------:R-:W-:Y:S06]  /*12c10*/  BRA `(.L_x_6271) ;  /* 0x0000000800987947 */ /* 0x000fec0003800000 */
.L_x_6276:
[----:B------:R-:W2:Y:S01]  /*12c20*/  LDG.E.64 R2, desc[UR36][R2.64] ;  /* 0x0000002402027981 */ /* 0x000ea2000c1e1b00 */
[----:B------:R-:W-:Y:S01]  /*12c30*/  UMOV UR4, 0xf0000000 ;  /* 0xf000000000047882 */ /* 0x000fe20000000000 */
[----:B------:R-:W-:Y:S01]  /*12c40*/  UMOV UR5, 0x380fffff ;  /* 0x380fffff00057882 */ /* 0x000fe20000000000 */
[----:B--2---:R-:W0:Y:S01]  /*12c50*/  F2F.F32.F64 R0, R2 ;  /* 0x0000000200007310 */ /* 0x004e220000301000 */
[----:B------:R-:W-:-:S14]  /*12c60*/  DSETP.GEU.AND P0, PT, |R2|, UR4, PT ;  /* 0x0000000402007e2a */ /* 0x000fdc000bf0e200 */
[----:B0-----:R-:W-:Y:S01]  /*12c70*/  @!P0 FMUL R0, R0, 1.175494350822287508e-38 ;  /* 0x0080000000008820 */ /* 0x001fe20000400000 */
[----:B------:R-:W-:Y:S06]  /*12c80*/  BRA `(.L_x_6271) ;  /* 0x00000008007c7947 */ /* 0x000fec0003800000 */
.L_x_6266:
        /* <DEDUP_REMOVED lines=12> */
.L_x_6280:
[----:B------:R-:W2:Y:S01]  /*12d50*/  LDG.E.64 R2, desc[UR36][R2.64] ;  /* 0x0000002402027981 */ /* 0x000ea2000c1e1b00 */
[----:B------:R-:W-:Y:S01]  /*12d60*/  UMOV UR4, 0xf0000000 ;  /* 0xf000000000047882 */ /* 0x000fe20000000000 */
[----:B------:R-:W-:Y:S01]  /*12d70*/  UMOV UR5, 0x380fffff ;  /* 0x380fffff00057882 */ /* 0x000fe20000000000 */
[----:B--2---:R-:W0:Y:S01]  /*12d80*/  F2F.F32.F64 R0, R2 ;  /* 0x0000000200007310 */ /* 0x004e220000301000 */
[----:B------:R-:W-:-:S14]  /*12d90*/  DSETP.GEU.AND P0, PT, |R2|, UR4, PT ;  /* 0x0000000402007e2a */ /* 0x000fdc000bf0e200 */
[----:B0-----:R-:W-:Y:S01]  /*12da0*/  @!P0 FMUL R0, R0, 1.175494350822287508e-38 ;  /* 0x0080000000008820 */ /* 0x001fe20000400000 */
[----:B------:R-:W-:Y:S06]  /*12db0*/  BRA `(.L_x_6271) ;  /* 0x0000000800307947 */ /* 0x000fec0003800000 */
.L_x_6279:
        /* <DEDUP_REMOVED lines=26> */
.L_x_6282:
        /* <DEDUP_REMOVED lines=13> */
.L_x_6281:
[----:B------:R-:W2:Y:S02]  /*13030*/  LDG.E.U16 R0, desc[UR36][R2.64] ;  /* 0x0000002402007981 */ /* 0x000ea4000c1e1500 */
[----:B--2---:R-:W-:Y:S01]  /*13040*/  IMAD.U32 R0, R0, 0x10000, RZ ;  /* 0x0001000000007824 */ /* 0x004fe200078e00ff */
[----:B------:R-:W-:Y:S06]  /*13050*/  BRA `(.L_x_6271) ;  /* 0x0000000400887947 */ /* 0x000fec0003800000 */
.L_x_6278:
        /* <DEDUP_REMOVED lines=11> */
.L_x_6285:
        /* <DEDUP_REMOVED lines=20> */
.L_x_6287:
[----:B------:R-:W-:Y:S05]  /*13250*/  BSYNC B0 ;  /* 0x0000000000007941 */ /* 0x000fea0003800000 */
.L_x_6286:
[----:B------:R-:W-:Y:S01]  /*13260*/  LEA R3, R0, 0x3b800000, 0x17 ;  /* 0x3b80000000037811 */ /* 0x000fe200078eb8ff */
[----:B------:R-:W-:-:S05]  /*13270*/  IMAD.SHL.U32 R0, R2, 0x100000, RZ ;  /* 0x0010000002007824 */ /* 0x000fca00078e00ff */
[----:B------:R-:W-:Y:S01]  /*13280*/  LOP3.LUT R0, R3, R0, R4, 0xfe, !PT ;  /* 0x0000000003007212 */ /* 0x000fe200078efe04 */
[----:B------:R-:W-:Y:S06]  /*13290*/  BRA `(.L_x_6271) ;  /* 0x0000000000f87947 */ /* 0x000fec0003800000 */
.L_x_6284:
        /* <DEDUP_REMOVED lines=20> */
.L_x_6289:
[----:B------:R-:W-:Y:S05]  /*133e0*/  BSYNC B0 ;  /* 0x0000000000007941 */ /* 0x000fea0003800000 */
.L_x_6288:
[----:B------:R-:W-:Y:S01]  /*133f0*/  LEA R3, R0, 0x37800000, 0x17 ;  /* 0x3780000000037811 */ /* 0x000fe200078eb8ff */
[----:B------:R-:W-:-:S05]  /*13400*/  IMAD.SHL.U32 R0, R2, 0x200000, RZ ;  /* 0x0020000002007824 */ /* 0x000fca00078e00ff */
[----:B------:R-:W-:Y:S01]  /*13410*/  LOP3.LUT R0, R3, R0, R4, 0xfe, !PT ;  /* 0x0000000003007212 */ /* 0x000fe200078efe04 */
[----:B------:R-:W-:Y:S06]  /*13420*/  BRA `(.L_x_6271) ;  /* 0x0000000000947947 */ /* 0x000fec0003800000 */
.L_x_6283:
        /* <DEDUP_REMOVED lines=14> */
.L_x_6270:
        /* <DEDUP_REMOVED lines=16> */
.L_x_6292:
[----:B------:R-:W-:Y:S01]  /*13610*/  IMAD.MOV.U32 R0, RZ, RZ, RZ ;  /* 0x000000ffff007224 */ /* 0x000fe200078e00ff */
[----:B------:R-:W-:Y:S06]  /*13620*/  BRA `(.L_x_6271) ;  /* 0x0000000000147947 */ /* 0x000fec0003800000 */
.L_x_6291:
[----:B------:R-:W2:Y:S02]  /*13630*/  LDG.E.64 R2, desc[UR36][R2.64] ;  /* 0x0000002402027981 */ /* 0x000ea4000c1e1b00 */
[----:B--2---:R0:W2:Y:S01]  /*13640*/  I2F.U64 R0, R2 ;  /* 0x0000000200007312 */ /* 0x0040a20000301000 */
[----:B------:R-:W-:Y:S05]  /*13650*/  BRA `(.L_x_6271) ;  /* 0x0000000000087947 */ /* 0x000fea0003800000 */
.L_x_6290:
[----:B------:R-:W2:Y:S02]  /*13660*/  LDG.E R0, desc[UR36][R2.64] ;  /* 0x0000002402007981 */ /* 0x000ea4000c1e1900 */
[----:B--2---:R-:W-:-:S07]  /*13670*/  I2FP.F32.U32 R0, R0 ;  /* 0x0000000000007245 */ /* 0x004fce0000201000 */
.L_x_6271:
[----:B------:R-:W-:Y:S05]  /*13680*/  BSYNC B6 ;  /* 0x0000000000067941 */ /* 0x000fea0003800000 */
.L_x_6265:
        /* <DEDUP_REMOVED lines=20> */
.L_x_6296:
[----:B------:R-:W0:Y:S02]  /*137d0*/  F2I.S64.TRUNC R2, R2 ;  /* 0x0000000200027311 */ /* 0x000e24000020d900 */
[----:B0-----:R-:W-:-:S05]  /*137e0*/  IMAD.MOV.U32 R5, RZ, RZ, R2 ;  /* 0x000000ffff057224 */ /* 0x001fca00078e0002 */
[----:B------:R-:W-:Y:S01]  /*137f0*/  STG.E.U8 desc[UR36][R16.64], R5 ;  /* 0x0000000510007986 */ /* 0x000fe2000c101124 */
[----:B------:R-:W-:Y:S05]  /*13800*/  EXIT ;  /* 0x000000000000794d */ /* 0x000fea0003800000 */
.L_x_6295:
        /* <DEDUP_REMOVED lines=9> */
.L_x_6299:
[----:B------:R-:W0:Y:S02]  /*138a0*/  F2I.FTZ.TRUNC.NTZ R3, R2 ;  /* 0x0000000200037305 */ /* 0x000e24000021f100 */
[----:B0-----:R-:W-:Y:S01]  /*138b0*/  STG.E desc[UR36][R16.64], R3 ;  /* 0x0000000310007986 */ /* 0x001fe2000c101924 */
[----:B------:R-:W-:Y:S05]  /*138c0*/  EXIT ;  /* 0x000000000000794d */ /* 0x000fea0003800000 */
.L_x_6298:
[----:B------:R-:W0:Y:S02]  /*138d0*/  F2I.FTZ.TRUNC.NTZ R3, R2 ;  /* 0x0000000200037305 */ /* 0x000e24000021f100 */
[----:B0-----:R-:W-:Y:S01]  /*138e0*/  STG.E.U16 desc[UR36][R16.64], R3 ;  /* 0x0000000310007986 */ /* 0x001fe2000c101524 */
[----:B------:R-:W-:Y:S05]  /*138f0*/  EXIT ;  /* 0x000000000000794d */ /* 0x000fea0003800000 */
.L_x_6294:
        /* <DEDUP_REMOVED lines=8> */
.L_x_6301:
[----:B------:R-:W-:-:S05]  /*13980*/  F2FP.F16.F32.PACK_AB R2, RZ, R2 ;  /* 0x00000002ff02723e */ /* 0x000fca00000000ff */
[----:B------:R-:W-:Y:S01]  /*13990*/  STG.E.U16 desc[UR36][R16.64], R2 ;  /* 0x0000000210007986 */ /* 0x000fe2000c101524 */
[----:B------:R-:W-:Y:S05]  /*139a0*/  EXIT ;  /* 0x000000000000794d */ /* 0x000fea0003800000 */
.L_x_6300:
        /* <DEDUP_REMOVED lines=9> */
.L_x_6303:
[----:B------:R-:W-:-:S04]  /*13a40*/  F2FP.F16.F32.PACK_AB R3, RZ, R2 ;  /* 0x00000002ff03723e */ /* 0x000fc800000000ff */
[----:B------:R-:W-:-:S05]  /*13a50*/  PRMT R3, R3, 0x5410, RZ ;  /* 0x0000541003037816 */ /* 0x000fca00000000ff */
[----:B------:R-:W-:Y:S01]  /*13a60*/  STG.E desc[UR36][R16.64], R3 ;  /* 0x0000000310007986 */ /* 0x000fe2000c101924 */
[----:B------:R-:W-:Y:S05]  /*13a70*/  EXIT ;  /* 0x000000000000794d */ /* 0x000fea0003800000 */
.L_x_6302:
[----:B------:R-:W-:-:S06]  /*13a80*/  FMUL.FTZ R2, R2, 1 ;  /* 0x3f80000002027820 */ /* 0x000fcc0000410000 */
[----:B------:R-:W0:Y:S02]  /*13a90*/  F2F.F64.F32 R2, R2 ;  /* 0x0000000200027310 */ /* 0x000e240000201800 */
[----:B0-----:R-:W-:Y:S01]  /*13aa0*/  STG.E.64 desc[UR36][R16.64], R2 ;  /* 0x0000000210007986 */ /* 0x001fe2000c101b24 */
[----:B------:R-:W-:Y:S05]  /*13ab0*/  EXIT ;  /* 0x000000000000794d */ /* 0x000fea0003800000 */
.L_x_6293:
        /* <DEDUP_REMOVED lines=12> */
.L_x_6306:
[----:B------:R-:W-:Y:S01]  /*13b80*/  FMUL.FTZ R4, R2, 1 ;  /* 0x3f80000002047820 */ /* 0x000fe20000410000 */
[----:B------:R-:W-:-:S05]  /*13b90*/  CS2R R6, SRZ ;  /* 0x0000000000067805 */ /* 0x000fca000001ff00 */
[----:B------:R-:W0:Y:S02]  /*13ba0*/  F2F.F64.F32 R4, R4 ;  /* 0x0000000400047310 */ /* 0x000e240000201800 */
[----:B0-----:R-:W-:Y:S01]  /*13bb0*/  STG.E.128 desc[UR36][R16.64], R4 ;  /* 0x0000000410007986 */ /* 0x001fe2000c101d24 */
[----:B------:R-:W-:Y:S05]  /*13bc0*/  EXIT ;  /* 0x000000000000794d */ /* 0x000fea0003800000 */
.L_x_6305:
        /* <DEDUP_REMOVED lines=20> */
.L_x_6310:
[----:B------:R-:W-:Y:S05]  /*13d10*/  BSYNC B0 ;  /* 0x0000000000007941 */ /* 0x000fea0003800000 */
.L_x_6309:
[----:B------:R-:W-:-:S05]  /*13d20*/  LOP3.LUT R5, R0, R5, RZ, 0xfc, !PT ;  /* 0x0000000500057212 */ /* 0x000fca00078efcff */
[----:B------:R-:W-:Y:S01]  /*13d30*/  STG.E.U8 desc[UR36][R16.64], R5 ;  /* 0x0000000510007986 */ /* 0x000fe2000c101124 */
[----:B------:R-:W-:Y:S05]  /*13d40*/  EXIT ;  /* 0x000000000000794d */ /* 0x000fea0003800000 */
.L_x_6308:
        /* <DEDUP_REMOVED lines=12> */
.L_x_6312:
[----:B------:R-:W-:Y:S01]  /*13e10*/  IMAD.MOV.U32 R0, RZ, RZ, 0x7f ;  /* 0x0000007fff007424 */ /* 0x000fe200078e00ff */
[----:B------:R-:W-:-:S04]  /*13e20*/  ISETP.GT.U32.AND P0, PT, R4, 0x7f800000, PT ;  /* 0x7f8000000400780c */ /* 0x000fc80003f04070 */
[----:B------:R-:W-:-:S09]  /*13e30*/  SEL R0, R0, 0x7c, P0 ;  /* 0x0000007c00007807 */ /* 0x000fd20000000000 */
.L_x_6313:
[----:B------:R-:W-:Y:S05]  /*13e40*/  BSYNC B0 ;  /* 0x0000000000007941 */ /* 0x000fea0003800000 */
.L_x_6311:
[----:B------:R-:W-:-:S04]  /*13e50*/  LOP3.LUT R2, R2, 0x80000000, RZ, 0xc0, !PT ;  /* 0x8000000002027812 */ /* 0x000fc800078ec0ff */
[----:B------:R-:W-:-:S04]  /*13e60*/  SHF.R.U32.HI R3, RZ, 0x18, R2 ;  /* 0x00000018ff037819 */ /* 0x000fc80000011602 */
[----:B------:R-:W-:-:S05]  /*13e70*/  LOP3.LUT R3, R0, R3, RZ, 0xfc, !PT ;  /* 0x0000000300037212 */ /* 0x000fca00078efcff */
[----:B------:R-:W-:Y:S01]  /*13e80*/  STG.E.U8 desc[UR36][R16.64], R3 ;  /* 0x0000000310007986 */ /* 0x000fe2000c101124 */
[----:B------:R-:W-:Y:S05]  /*13e90*/  EXIT ;  /* 0x000000000000794d */ /* 0x000fea0003800000 */
.L_x_6307:
[----:B------:R-:W-:-:S05]  /*13ea0*/  F2FP.BF16.F32.PACK_AB R2, RZ, R2 ;  /* 0x00000002ff02723e */ /* 0x000fca00000010ff */
[----:B------:R-:W-:Y:S01]  /*13eb0*/  STG.E.U16 desc[UR36][R16.64], R2 ;  /* 0x0000000210007986 */ /* 0x000fe2000c101524 */
[----:B------:R-:W-:Y:S05]  /*13ec0*/  EXIT ;  /* 0x000000000000794d */ /* 0x000fea0003800000 */
.L_x_6304:
        /* <DEDUP_REMOVED lines=11> */
.L_x_6316:
        /* <DEDUP_REMOVED lines=16> */
.L_x_6319:
[----:B------:R-:W-:-:S04]  /*14080*/  LOP3.LUT R2, R2, 0x80000000, RZ, 0xc0, !PT ;  /* 0x8000000002027812 */ /* 0x000fc800078ec0ff */
[----:B------:R-:W-:-:S04]  /*14090*/  SHF.R.U32.HI R3, RZ, 0x18, R2 ;  /* 0x00000018ff037819 */ /* 0x000fc80000011602 */
[----:B------:R-:W-:-:S04]  /*140a0*/  LOP3.LUT R0, R0, R3, RZ, 0xfc, !PT ;  /* 0x0000000300007212 */ /* 0x000fc800078efcff */
[----:B------:R-:W-:-:S07]  /*140b0*/  PRMT R8, R0, 0x7610, R8 ;  /* 0x0000761000087816 */ /* 0x000fce0000000008 */
.L_x_6318:
[----:B------:R-:W-:Y:S05]  /*140c0*/  BSYNC B0 ;  /* 0x0000000000007941 */ /* 0x000fea0003800000 */
.L_x_6317:
[----:B------:R-:W-:Y:S01]  /*140d0*/  STG.E.U8 desc[UR36][R16.64], R8 ;  /* 0x0000000810007986 */ /* 0x000fe2000c101124 */
[----:B------:R-:W-:Y:S05]  /*140e0*/  EXIT ;  /* 0x000000000000794d */ /* 0x000fea0003800000 */
.L_x_6315:
        /* <DEDUP_REMOVED lines=16> */
.L_x_6322:
[----:B------:R-:W-:-:S04]  /*141f0*/  LOP3.LUT R2, R2, 0x80000000, RZ, 0xc0, !PT ;  /* 0x8000000002027812 */ /* 0x000fc800078ec0ff */
[----:B------:R-:W-:-:S04]  /*14200*/  SHF.R.U32.HI R3, RZ, 0x18, R2 ;  /* 0x00000018ff037819 */ /* 0x000fc80000011602 */
[----:B------:R-:W-:-:S04]  /*14210*/  LOP3.LUT R0, R0, R3, RZ, 0xfc, !PT ;  /* 0x0000000300007212 */ /* 0x000fc800078efcff */
[----:B------:R-:W-:-:S07]  /*14220*/  PRMT R8, R0, 0x7610, R8 ;  /* 0x0000761000087816 */ /* 0x000fce0000000008 */
.L_x_6321:
[----:B------:R-:W-:Y:S05]  /*14230*/  BSYNC B0 ;  /* 0x0000000000007941 */ /* 0x000fea0003800000 */
.L_x_6320:
[----:B------:R-:W-:Y:S01]  /*14240*/  STG.E.U8 desc[UR36][R16.64], R8 ;  /* 0x0000000810007986 */ /* 0x000fe2000c101124 */
[----:B------:R-:W-:Y:S05]  /*14250*/  EXIT ;  /* 0x000000000000794d */ /* 0x000fea0003800000 */
.L_x_6314:
        /* <DEDUP_REMOVED lines=21> */
.L_x_6297:
        /* <DEDUP_REMOVED lines=16> */
.L_x_6325:
[----:B------:R-:W-:Y:S05]  /*144b0*/  EXIT ;  /* 0x000000000000794d */ /* 0x000fea0003800000 */
.L_x_6324:
[----:B------:R-:W0:Y:S02]  /*144c0*/  F2I.U64.TRUNC R2, R2 ;  /* 0x0000000200027311 */ /* 0x000e24000020d800 */
[----:B0-----:R-:W-:Y:S01]  /*144d0*/  STG.E.64 desc[UR36][R16.64], R2 ;  /* 0x0000000210007986 */ /* 0x001fe2000c101b24 */
[----:B------:R-:W-:Y:S05]  /*144e0*/  EXIT ;  /* 0x000000000000794d */ /* 0x000fea0003800000 */
.L_x_6323:
[----:B------:R-:W0:Y:S02]  /*144f0*/  F2I.FTZ.U32.TRUNC.NTZ R3, R2 ;  /* 0x0000000200037305 */ /* 0x000e24000021f000 */
[----:B0-----:R-:W-:Y:S01]  /*14500*/  STG.E desc[UR36][R16.64], R3 ;  /* 0x0000000310007986 */ /* 0x001fe2000c101924 */
[----:B------:R-:W-:Y:S05]  /*14510*/  EXIT ;  /* 0x000000000000794d */ /* 0x000fea0003800000 */
.L_x_6326:
        /* <DEDUP_REMOVED lines=14> */
.L_x_8004:


//--------------------- .text._ZN2at6native27unrolled_elementwise_kernelIZZZNS0_44_GLOBAL__N__40a83637_7_Lerp_cu_7dd49032_312918lerp_tensor_kernelERNS_18TensorIteratorBaseEENKUlvE0_clEvENKUlvE0_clEvEUlfffE_St5arrayIPcLm4EELi4E23TrivialOffsetCalculatorILi3EjESB_ILi1EjENS0_6memory12LoadWithCastILi3EEENSE_13StoreWithCastILi1EEEEEviT_T0_T2_T3_T4_T5_ --------------------------
	.section	.text._ZN2at6native27unrolled_elementwise_kernelIZZZNS0_44_GLOBAL__N__40a83637_7_Lerp_cu_7dd49032_312918lerp_tensor_kernelERNS_18TensorIteratorBaseEENKUlvE0_clEvENKUlvE0_clEvEUlfffE_St5arrayIPcLm4EELi4E23TrivialOffsetCalculatorILi3EjESB_ILi1EjENS0_6memory12LoadWithCastILi3EEENSE_13StoreWithCastILi1EEEEEviT_T0_T2_T3_T4_T5_,"ax",@progbits
	.align	128
        .global         _ZN2at6native27unrolled_elementwise_kernelIZZZNS0_44_GLOBAL__N__40a83637_7_Lerp_cu_7dd49032_312918lerp_tensor_kernelERNS_18TensorIteratorBaseEENKUlvE0_clEvENKUlvE0_clEvEUlfffE_St5arrayIPcLm4EELi4E23TrivialOffsetCalculatorILi3EjESB_ILi1EjENS0_6memory12LoadWithCastILi3EEENSE_13StoreWithCastILi1EEEEEviT_T0_T2_T3_T4_T5_
        .type           _ZN2at6native27unrolled_elementwise_kernelIZZZNS0_44_GLOBAL__N__40a83637_7_Lerp_cu_7dd49032_312918lerp_tensor_kernelERNS_18TensorIteratorBaseEENKUlvE0_clEvENKUlvE0_clEvEUlfffE_St5arrayIPcLm4EELi4E23TrivialOffsetCalculatorILi3EjESB_ILi1EjENS0_6memory12LoadWithCastILi3EEENSE_13StoreWithCastILi1EEEEEviT_T0_T2_T3_T4_T5_,@function
        .size           _ZN2at6native27unrolled_elementwise_kernelIZZZNS0_44_GLOBAL__N__40a83637_7_Lerp_cu_7dd49032_312918lerp_tensor_kernelERNS_18TensorIteratorBaseEENKUlvE0_clEvENKUlvE0_clEvEUlfffE_St5arrayIPcLm4EELi4E23TrivialOffsetCalculatorILi3EjESB_ILi1EjENS0_6memory12LoadWithCastILi3EEENSE_13StoreWithCastILi1EEEEEviT_T0_T2_T3_T4_T5_,(.L_x_8005 - _ZN2at6native27unrolled_elementwise_kernelIZZZNS0_44_GLOBAL__N__40a83637_7_Lerp_cu_7dd49032_312918lerp_tensor_kernelERNS_18TensorIteratorBaseEENKUlvE0_clEvENKUlvE0_clEvEUlfffE_St5arrayIPcLm4EELi4E23TrivialOffsetCalculatorILi3EjESB_ILi1EjENS0_6memory12LoadWithCastILi3EEENSE_13StoreWithCastILi1EEEEEviT_T0_T2_T3_T4_T5_)
        .other          _ZN2at6native27unrolled_elementwise_kernelIZZZNS0_44_GLOBAL__N__40a83637_7_Lerp_cu_7dd49032_312918lerp_tensor_kernelERNS_18TensorIteratorBaseEENKUlvE0_clEvENKUlvE0_clEvEUlfffE_St5arrayIPcLm4EELi4E23TrivialOffsetCalculatorILi3EjESB_ILi1EjENS0_6memory12LoadWithCastILi3EEENSE_13StoreWithCastILi1EEEEEviT_T0_T2_T3_T4_T5_,@"STO_CUDA_ENTRY STV_DEFAULT"
_ZN2at6native27unrolled_elementwise_kernelIZZZNS0_44_GLOBAL__N__40a83637_7_Lerp_cu_7dd49032_312918lerp_tensor_kernelERNS_18TensorIteratorBaseEENKUlvE0_clEvENKUlvE0_clEvEUlfffE_St5arrayIPcLm4EELi4E23TrivialOffsetCalculatorILi3EjESB_ILi1EjENS0_6memory12LoadWithCastILi3EEENSE_13StoreWithCastILi1EEEEEviT_T0_T2_T3_T4_T5_:
.text._ZN2at6native27unrolled_elementwise_kernelIZZZNS0_44_GLOBAL__N__40a83637_7_Lerp_cu_7dd49032_312918lerp_tensor_kernelERNS_18TensorIteratorBaseEENKUlvE0_clEvENKUlvE0_clEvEUlfffE_St5arrayIPcLm4EELi4E23TrivialOffsetCalculatorILi3EjESB_ILi1EjENS0_6memory12LoadWithCastILi3EEENSE_13StoreWithCastILi1EEEEEviT_T0_T2_T3_T4_T5_:
[----:B------:R-:W0:Y:S01]  /*0000*/  LDC R1, c[0x0][0x28] ;  /* 0x00000a00ff017b82 */ /* 0x000e220000000800 */
[----:B------:R-:W1:Y:S07]  /*0010*/  S2R R17, SR_CTAID.X ;  /* 0x0000000000117919 */ /* 0x000e6e0000002500 */
[----:B------:R-:W1:Y:S01]  /*0020*/  LDC R0, c[0x0][0x210] ;  /* 0x00008400ff007b82 */ /* 0x000e620000000800 */
[----:B------:R-:W-:Y:S01]  /*0030*/  ULDC.64 UR36, c[0x0][0x208] ;  /* 0x0000820000247ab9 */ /* 0x000fe20000000a00 */
[----:B------:R-:W-:Y:S01]  /*0040*/  BSSY B7, `(.L_x_6327) ;  /* 0x00002b6000077945 */ /* 0x000fe20003800000 */
[----:B------:R-:W2:Y:S01]  /*0050*/  S2R R34, SR_TID.X ;  /* 0x0000000000227919 */ /* 0x000ea20000002100 */
[----:B------:R-:W-:Y:S01]  /*0060*/  CS2R R30, SRZ ;  /* 0x00000000001e7805 */ /* 0x000fe2000001ff00 */
[----:B------:R-:W-:-:S02]  /*0070*/  IMAD.MOV.U32 R32, RZ, RZ, RZ ;  /* 0x000000ffff207224 */ /* 0x000fc400078e00ff */
[----:B------:R-:W-:Y:S01]  /*0080*/  IMAD.MOV.U32 R16, RZ, RZ, RZ ;  /* 0x000000ffff107224 */ /* 0x000fe200078e00ff */
[----:B------:R-:W3:Y:S08]  /*0090*/  LDC.U8 R2, c[0x0][0x23c] ;  /* 0x00008f00ff027b82 */ /* 0x000ef00000000000 */
        /* <DEDUP_REMOVED lines=8> */
[----:B------:R-:W-:Y:S01]  /*0120*/  ULDC UR4, c[0x0][0x240] ;  /* 0x0000900000047ab9 */ /* 0x000fe20000000800 */
[----:B------:R-:W-:Y:S01]  /*0130*/  BSSY B6, `(.L_x_6329) ;  /* 0x00000df000067945 */ /* 0x000fe20003800000 */
        /* <DEDUP_REMOVED lines=16> */
.L_x_6333:
[----:B------:R-:W2:Y:S02]  /*0240*/  LDG.E.U8 R4, desc[UR36][R4.64] ;  /* 0x0000002404047981 */ /* 0x000ea4000c1e1100 */
[----:B--2---:R-:W-:Y:S01]  /*0250*/  I2FP.F32.U32 R32, R4 ;  /* 0x0000000400207245 */ /* 0x004fe20000201000 */
[----:B------:R-:W-:Y:S06]  /*0260*/  BRA `(.L_x_6335) ;  /* 0x0000000c002c7947 */ /* 0x000fec0003800000 */
.L_x_6332:
        /* <DEDUP_REMOVED lines=9> */
.L_x_6337:
[----:B------:R-:W2:Y:S02]  /*0300*/  LDG.E R4, desc[UR36][R4.64] ;  /* 0x0000002404047981 */ /* 0x000ea4000c1e1900 */
[----:B--2---:R-:W-:Y:S01]  /*0310*/  I2FP.F32.S32 R32, R4 ;  /* 0x0000000400207245 */ /* 0x004fe20000201400 */
[----:B------:R-:W-:Y:S06]  /*0320*/  BRA `(.L_x_6335) ;  /* 0x0000000800fc7947 */ /* 0x000fec0003800000 */
.L_x_6336:
[----:B------:R-:W2:Y:S02]  /*0330*/  LDG.E.U16 R4, desc[UR36][R4.64] ;  /* 0x0000002404047981 */ /* 0x000ea4000c1e1500 */
[----:B--2---:R3:W4:Y:S01]  /*0340*/  I2F.S16 R32, R4 ;  /* 0x0000000400207306 */ /* 0x0047220000101400 */
[----:B------:R-:W-:Y:S05]  /*0350*/  BRA `(.L_x_6335) ;  /* 0x0000000800f07947 */ /* 0x000fea0003800000 */
.L_x_6331:
        /* <DEDUP_REMOVED lines=8> */
.L_x_6339:
[----:B------:R-:W2:Y:S02]  /*03e0*/  LDG.E.U16 R4, desc[UR36][R4.64] ;  /* 0x0000002404047981 */ /* 0x000ea4000c1e1500 */
[----:B--2---:R-:W-:Y:S01]  /*03f0*/  HADD2.F32 R32, -RZ, R4.H0_H0 ;  /* 0x20000004ff207230 */ /* 0x004fe20000004100 */
[----:B------:R-:W-:Y:S06]  /*0400*/  BRA `(.L_x_6335) ;  /* 0x0000000800c47947 */ /* 0x000fec0003800000 */
.L_x_6338:
        /* <DEDUP_REMOVED lines=8> */
.L_x_6341:
[----:B------:R-:W2:Y:S02]  /*0490*/  LDG.E.U16 R4, desc[UR36][R4.64] ;  /* 0x0000002404047981 */ /* 0x000ea4000c1e1500 */
[----:B--2---:R-:W-:Y:S01]  /*04a0*/  HADD2.F32 R32, -RZ, R4.H0_H0 ;  /* 0x20000004ff207230 */ /* 0x004fe20000004100 */
[----:B------:R-:W-:Y:S06]  /*04b0*/  BRA `(.L_x_6335) ;  /* 0x0000000800987947 */ /* 0x000fec0003800000 */
.L_x_6340:
[----:B------:R-:W2:Y:S01]  /*04c0*/  LDG.E.64 R4, desc[UR36][R4.64] ;  /* 0x0000002404047981 */ /* 0x000ea2000c1e1b00 */
[----:B------:R-:W-:Y:S01]  /*04d0*/  UMOV UR4, 0xf0000000 ;  /* 0xf000000000047882 */ /* 0x000fe20000000000 */
[----:B------:R-:W-:Y:S01]  /*04e0*/  UMOV UR5, 0x380fffff ;  /* 0x380fffff00057882 */ /* 0x000fe20000000000 */
[----:B--2---:R-:W1:Y:S01]  /*04f0*/  F2F.F32.F64 R32, R4 ;  /* 0x0000000400207310 */ /* 0x004e620000301000 */
[----:B------:R-:W-:-:S14]  /*0500*/  DSETP.GEU.AND P0, PT, |R4|, UR4, PT ;  /* 0x0000000404007e2a */ /* 0x000fdc000bf0e200 */
[----:B-1----:R-:W-:Y:S01]  /*0510*/  @!P0 FMUL R32, R32, 1.175494350822287508e-38 ;  /* 0x0080000020208820 */ /* 0x002fe20000400000 */
[----:B------:R-:W-:Y:S06]  /*0520*/  BRA `(.L_x_6335) ;  /* 0x00000008007c7947 */ /* 0x000fec0003800000 */
.L_x_6330:
        /* <DEDUP_REMOVED lines=12> */
.L_x_6344:
[----:B------:R-:W2:Y:S01]  /*05f0*/  LDG.E.64 R4, desc[UR36][R4.64] ;  /* 0x0000002404047981 */ /* 0x000ea2000c1e1b00 */
[----:B------:R-:W-:Y:S01]  /*0600*/  UMOV UR4, 0xf0000000 ;  /* 0xf000000000047882 */ /* 0x000fe20000000000 */
[----:B------:R-:W-:Y:S01]  /*0610*/  UMOV UR5, 0x380fffff ;  /* 0x380fffff00057882 */ /* 0x000fe20000000000 */
[----:B--2---:R-:W1:Y:S01]  /*0620*/  F2F.F32.F64 R32, R4 ;  /* 0x0000000400207310 */ /* 0x004e620000301000 */
[----:B------:R-:W-:-:S14]  /*0630*/  DSETP.GEU.AND P0, PT, |R4|, UR4, PT ;  /* 0x0000000404007e2a */ /* 0x000fdc000bf0e200 */
[----:B-1----:R-:W-:Y:S01]  /*0640*/  @!P0 FMUL R32, R32, 1.175494350822287508e-38 ;  /* 0x0080000020208820 */ /* 0x002fe20000400000 */
[----:B------:R-:W-:Y:S06]  /*0650*/  BRA `(.L_x_6335) ;  /* 0x0000000800307947 */ /* 0x000fec0003800000 */
.L_x_6343:
        /* <DEDUP_REMOVED lines=11> */
[----:B------:R-:W-:-:S05]  /*0710*/  VIADD R6, R0, 0x1000000 ;  /* 0x0100000000067836 */ /* 0x000fca0000000000 */
[----:B------:R-:W-:Y:S02]  /*0720*/  SHF.R.S32.HI R6, RZ, 0x8, R6 ;  /* 0x00000008ff067819 */ /* 0x000fe40000011406 */
[----:B-1----:R-:W-:-:S04]  /*0730*/  IADD3 R3, -R3, 0x1f, RZ ;  /* 0x0000001f03037810 */ /* 0x002fc80007ffe1ff */
        /* <DEDUP_REMOVED lines=12> */
.L_x_6346:
        /* <DEDUP_REMOVED lines=13> */
.L_x_6345:
[----:B------:R-:W2:Y:S02]  /*08d0*/  LDG.E.U16 R4, desc[UR36][R4.64] ;  /* 0x0000002404047981 */ /* 0x000ea4000c1e1500 */
[----:B--2---:R-:W-:Y:S01]  /*08e0*/  IMAD.U32 R32, R4, 0x10000, RZ ;  /* 0x0001000004207824 */ /* 0x004fe200078e00ff */
[----:B------:R-:W-:Y:S06]  /*08f0*/  BRA `(.L_x_6335) ;  /* 0x0000000400887947 */ /* 0x000fec0003800000 */
.L_x_6342:
        /* <DEDUP_REMOVED lines=11> */
.L_x_6349:
        /* <DEDUP_REMOVED lines=20> */
.L_x_6351:
[----:B------:R-:W-:Y:S05]  /*0af0*/  BSYNC B0 ;  /* 0x0000000000007941 */ /* 0x000fea0003800000 */
.L_x_6350:
[----:B------:R-:W-:Y:S01]  /*0b00*/  IMAD.SHL.U32 R3, R3, 0x100000, RZ ;  /* 0x0010000003037824 */ /* 0x000fe200078e00ff */
[----:B------:R-:W-:-:S04]  /*0b10*/  LEA R5, R0, 0x3b800000, 0x17 ;  /* 0x3b80000000057811 */ /* 0x000fc800078eb8ff */
[----:B------:R-:W-:Y:S01]  /*0b20*/  LOP3.LUT R32, R5, R3, R32, 0xfe, !PT ;  /* 0x0000000305207212 */ /* 0x000fe200078efe20 */
[----:B------:R-:W-:Y:S06]  /*0b30*/  BRA `(.L_x_6335) ;  /* 0x0000000000f87947 */ /* 0x000fec0003800000 */
.L_x_6348:
        /* <DEDUP_REMOVED lines=20> */
.L_x_6353:
[----:B------:R-:W-:Y:S05]  /*0c80*/  BSYNC B0 ;  /* 0x0000000000007941 */ /* 0x000fea0003800000 */
.L_x_6352:
[----:B------:R-:W-:Y:S01]  /*0c90*/  IMAD.SHL.U32 R3, R3, 0x200000, RZ ;  /* 0x0020000003037824 */ /* 0x000fe200078e00ff */
[----:B------:R-:W-:-:S04]  /*0ca0*/  LEA R5, R0, 0x37800000, 0x17 ;  /* 0x3780000000057811 */ /* 0x000fc800078eb8ff */
[----:B------:R-:W-:Y:S01]  /*0cb0*/  LOP3.LUT R32, R5, R3, R32, 0xfe, !PT ;  /* 0x0000000305207212 */ /* 0x000fe200078efe20 */
[----:B------:R-:W-:Y:S06]  /*0cc0*/  BRA `(.L_x_6335) ;  /* 0x0000000000947947 */ /* 0x000fec0003800000 */
.L_x_6347:
        /* <DEDUP_REMOVED lines=14> */
.L_x_6334:
        /* <DEDUP_REMOVED lines=16> */
.L_x_6356:
[----:B------:R-:W-:Y:S01]  /*0eb0*/  IMAD.MOV.U32 R32, RZ, RZ, RZ ;  /* 0x000000ffff207224 */ /* 0x000fe200078e00ff */
[----:B------:R-:W-:Y:S06]  /*0ec0*/  BRA `(.L_x_6335) ;  /* 0x0000000000147947 */ /* 0x000fec0003800000 */
.L_x_6355:
[----:B------:R-:W2:Y:S02]  /*0ed0*/  LDG.E.64 R32, desc[UR36][R4.64] ;  /* 0x0000002404207981 */ /* 0x000ea4000c1e1b00 */
[----:B--2---:R1:W2:Y:S01]  /*0ee0*/  I2F.U64 R32, R32 ;  /* 0x0000002000207312 */ /* 0x0042a20000301000 */
[----:B------:R-:W-:Y:S05]  /*0ef0*/  BRA `(.L_x_6335) ;  /* 0x0000000000087947 */ /* 0x000fea0003800000 */
.L_x_6354:
[----:B------:R-:W2:Y:S02]  /*0f00*/  LDG.E R4, desc[UR36][R4.64] ;  /* 0x0000002404047981 */ /* 0x000ea4000c1e1900 */
[----:B--2---:R-:W-:-:S07]  /*0f10*/  I2FP.F32.U32 R32, R4 ;  /* 0x0000000400207245 */ /* 0x004fce0000201000 */
.L_x_6335:
[----:B------:R-:W-:Y:S05]  /*0f20*/  BSYNC B6 ;  /* 0x0000000000067941 */ /* 0x000fea0003800000 */
.L_x_6329:
[----:B-1-3--:R-:W1:Y:S01]  /*0f30*/  LDC.64 R4, c[0x0][0x228] ;  /* 0x00008a00ff047b82 */ /* 0x00ae620000000a00 */
[----:B------:R-:W-:Y:S01]  /*0f40*/  PRMT R0, R22, 0x9910, RZ ;  /* 0x0000991016007816 */ /* 0x000fe200000000ff */
[----:B------:R-:W-:Y:S01]  /*0f50*/  ULDC UR4, c[0x0][0x244] ;  /* 0x0000910000047ab9 */ /* 0x000fe20000000800 */
[----:B------:R-:W-:Y:S01]  /*0f60*/  BSSY B6, `(.L_x_6357) ;  /* 0x00000df000067945 */ /* 0x000fe20003800000 */
        /* <DEDUP_REMOVED lines=14> */
[----:B---3--:R1:W3:Y:S01]  /*1050*/  I2F.S16 R31, R4 ;  /* 0x00000004001f7306 */ /* 0x0082e20000101400 */
[----:B------:R-:W-:Y:S05]  /*1060*/  BRA `(.L_x_6363) ;  /* 0x0000000c00387947 */ /* 0x000fea0003800000 */
.L_x_6361:
[----:B------:R-:W3:Y:S02]  /*1070*/  LDG.E.U8 R4, desc[UR36][R4.64] ;  /* 0x0000002404047981 */ /* 0x000ee4000c1e1100 */
[----:B---3--:R-:W-:Y:S01]  /*1080*/  I2FP.F32.U32 R31, R4 ;  /* 0x00000004001f7245 */ /* 0x008fe20000201000 */
[----:B------:R-:W-:Y:S06]  /*1090*/  BRA `(.L_x_6363) ;  /* 0x0000000c002c7947 */ /* 0x000fec0003800000 */
.L_x_6360:
[----:B------:R-:W-:-:S13]  /*10a0*/  ISETP.NE.AND P0, PT, R0, 0x2, PT ;  /* 0x000000020000780c */ /* 0x000fda0003f05270 */
[----:B------:R-:W-:Y:S05]  /*10b0*/  @!P0 BRA `(.L_x_6364) ;  /* 0x0000000000288947 */ /* 0x000fea0003800000 */
[----:B------:R-:W-:-:S13]  /*10c0*/  ISETP.NE.AND P0, PT, R0, 0x3, PT ;  /* 0x000000030000780c */ /* 0x000fda0003f05270 */
[----:B------:R-:W-:Y:S05]  /*10d0*/  @!P0 BRA `(.L_x_6365) ;  /* 0x0000000000148947 */ /* 0x000fea0003800000 */
[----:B------:R-:W-:-:S13]  /*10e0*/  ISETP.NE.AND P0, PT, R0, 0x4, PT ;  /* 0x000000040000780c */ /* 0x000fda0003f05270 */
[----:B------:R-:W-:Y:S05]  /*10f0*/  @P0 BRA `(.L_x_6362) ;  /* 0x0000000800b80947 */ /* 0x000fea0003800000 */
[----:B------:R-:W3:Y:S02]  /*1100*/  LDG.E.64 R4, desc[UR36][R4.64] ;  /* 0x0000002404047981 */ /* 0x000ee4000c1e1b00 */
[----:B---3--:R1:W3:Y:S01]  /*1110*/  I2F.S64 R31, R4 ;  /* 0x00000004001f7312 */ /* 0x0082e20000301400 */
[----:B------:R-:W-:Y:S05]  /*1120*/  BRA `(.L_x_6363) ;  /* 0x0000000c00087947 */ /* 0x000fea0003800000 */
.L_x_6365:
[----:B------:R-:W3:Y:S02]  /*1130*/  LDG.E R4, desc[UR36][R4.64] ;  /* 0x0000002404047981 */ /* 0x000ee4000c1e1900 */
[----:B---3--:R-:W-:Y:S01]  /*1140*/  I2FP.F32.S32 R31, R4 ;  /* 0x00000004001f7245 */ /* 0x008fe20000201400 */
[----:B------:R-:W-:Y:S06]  /*1150*/  BRA `(.L_x_6363) ;  /* 0x0000000800fc7947 */ /* 0x000fec0003800000 */
.L_x_6364:
[----:B------:R-:W3:Y:S02]  /*1160*/  LDG.E.U16 R4, desc[UR36][R4.64] ;  /* 0x0000002404047981 */ /* 0x000ee4000c1e1500 */
[----:B---3--:R1:W3:Y:S01]  /*1170*/  I2F.S16 R31, R4 ;  /* 0x00000004001f7306 */ /* 0x0082e20000101400 */
[----:B------:R-:W-:Y:S05]  /*1180*/  BRA `(.L_x_6363) ;  /* 0x0000000800f07947 */ /* 0x000fea0003800000 */
.L_x_6359:
        /* <DEDUP_REMOVED lines=8> */
.L_x_6367:
[----:B------:R-:W3:Y:S02]  /*1210*/  LDG.E.U16 R4, desc[UR36][R4.64] ;  /* 0x0000002404047981 */ /* 0x000ee4000c1e1500 */
[----:B---3--:R-:W-:Y:S01]  /*1220*/  HADD2.F32 R31, -RZ, R4.H0_H0 ;  /* 0x20000004ff1f7230 */ /* 0x008fe20000004100 */
[----:B------:R-:W-:Y:S06]  /*1230*/  BRA `(.L_x_6363) ;  /* 0x0000000800c47947 */ /* 0x000fec0003800000 */
.L_x_6366:
        /* <DEDUP_REMOVED lines=8> */
.L_x_6369:
[----:B------:R-:W3:Y:S02]  /*12c0*/  LDG.E.U16 R4, desc[UR36][R4.64] ;  /* 0x0000002404047981 */ /* 0x000ee4000c1e1500 */
[----:B---3--:R-:W-:Y:S01]  /*12d0*/  HADD2.F32 R31, -RZ, R4.H0_H0 ;  /* 0x20000004ff1f7230 */ /* 0x008fe20000004100 */
[----:B------:R-:W-:Y:S06]  /*12e0*/  BRA `(.L_x_6363) ;  /* 0x0000000800987947 */ /* 0x000fec0003800000 */
.L_x_6368:
[----:B------:R-:W3:Y:S01]  /*12f0*/  LDG.E.64 R4, desc[UR36][R4.64] ;  /* 0x0000002404047981 */ /* 0x000ee2000c1e1b00 */
[----:B------:R-:W-:Y:S01]  /*1300*/  UMOV UR4, 0xf0000000 ;  /* 0xf000000000047882 */ /* 0x000fe20000000000 */
[----:B------:R-:W-:Y:S01]  /*1310*/  UMOV UR5, 0x380fffff ;  /* 0x380fffff00057882 */ /* 0x000fe20000000000 */
[----:B---3--:R-:W1:Y:S01]  /*1320*/  F2F.F32.F64 R31, R4 ;  /* 0x00000004001f7310 */ /* 0x008e620000301000 */
[----:B------:R-:W-:-:S14]  /*1330*/  DSETP.GEU.AND P0, PT, |R4|, UR4, PT ;  /* 0x0000000404007e2a */ /* 0x000fdc000bf0e200 */
[----:B-1----:R-:W-:Y:S01]  /*1340*/  @!P0 FMUL R31, R31, 1.175494350822287508e-38 ;  /* 0x008000001f1f8820 */ /* 0x002fe20000400000 */
[----:B------:R-:W-:Y:S06]  /*1350*/  BRA `(.L_x_6363) ;  /* 0x00000008007c7947 */ /* 0x000fec0003800000 */
.L_x_6358:
        /* <DEDUP_REMOVED lines=8> */
[----:B------:R-:W3:Y:S02]  /*13e0*/  LDG.E.U8 R4, desc[UR36][R4.64] ;  /* 0x0000002404047981 */ /* 0x000ee4000c1e1100 */
[----:B---3--:R-:W-:-:S04]  /*13f0*/  ISETP.NE.AND P0, PT, R4, RZ, PT ;  /* 0x000000ff0400720c */ /* 0x008fc80003f05270 */
[----:B------:R-:W-:Y:S01]  /*1400*/  FSEL R31, RZ, 1, !P0 ;  /* 0x3f800000ff1f7808 */ /* 0x000fe20004000000 */
[----:B------:R-:W-:Y:S08]  /*1410*/  BRA `(.L_x_6363) ;  /* 0x00000008004c7947 */ /* 0x000ff00003800000 */
.L_x_6372:
[----:B------:R-:W3:Y:S01]  /*1420*/  LDG.E.64 R4, desc[UR36][R4.64] ;  /* 0x0000002404047981 */ /* 0x000ee2000c1e1b00 */
[----:B------:R-:W-:Y:S01]  /*1430*/  UMOV UR4, 0xf0000000 ;  /* 0xf000000000047882 */ /* 0x000fe20000000000 */
[----:B------:R-:W-:Y:S01]  /*1440*/  UMOV UR5, 0x380fffff ;  /* 0x380fffff00057882 */ /* 0x000fe20000000000 */
[----:B---3--:R-:W1:Y:S01]  /*1450*/  F2F.F32.F64 R31, R4 ;  /* 0x00000004001f7310 */ /* 0x008e620000301000 */
[----:B------:R-:W-:-:S14]  /*1460*/  DSETP.GEU.AND P0, PT, |R4|, UR4, PT ;  /* 0x0000000404007e2a */ /* 0x000fdc000bf0e200 */
[----:B-1----:R-:W-:Y:S01]  /*1470*/  @!P0 FMUL R31, R31, 1.175494350822287508e-38 ;  /* 0x008000001f1f8820 */ /* 0x002fe20000400000 */
[----:B------:R-:W-:Y:S06]  /*1480*/  BRA `(.L_x_6363) ;  /* 0x0000000800307947 */ /* 0x000fec0003800000 */
.L_x_6371:
        /* <DEDUP_REMOVED lines=26> */
.L_x_6374:
        /* <DEDUP_REMOVED lines=13> */
.L_x_6373:
[----:B------:R-:W3:Y:S02]  /*1700*/  LDG.E.U16 R4, desc[UR36][R4.64] ;  /* 0x0000002404047981 */ /* 0x000ee4000c1e1500 */
[----:B---3--:R-:W-:Y:S01]  /*1710*/  IMAD.U32 R31, R4, 0x10000, RZ ;  /* 0x00010000041f7824 */ /* 0x008fe200078e00ff */
[----:B------:R-:W-:Y:S06]  /*1720*/  BRA `(.L_x_6363) ;  /* 0x0000000400887947 */ /* 0x000fec0003800000 */
.L_x_6370:
        /* <DEDUP_REMOVED lines=9> */
[----:B---3--:R-:W-:Y:S01]  /*17c0*/  I2FP.F32.U32 R31, R4 ;  /* 0x00000004001f7245 */ /* 0x008fe20000201000 */
[----:B------:R-:W-:Y:S06]  /*17d0*/  BRA `(.L_x_6363) ;  /* 0x00000004005c7947 */ /* 0x000fec0003800000 */
.L_x_6377:
[----:B------:R-:W3:Y:S01]  /*17e0*/  LDG.E.U8 R3, desc[UR36][R4.64] ;  /* 0x0000002404037981 */ /* 0x000ee2000c1e1100 */
        /* <DEDUP_REMOVED lines=19> */
.L_x_6379:
[----:B------:R-:W-:Y:S05]  /*1920*/  BSYNC B0 ;  /* 0x0000000000007941 */ /* 0x000fea0003800000 */
.L_x_6378:
[----:B------:R-:W-:Y:S01]  /*1930*/  IMAD.SHL.U32 R3, R3, 0x100000, RZ ;  /* 0x0010000003037824 */ /* 0x000fe200078e00ff */
[----:B------:R-:W-:-:S04]  /*1940*/  LEA R0, R0, 0x3b800000, 0x17 ;  /* 0x3b80000000007811 */ /* 0x000fc800078eb8ff */
[----:B------:R-:W-:Y:S01]  /*1950*/  LOP3.LUT R31, R0, R3, R31, 0xfe, !PT ;  /* 0x00000003001f7212 */ /* 0x000fe200078efe1f */
[----:B------:R-:W-:Y:S06]  /*1960*/  BRA `(.L_x_6363) ;  /* 0x0000000000f87947 */ /* 0x000fec0003800000 */
.L_x_6376:
        /* <DEDUP_REMOVED lines=20> */
.L_x_6381:
[----:B------:R-:W-:Y:S05]  /*1ab0*/  BSYNC B0 ;  /* 0x0000000000007941 */ /* 0x000fea0003800000 */
.L_x_6380:
[----:B------:R-:W-:Y:S01]  /*1ac0*/  IMAD.SHL.U32 R3, R3, 0x200000, RZ ;  /* 0x0020000003037824 */ /* 0x000fe200078e00ff */
[----:B------:R-:W-:-:S04]  /*1ad0*/  LEA R0, R0, 0x37800000, 0x17 ;  /* 0x3780000000007811 */ /* 0x000fc800078eb8ff */
[----:B------:R-:W-:Y:S01]  /*1ae0*/  LOP3.LUT R31, R0, R3, R31, 0xfe, !PT ;  /* 0x00000003001f7212 */ /* 0x000fe200078efe1f */
[----:B------:R-:W-:Y:S06]  /*1af0*/  BRA `(.L_x_6363) ;  /* 0x0000000000947947 */ /* 0x000fec0003800000 */
.L_x_6375:
[----:B------:R-:W-:-:S13]  /*1b00*/  ISETP.NE.AND P0, PT, R0, 0x1c, PT ;  /* 0x0000001c0000780c */ /* 0x000fda0003f05270 */
[----:B------:R-:W-:Y:S05]  /*1b10*/  @!P0 BRA `(.L_x_6382) ;  /* 0x0000000000848947 */ /* 0x000fea0003800000 */
[----:B------:R-:W-:-:S13]  /*1b20*/  ISETP.NE.AND P0, PT, R0, 0x1d, PT ;  /* 0x0000001d0000780c */ /* 0x000fda0003f05270 */
[----:B------:R-:W-:Y:S05]  /*1b30*/  @!P0 BRA `(.L_x_6383) ;  /* 0x0000000000708947 */ /* 0x000fea0003800000 */
[----:B------:R-:W-:-:S13]  /*1b40*/  ISETP.NE.AND P0, PT, R0, 0x2c, PT ;  /* 0x0000002c0000780c */ /* 0x000fda0003f05270 */
[----:B------:R-:W-:Y:S05]  /*1b50*/  @P0 BRA `(.L_x_6362) ;  /* 0x0000000000200947 */ /* 0x000fea0003800000 */
[----:B------:R-:W3:Y:S01]  /*1b60*/  LDG.E.U8 R4, desc[UR36][R4.64] ;  /* 0x0000002404047981 */ /* 0x000ee2000c1e1100 */
[----:B------:R-:W-:Y:S01]  /*1b70*/  IMAD.MOV.U32 R31, RZ, RZ, 0x400000 ;  /* 0x00400000ff1f7424 */ /* 0x000fe200078e00ff */
[----:B---3--:R-:W-:-:S13]  /*1b80*/  ISETP.NE.AND P0, PT, R4, RZ, PT ;  /* 0x000000ff0400720c */ /* 0x008fda0003f05270 */
[----:B------:R-:W-:Y:S05]  /*1b90*/  @!P0 BRA `(.L_x_6363) ;  /* 0x00000000006c8947 */ /* 0x000fea0003800000 */
[----:B------:R-:W-:-:S13]  /*1ba0*/  ISETP.NE.AND P0, PT, R4, 0xff, PT ;  /* 0x000000ff0400780c */ /* 0x000fda0003f05270 */
[----:B------:R-:W-:Y:S02]  /*1bb0*/  @!P0 IMAD.MOV.U32 R31, RZ, RZ, 0x7f800001 ;  /* 0x7f800001ff1f8424 */ /* 0x000fe400078e00ff */
[----:B------:R-:W-:Y:S01]  /*1bc0*/  @P0 IMAD.SHL.U32 R31, R4, 0x800000, RZ ;  /* 0x00800000041f0824 */ /* 0x000fe200078e00ff */
[----:B------:R-:W-:Y:S06]  /*1bd0*/  BRA `(.L_x_6363) ;  /* 0x00000000005c7947 */ /* 0x000fec0003800000 */
.L_x_6362:
        /* <DEDUP_REMOVED lines=16> */
.L_x_6384:
[----:B------:R-:W-:Y:S01]  /*1ce0*/  IMAD.MOV.U32 R31, RZ, RZ, RZ ;  /* 0x000000ffff1f7224 */ /* 0x000fe200078e00ff */
[----:B------:R-:W-:Y:S06]  /*1cf0*/  BRA `(.L_x_6363) ;  /* 0x0000000000147947 */ /* 0x000fec0003800000 */
.L_x_6383:
[----:B------:R-:W3:Y:S02]  /*1d00*/  LDG.E.64 R4, desc[UR36][R4.64] ;  /* 0x0000002404047981 */ /* 0x000ee4000c1e1b00 */
[----:B---3--:R1:W3:Y:S01]  /*1d10*/  I2F.U64 R31, R4 ;  /* 0x00000004001f7312 */ /* 0x0082e20000301000 */
[----:B------:R-:W-:Y:S05]  /*1d20*/  BRA `(.L_x_6363) ;  /* 0x0000000000087947 */ /* 0x000fea0003800000 */
.L_x_6382:
[----:B------:R-:W3:Y:S02]  /*1d30*/  LDG.E R4, desc[UR36][R4.64] ;  /* 0x0000002404047981 */ /* 0x000ee4000c1e1900 */
[----:B---3--:R-:W-:-:S07]  /*1d40*/  I2FP.F32.U32 R31, R4 ;  /* 0x00000004001f7245 */ /* 0x008fce0000201000 */
.L_x_6363:
[----:B------:R-:W-:Y:S05]  /*1d50*/  BSYNC B6 ;  /* 0x0000000000067941 */ /* 0x000fea0003800000 */
.L_x_6357:
[----:B-1----:R-:W1:Y:S01]  /*1d60*/  LDC.64 R4, c[0x0][0x230] ;  /* 0x00008c00ff047b82 */ /* 0x002e620000000a00 */
[----:B0-----:R-:W-:Y:S01]  /*1d70*/  PRMT R0, R18, 0x9910, RZ ;  /* 0x0000991012007816 */ /* 0x001fe200000000ff */
        /* <DEDUP_REMOVED lines=18> */
.L_x_6389:
[----:B------:R-:W2:Y:S02]  /*1ea0*/  LDG.E.U8 R4, desc[UR36][R4.64] ;  /* 0x0000002404047981 */ /* 0x000ea4000c1e1100 */
[----:B--2---:R-:W-:Y:S01]  /*1eb0*/  I2FP.F32.U32 R16, R4 ;  /* 0x0000000400107245 */ /* 0x004fe20000201000 */
[----:B------:R-:W-:Y:S06]  /*1ec0*/  BRA `(.L_x_6391) ;  /* 0x0000000c002c7947 */ /* 0x000fec0003800000 */
.L_x_6388:
        /* <DEDUP_REMOVED lines=9> */
.L_x_6393:
[----:B------:R-:W2:Y:S02]  /*1f60*/  LDG.E R4, desc[UR36][R4.64] ;  /* 0x0000002404047981 */ /* 0x000ea4000c1e1900 */
[----:B--2---:R-:W-:Y:S01]  /*1f70*/  I2FP.F32.S32 R16, R4 ;  /* 0x0000000400107245 */ /* 0x004fe20000201400 */
[----:B------:R-:W-:Y:S06]  /*1f80*/  BRA `(.L_x_6391) ;  /* 0x0000000800fc7947 */ /* 0x000fec0003800000 */
.L_x_6392:
[----:B------:R-:W2:Y:S02]  /*1f90*/  LDG.E.U16 R4, desc[UR36][R4.64] ;  /* 0x0000002404047981 */ /* 0x000ea4000c1e1500 */
[----:B--2---:R0:W1:Y:S01]  /*1fa0*/  I2F.S16 R16, R4 ;  /* 0x0000000400107306 */ /* 0x0040620000101400 */
[----:B------:R-:W-:Y:S05]  /*1fb0*/  BRA `(.L_x_6391) ;  /* 0x0000000800f07947 */ /* 0x000fea0003800000 */
.L_x_6387:
        /* <DEDUP_REMOVED lines=8> */
.L_x_6395:
[----:B------:R-:W2:Y:S02]  /*2040*/  LDG.E.U16 R4, desc[UR36][R4.64] ;  /* 0x0000002404047981 */ /* 0x000ea4000c1e1500 */
[----:B--2---:R-:W-:Y:S01]  /*2050*/  HADD2.F32 R16, -RZ, R4.H0_H0 ;  /* 0x20000004ff107230 */ /* 0x004fe20000004100 */
[----:B------:R-:W-:Y:S06]  /*2060*/  BRA `(.L_x_6391) ;  /* 0x0000000800c47947 */ /* 0x000fec0003800000 */
.L_x_6394:
        /* <DEDUP_REMOVED lines=8> */
.L_x_6397:
[----:B------:R-:W2:Y:S02]  /*20f0*/  LDG.E.U16 R4, desc[UR36][R4.64] ;  /* 0x0000002404047981 */ /* 0x000ea4000c1e1500 */
[----:B--2---:R-:W-:Y:S01]  /*2100*/  HADD2.F32 R16, -RZ, R4.H0_H0 ;  /* 0x20000004ff107230 */ /* 0x004fe20000004100 */
[----:B------:R-:W-:Y:S06]  /*2110*/  BRA `(.L_x_6391) ;  /* 0x0000000800987947 */ /* 0x000fec0003800000 */
.L_x_6396:
[----:B------:R-:W2:Y:S01]  /*2120*/  LDG.E.64 R4, desc[UR36][R4.64] ;  /* 0x0000002404047981 */ /* 0x000ea2000c1e1b00 */
[----:B------:R-:W-:Y:S01]  /*2130*/  UMOV UR4, 0xf0000000 ;  /* 0xf000000000047882 */ /* 0x000fe20000000000 */
[----:B------:R-:W-:Y:S01]  /*2140*/  UMOV UR5, 0x380fffff ;  /* 0x380fffff00057882 */ /* 0x000fe20000000000 */
[----:B--2---:R-:W0:Y:S01]  /*2150*/  F2F.F32.F64 R16, R4 ;  /* 0x0000000400107310 */ /* 0x004e220000301000 */
[----:B------:R-:W-:-:S14]  /*2160*/  DSETP.GEU.AND P0, PT, |R4|, UR4, PT ;  /* 0x0000000404007e2a */ /* 0x000fdc000bf0e200 */
[----:B0-----:R-:W-:Y:S01]  /*2170*/  @!P0 FMUL R16, R16, 1.175494350822287508e-38 ;  /* 0x0080000010108820 */ /* 0x001fe20000400000 */
[----:B------:R-:W-:Y:S06]  /*2180*/  BRA `(.L_x_6391) ;  /* 0x00000008007c7947 */ /* 0x000fec0003800000 */
.L_x_6386:
        /* <DEDUP_REMOVED lines=12> */
.L_x_6400:
[----:B------:R-:W2:Y:S01]  /*2250*/  LDG.E.64 R4, desc[UR36][R4.64] ;  /* 0x0000002404047981 */ /* 0x000ea2000c1e1b00 */
[----:B------:R-:W-:Y:S01]  /*2260*/  UMOV UR4, 0xf0000000 ;  /* 0xf000000000047882 */ /* 0x000fe20000000000 */
[----:B------:R-:W-:Y:S01]  /*2270*/  UMOV UR5, 0x380fffff ;  /* 0x380fffff00057882 */ /* 0x000fe20000000000 */
[----:B--2---:R-:W0:Y:S01]  /*2280*/  F2F.F32.F64 R16, R4 ;  /* 0x0000000400107310 */ /* 0x004e220000301000 */
[----:B------:R-:W-:-:S14]  /*2290*/  DSETP.GEU.AND P0, PT, |R4|, UR4, PT ;  /* 0x0000000404007e2a */ /* 0x000fdc000bf0e200 */
[----:B0-----:R-:W-:Y:S01]  /*22a0*/  @!P0 FMUL R16, R16, 1.175494350822287508e-38 ;  /* 0x0080000010108820 */ /* 0x001fe20000400000 */
[----:B------:R-:W-:Y:S06]  /*22b0*/  BRA `(.L_x_6391) ;  /* 0x0000000800307947 */ /* 0x000fec0003800000 */
.L_x_6399:
        /* <DEDUP_REMOVED lines=26> */
.L_x_6402:
        /* <DEDUP_REMOVED lines=13> */
.L_x_6401:
[----:B------:R-:W2:Y:S02]  /*2530*/  LDG.E.U16 R4, desc[UR36][R4.64] ;  /* 0x0000002404047981 */ /* 0x000ea4000c1e1500 */
[----:B--2---:R-:W-:Y:S01]  /*2540*/  IMAD.U32 R16, R4, 0x10000, RZ ;  /* 0x0001000004107824 */ /* 0x004fe200078e00ff */
[----:B------:R-:W-:Y:S06]  /*2550*/  BRA `(.L_x_6391) ;  /* 0x0000000400887947 */ /* 0x000fec0003800000 */
.L_x_6398:
        /* <DEDUP_REMOVED lines=11> */
.L_x_6405:
        /* <DEDUP_REMOVED lines=20> */
.L_x_6407:
[----:B------:R-:W-:Y:S05]  /*2750*/  BSYNC B0 ;  /* 0x0000000000007941 */ /* 0x000fea0003800000 */
.L_x_6406:
[----:B------:R-:W-:Y:S01]  /*2760*/  IMAD.SHL.U32 R3, R3, 0x100000, RZ ;  /* 0x0010000003037824 */ /* 0x000fe200078e00ff */
[----:B------:R-:W-:-:S04]  /*2770*/  LEA R5, R0, 0x3b800000, 0x17 ;  /* 0x3b80000000057811 */ /* 0x000fc800078eb8ff */
[----:B------:R-:W-:Y:S01]  /*2780*/  LOP3.LUT R16, R5, R3, R16, 0xfe, !PT ;  /* 0x0000000305107212 */ /* 0x000fe200078efe10 */
[----:B------:R-:W-:Y:S06]  /*2790*/  BRA `(.L_x_6391) ;  /* 0x0000000000f87947 */ /* 0x000fec0003800000 */
.L_x_6404:
        /* <DEDUP_REMOVED lines=20> */
.L_x_6409:
[----:B------:R-:W-:Y:S05]  /*28e0*/  BSYNC B0 ;  /* 0x0000000000007941 */ /* 0x000fea0003800000 */
.L_x_6408:
[----:B------:R-:W-:Y:S01]  /*28f0*/  IMAD.SHL.U32 R3, R3, 0x200000, RZ ;  /* 0x0020000003037824 */ /* 0x000fe200078e00ff */
[----:B------:R-:W-:-:S04]  /*2900*/  LEA R5, R0, 0x37800000, 0x17 ;  /* 0x3780000000057811 */ /* 0x000fc800078eb8ff */
[----:B------:R-:W-:Y:S01]  /*2910*/  LOP3.LUT R16, R5, R3, R16, 0xfe, !PT ;  /* 0x0000000305107212 */ /* 0x000fe200078efe10 */
[----:B------:R-:W-:Y:S06]  /*2920*/  BRA `(.L_x_6391) ;  /* 0x0000000000947947 */ /* 0x000fec0003800000 */
.L_x_6403:
        /* <DEDUP_REMOVED lines=14> */
.L_x_6390:
        /* <DEDUP_REMOVED lines=16> */
.L_x_6412:
[----:B------:R-:W-:Y:S01]  /*2b10*/  IMAD.MOV.U32 R16, RZ, RZ, RZ ;  /* 0x000000ffff107224 */ /* 0x000fe200078e00ff */
[----:B------:R-:W-:Y:S06]  /*2b20*/  BRA `(.L_x_6391) ;  /* 0x0000000000147947 */ /* 0x000fec0003800000 */
.L_x_6411:
[----:B------:R-:W2:Y:S02]  /*2b30*/  LDG.E.64 R4, desc[UR36][R4.64] ;  /* 0x0000002404047981 */ /* 0x000ea4000c1e1b00 */
[----:B--2---:R0:W1:Y:S01]  /*2b40*/  I2F.U64 R16, R4 ;  /* 0x0000000400107312 */ /* 0x0040620000301000 */
[----:B------:R-:W-:Y:S05]  /*2b50*/  BRA `(.L_x_6391) ;  /* 0x0000000000087947 */ /* 0x000fea0003800000 */
.L_x_6410:
[----:B------:R-:W2:Y:S02]  /*2b60*/  LDG.E R4, desc[UR36][R4.64] ;  /* 0x0000002404047981 */ /* 0x000ea4000c1e1900 */
[----:B--2---:R-:W-:-:S07]  /*2b70*/  I2FP.F32.U32 R16, R4 ;  /* 0x0000000400107245 */ /* 0x004fce0000201000 */
.L_x_6391:
[----:B------:R-:W-:Y:S05]  /*2b80*/  BSYNC B6 ;  /* 0x0000000000067941 */ /* 0x000fea0003800000 */
.L_x_6385:
[----:B------:R-:W-:-:S07]  /*2b90*/  VIADD R34, R34, 0x80 ;  /* 0x0000008022227836 */ /* 0x000fce0000000000 */
.L_x_6328:
[----:B------:R-:W-:Y:S05]  /*2ba0*/  BSYNC B7 ;  /* 0x0000000000077941 */ /* 0x000fea0003800000 */
.L_x_6327:
[----:B------:R-:W-:Y:S01]  /*2bb0*/  ISETP.GE.AND P0, PT, R34, R19, PT ;  /* 0x000000132200720c */ /* 0x000fe20003f06270 */
[----:B------:R-:W-:Y:S01]  /*2bc0*/  BSSY B7, `(.L_x_6413) ;  /* 0x00002af000077945 */ /* 0x000fe20003800000 */
[----:B------:R-:W-:Y:S02]  /*2bd0*/  IMAD.MOV.U32 R28, RZ, RZ, RZ ;  /* 0x000000ffff1c7224 */ /* 0x000fe400078e00ff */
[----:B------:R-:W-:-:S09]  /*2be0*/  IMAD.MOV.U32 R26, RZ, RZ, RZ ;  /* 0x000000ffff1a7224 */ /* 0x000fd200078e00ff */
[----:B------:R-:W-:Y:S05]  /*2bf0*/  @P0 BRA `(.L_x_6414) ;  /* 0x0000002800ac0947 */ /* 0x000fea0003800000 */
[----:B0-----:R-:W0:Y:S01]  /*2c00*/  LDC.64 R4, c[0x0][0x220] ;  /* 0x00008800ff047b82 */ /* 0x001e220000000a00 */
        /* <DEDUP_REMOVED lines=20> */
.L_x_6419:
[----:B------:R-:W2:Y:S02]  /*2d50*/  LDG.E.U8 R4, desc[UR36][R4.64] ;  /* 0x0000002404047981 */ /* 0x000ea4000c1e1100 */
[----:B--2---:R-:W-:Y:S01]  /*2d60*/  I2FP.F32.U32 R30, R4 ;  /* 0x00000004001e7245 */ /* 0x004fe20000201000 */
[----:B------:R-:W-:Y:S06]  /*2d70*/  BRA `(.L_x_6421) ;  /* 0x0000000c002c7947 */ /* 0x000fec0003800000 */
.L_x_6418:
        /* <DEDUP_REMOVED lines=9> */
.L_x_6423:
[----:B------:R-:W2:Y:S02]  /*2e10*/  LDG.E R4, desc[UR36][R4.64] ;  /* 0x0000002404047981 */ /* 0x000ea4000c1e1900 */
[----:B--2---:R-:W-:Y:S01]  /*2e20*/  I2FP.F32.S32 R30, R4 ;  /* 0x00000004001e7245 */ /* 0x004fe20000201400 */
[----:B------:R-:W-:Y:S06]  /*2e30*/  BRA `(.L_x_6421) ;  /* 0x0000000800fc7947 */ /* 0x000fec0003800000 */
.L_x_6422:
[----:B------:R-:W2:Y:S02]  /*2e40*/  LDG.E.U16 R4, desc[UR36][R4.64] ;  /* 0x0000002404047981 */ /* 0x000ea4000c1e1500 */
[----:B--2---:R0:W2:Y:S01]  /*2e50*/  I2F.S16 R30, R4 ;  /* 0x00000004001e7306 */ /* 0x0040a20000101400 */
[----:B------:R-:W-:Y:S05]  /*2e60*/  BRA `(.L_x_6421) ;  /* 0x0000000800f07947 */ /* 0x000fea0003800000 */
.L_x_6417:
        /* <DEDUP_REMOVED lines=8> */
.L_x_6425:
[----:B------:R-:W2:Y:S02]  /*2ef0*/  LDG.E.U16 R4, desc[UR36][R4.64] ;  /* 0x0000002404047981 */ /* 0x000ea4000c1e1500 */
[----:B--2---:R-:W-:Y:S01]  /*2f00*/  HADD2.F32 R30, -RZ, R4.H0_H0 ;  /* 0x20000004ff1e7230 */ /* 0x004fe20000004100 */
[----:B------:R-:W-:Y:S06]  /*2f10*/  BRA `(.L_x_6421) ;  /* 0x0000000800c47947 */ /* 0x000fec0003800000 */
.L_x_6424:
        /* <DEDUP_REMOVED lines=8> */
.L_x_6427:
[----:B------:R-:W2:Y:S02]  /*2fa0*/  LDG.E.U16 R4, desc[UR36][R4.64] ;  /* 0x0000002404047981 */ /* 0x000ea4000c1e1500 */
[----:B--2---:R-:W-:Y:S01]  /*2fb0*/  HADD2.F32 R30, -RZ, R4.H0_H0 ;  /* 0x20000004ff1e7230 */ /* 0x004fe20000004100 */
[----:B------:R-:W-:Y:S06]  /*2fc0*/  BRA `(.L_x_6421) ;  /* 0x0000000800987947 */ /* 0x000fec0003800000 */
.L_x_6426:
[----:B------:R-:W2:Y:S01]  /*2fd0*/  LDG.E.64 R4, desc[UR36][R4.64] ;  /* 0x0000002404047981 */ /* 0x000ea2000c1e1b00 */
[----:B------:R-:W-:Y:S01]  /*2fe0*/  UMOV UR4, 0xf0000000 ;  /* 0xf000000000047882 */ /* 0x000fe20000000000 */
[----:B------:R-:W-:Y:S01]  /*2ff0*/  UMOV UR5, 0x380fffff ;  /* 0x380fffff00057882 */ /* 0x000fe20000000000 */
[----:B--2---:R-:W0:Y:S01]  /*3000*/  F2F.F32.F64 R30, R4 ;  /* 0x00000004001e7310 */ /* 0x004e220000301000 */
[----:B------:R-:W-:-:S14]  /*3010*/  DSETP.GEU.AND P0, PT, |R4|, UR4, PT ;  /* 0x0000000404007e2a */ /* 0x000fdc000bf0e200 */
[----:B0-----:R-:W-:Y:S01]  /*3020*/  @!P0 FMUL R30, R30, 1.175494350822287508e-38 ;  /* 0x008000001e1e8820 */ /* 0x001fe20000400000 */
[----:B------:R-:W-:Y:S06]  /*3030*/  BRA `(.L_x_6421) ;  /* 0x00000008007c7947 */ /* 0x000fec0003800000 */
.L_x_6416:
        /* <DEDUP_REMOVED lines=12> */
.L_x_6430:
[----:B------:R-:W2:Y:S01]  /*3100*/  LDG.E.64 R4, desc[UR36][R4.64] ;  /* 0x0000002404047981 */ /* 0x000ea2000c1e1b00 */
[----:B------:R-:W-:Y:S01]  /*3110*/  UMOV UR4, 0xf0000000 ;  /* 0xf000000000047882 */ /* 0x000fe20000000000 */
[----:B------:R-:W-:Y:S01]  /*3120*/  UMOV UR5, 0x380fffff ;  /* 0x380fffff00057882 */ /* 0x000fe20000000000 */
[----:B--2---:R-:W0:Y:S01]  /*3130*/  F2F.F32.F64 R30, R4 ;  /* 0x00000004001e7310 */ /* 0x004e220000301000 */
[----:B------:R-:W-:-:S14]  /*3140*/  DSETP.GEU.AND P0, PT, |R4|, UR4, PT ;  /* 0x0000000404007e2a */ /* 0x000fdc000bf0e200 */
[----:B0-----:R-:W-:Y:S01]  /*3150*/  @!P0 FMUL R30, R30, 1.175494350822287508e-38 ;  /* 0x008000001e1e8820 */ /* 0x001fe20000400000 */
[----:B------:R-:W-:Y:S06]  /*3160*/  BRA `(.L_x_6421) ;  /* 0x0000000800307947 */ /* 0x000fec0003800000 */
.L_x_6429:
        /* <DEDUP_REMOVED lines=26> */
.L_x_6432:
        /* <DEDUP_REMOVED lines=13> */
.L_x_6431:
[----:B------:R-:W2:Y:S02]  /*33e0*/  LDG.E.U16 R4, desc[UR36][R4.64] ;  /* 0x0000002404047981 */ /* 0x000ea4000c1e1500 */
[----:B--2---:R-:W-:Y:S01]  /*33f0*/  IMAD.U32 R30, R4, 0x10000, RZ ;  /* 0x00010000041e7824 */ /* 0x004fe200078e00ff */
[----:B------:R-:W-:Y:S06]  /*3400*/  BRA `(.L_x_6421) ;  /* 0x0000000400887947 */ /* 0x000fec0003800000 */
.L_x_6428:
        /* <DEDUP_REMOVED lines=11> */
.L_x_6435:
        /* <DEDUP_REMOVED lines=20> */
.L_x_6437:
[----:B------:R-:W-:Y:S05]  /*3600*/  BSYNC B0 ;  /* 0x0000000000007941 */ /* 0x000fea0003800000 */
.L_x_6436:
[----:B------:R-:W-:Y:S01]  /*3610*/  IMAD.SHL.U32 R3, R3, 0x100000, RZ ;  /* 0x0010000003037824 */ /* 0x000fe200078e00ff */
[----:B------:R-:W-:-:S04]  /*3620*/  LEA R5, R0, 0x3b800000, 0x17 ;  /* 0x3b80000000057811 */ /* 0x000fc800078eb8ff */
[----:B------:R-:W-:Y:S01]  /*3630*/  LOP3.LUT R30, R5, R3, R30, 0xfe, !PT ;  /* 0x00000003051e7212 */ /* 0x000fe200078efe1e */
[----:B------:R-:W-:Y:S06]  /*3640*/  BRA `(.L_x_6421) ;  /* 0x0000000000f87947 */ /* 0x000fec0003800000 */
.L_x_6434:
        /* <DEDUP_REMOVED lines=20> */
.L_x_6439:
[----:B------:R-:W-:Y:S05]  /*3790*/  BSYNC B0 ;  /* 0x0000000000007941 */ /* 0x000fea0003800000 */
.L_x_6438:
[----:B------:R-:W-:Y:S01]  /*37a0*/  IMAD.SHL.U32 R3, R3, 0x200000, RZ ;  /* 0x0020000003037824 */ /* 0x000fe200078e00ff */
[----:B------:R-:W-:-:S04]  /*37b0*/  LEA R5, R0, 0x37800000, 0x17 ;  /* 0x3780000000057811 */ /* 0x000fc800078eb8ff */
[----:B------:R-:W-:Y:S01]  /*37c0*/  LOP3.LUT R30, R5, R3, R30, 0xfe, !PT ;  /* 0x00000003051e7212 */ /* 0x000fe200078efe1e */
[----:B------:R-:W-:Y:S06]  /*37d0*/  BRA `(.L_x_6421) ;  /* 0x0000000000947947 */ /* 0x000fec0003800000 */
.L_x_6433:
        /* <DEDUP_REMOVED lines=14> */
.L_x_6420:
        /* <DEDUP_REMOVED lines=16> */
.L_x_6442:
[----:B------:R-:W-:Y:S01]  /*39c0*/  IMAD.MOV.U32 R30, RZ, RZ, RZ ;  /* 0x000000ffff1e7224 */ /* 0x000fe200078e00ff */
[----:B------:R-:W-:Y:S06]  /*39d0*/  BRA `(.L_x_6421) ;  /* 0x0000000000147947 */ /* 0x000fec0003800000 */
.L_x_6441:
[----:B------:R-:W2:Y:S02]  /*39e0*/  LDG.E.64 R4, desc[UR36][R4.64] ;  /* 0x0000002404047981 */ /* 0x000ea4000c1e1b00 */
[----:B--2---:R0:W2:Y:S01]  /*39f0*/  I2F.U64 R30, R4 ;  /* 0x00000004001e7312 */ /* 0x0040a20000301000 */
[----:B------:R-:W-:Y:S05]  /*3a00*/  BRA `(.L_x_6421) ;  /* 0x0000000000087947 */ /* 0x000fea0003800000 */
.L_x_6440:
[----:B------:R-:W2:Y:S02]  /*3a10*/  LDG.E R4, desc[UR36][R4.64] ;  /* 0x0000002404047981 */ /* 0x000ea4000c1e1900 */
[----:B--2---:R-:W-:-:S07]  /*3a20*/  I2FP.F32.U32 R30, R4 ;  /* 0x00000004001e7245 */ /* 0x004fce0000201000 */
.L_x_6421:
[----:B------:R-:W-:Y:S05]  /*3a30*/  BSYNC B6 ;  /* 0x0000000000067941 */ /* 0x000fea0003800000 */
.L_x_6415:
        /* <DEDUP_REMOVED lines=20> */
.L_x_6447:
[----:B------:R-:W2:Y:S02]  /*3b80*/  LDG.E.U8 R4, desc[UR36][R4.64] ;  /* 0x0000002404047981 */ /* 0x000ea4000c1e1100 */
[----:B--2---:R-:W-:Y:S01]  /*3b90*/  I2FP.F32.U32 R28, R4 ;  /* 0x00000004001c7245 */ /* 0x004fe20000201000 */
[----:B------:R-:W-:Y:S06]  /*3ba0*/  BRA `(.L_x_6449) ;  /* 0x0000000c002c7947 */ /* 0x000fec0003800000 */
.L_x_6446:
        /* <DEDUP_REMOVED lines=9> */
.L_x_6451:
[----:B------:R-:W2:Y:S02]  /*3c40*/  LDG.E R4, desc[UR36][R4.64] ;  /* 0x0000002404047981 */ /* 0x000ea4000c1e1900 */
[----:B--2---:R-:W-:Y:S01]  /*3c50*/  I2FP.F32.S32 R28, R4 ;  /* 0x00000004001c7245 */ /* 0x004fe20000201400 */
[----:B------:R-:W-:Y:S06]  /*3c60*/  BRA `(.L_x_6449) ;  /* 0x0000000800fc7947 */ /* 0x000fec0003800000 */
.L_x_6450:
[----:B------:R-:W2:Y:S02]  /*3c70*/  LDG.E.U16 R4, desc[UR36][R4.64] ;  /* 0x0000002404047981 */ /* 0x000ea4000c1e1500 */
[----:B--2---:R0:W2:Y:S01]  /*3c80*/  I2F.S16 R28, R4 ;  /* 0x00000004001c7306 */ /* 0x0040a20000101400 */
[----:B------:R-:W-:Y:S05]  /*3c90*/  BRA `(.L_x_6449) ;  /* 0x0000000800f07947 */ /* 0x000fea0003800000 */
.L_x_6445:
        /* <DEDUP_REMOVED lines=8> */
.L_x_6453:
[----:B------:R-:W2:Y:S02]  /*3d20*/  LDG.E.U16 R4, desc[UR36][R4.64] ;  /* 0x0000002404047981 */ /* 0x000ea4000c1e1500 */
[----:B--2---:R-:W-:Y:S01]  /*3d30*/  HADD2.F32 R28, -RZ, R4.H0_H0 ;  /* 0x20000004ff1c7230 */ /* 0x004fe20000004100 */
[----:B------:R-:W-:Y:S06]  /*3d40*/  BRA `(.L_x_6449) ;  /* 0x0000000800c47947 */ /* 0x000fec0003800000 */
.L_x_6452:
        /* <DEDUP_REMOVED lines=8> */
.L_x_6455:
[----:B------:R-:W2:Y:S02]  /*3dd0*/  LDG.E.U16 R4, desc[UR36][R4.64] ;  /* 0x0000002404047981 */ /* 0x000ea4000c1e1500 */
[----:B--2---:R-:W-:Y:S01]  /*3de0*/  HADD2.F32 R28, -RZ, R4.H0_H0 ;  /* 0x20000004ff1c7230 */ /* 0x004fe20000004100 */
[----:B------:R-:W-:Y:S06]  /*3df0*/  BRA `(.L_x_6449) ;  /* 0x0000000800987947 */ /* 0x000fec0003800000 */
.L_x_6454:
[----:B------:R-:W2:Y:S01]  /*3e00*/  LDG.E.64 R4, desc[UR36][R4.64] ;  /* 0x0000002404047981 */ /* 0x000ea2000c1e1b00 */
[----:B------:R-:W-:Y:S01]  /*3e10*/  UMOV UR4, 0xf0000000 ;  /* 0xf000000000047882 */ /* 0x000fe20000000000 */
[----:B------:R-:W-:Y:S01]  /*3e20*/  UMOV UR5, 0x380fffff ;  /* 0x380fffff00057882 */ /* 0x000fe20000000000 */
[----:B--2---:R-:W0:Y:S01]  /*3e30*/  F2F.F32.F64 R28, R4 ;  /* 0x00000004001c7310 */ /* 0x004e220000301000 */
[----:B------:R-:W-:-:S14]  /*3e40*/  DSETP.GEU.AND P0, PT, |R4|, UR4, PT ;  /* 0x0000000404007e2a */ /* 0x000fdc000bf0e200 */
[----:B0-----:R-:W-:Y:S01]  /*3e50*/  @!P0 FMUL R28, R28, 1.175494350822287508e-38 ;  /* 0x008000001c1c8820 */ /* 0x001fe20000400000 */
[----:B------:R-:W-:Y:S06]  /*3e60*/  BRA `(.L_x_6449) ;  /* 0x00000008007c7947 */ /* 0x000fec0003800000 */
.L_x_6444:
        /* <DEDUP_REMOVED lines=12> */
.L_x_6458:
[----:B------:R-:W2:Y:S01]  /*3f30*/  LDG.E.64 R4, desc[UR36][R4.64] ;  /* 0x0000002404047981 */ /* 0x000ea2000c1e1b00 */
[----:B------:R-:W-:Y:S01]  /*3f40*/  UMOV UR4, 0xf0000000 ;  /* 0xf000000000047882 */ /* 0x000fe20000000000 */
[----:B------:R-:W-:Y:S01]  /*3f50*/  UMOV UR5, 0x380fffff ;  /* 0x380fffff00057882 */ /* 0x000fe20000000000 */
[----:B--2---:R-:W0:Y:S01]  /*3f60*/  F2F.F32.F64 R28, R4 ;  /* 0x00000004001c7310 */ /* 0x004e220000301000 */
[----:B------:R-:W-:-:S14]  /*3f70*/  DSETP.GEU.AND P0, PT, |R4|, UR4, PT ;  /* 0x0000000404007e2a */ /* 0x000fdc000bf0e200 */
[----:B0-----:R-:W-:Y:S01]  /*3f80*/  @!P0 FMUL R28, R28, 1.175494350822287508e-38 ;  /* 0x008000001c1c8820 */ /* 0x001fe20000400000 */
[----:B------:R-:W-:Y:S06]  /*3f90*/  BRA `(.L_x_6449) ;  /* 0x0000000800307947 */ /* 0x000fec0003800000 */
.L_x_6457:
        /* <DEDUP_REMOVED lines=26> */
.L_x_6460:
        /* <DEDUP_REMOVED lines=13> */
.L_x_6459:
[----:B------:R-:W2:Y:S02]  /*4210*/  LDG.E.U16 R4, desc[UR36][R4.64] ;  /* 0x0000002404047981 */ /* 0x000ea4000c1e1500 */
[----:B--2---:R-:W-:Y:S01]  /*4220*/  IMAD.U32 R28, R4, 0x10000, RZ ;  /* 0x00010000041c7824 */ /* 0x004fe200078e00ff */
[----:B------:R-:W-:Y:S06]  /*4230*/  BRA `(.L_x_6449) ;  /* 0x0000000400887947 */ /* 0x000fec0003800000 */
.L_x_6456:
        /* <DEDUP_REMOVED lines=11> */
.L_x_6463:
        /* <DEDUP_REMOVED lines=20> */
.L_x_6465:
[----:B------:R-:W-:Y:S05]  /*4430*/  BSYNC B0 ;  /* 0x0000000000007941 */ /* 0x000fea0003800000 */
.L_x_6464:
[----:B------:R-:W-:Y:S01]  /*4440*/  IMAD.SHL.U32 R3, R3, 0x100000, RZ ;  /* 0x0010000003037824 */ /* 0x000fe200078e00ff */
[----:B------:R-:W-:-:S04]  /*4450*/  LEA R5, R0, 0x3b800000, 0x17 ;  /* 0x3b80000000057811 */ /* 0x000fc800078eb8ff */
[----:B------:R-:W-:Y:S01]  /*4460*/  LOP3.LUT R28, R5, R3, R28, 0xfe, !PT ;  /* 0x00000003051c7212 */ /* 0x000fe200078efe1c */
[----:B------:R-:W-:Y:S06]  /*4470*/  BRA `(.L_x_6449) ;  /* 0x0000000000f87947 */ /* 0x000fec0003800000 */
.L_x_6462:
        /* <DEDUP_REMOVED lines=20> */
.L_x_6467:
[----:B------:R-:W-:Y:S05]  /*45c0*/  BSYNC B0 ;  /* 0x0000000000007941 */ /* 0x000fea0003800000 */
.L_x_6466:
[----:B------:R-:W-:Y:S01]  /*45d0*/  IMAD.SHL.U32 R3, R3, 0x200000, RZ ;  /* 0x0020000003037824 */ /* 0x000fe200078e00ff */
[----:B------:R-:W-:-:S04]  /*45e0*/  LEA R5, R0, 0x37800000, 0x17 ;  /* 0x3780000000057811 */ /* 0x000fc800078eb8ff */
[----:B------:R-:W-:Y:S01]  /*45f0*/  LOP3.LUT R28, R5, R3, R28, 0xfe, !PT ;  /* 0x00000003051c7212 */ /* 0x000fe200078efe1c */
[----:B------:R-:W-:Y:S06]  /*4600*/  BRA `(.L_x_6449) ;  /* 0x0000000000947947 */ /* 0x000fec0003800000 */
.L_x_6461:
        /* <DEDUP_REMOVED lines=14> */
.L_x_6448:
        /* <DEDUP_REMOVED lines=16> */
.L_x_6470:
[----:B------:R-:W-:Y:S01]  /*47f0*/  IMAD.MOV.U32 R28, RZ, RZ, RZ ;  /* 0x000000ffff1c7224 */ /* 0x000fe200078e00ff */
[----:B------:R-:W-:Y:S06]  /*4800*/  BRA `(.L_x_6449) ;  /* 0x0000000000147947 */ /* 0x000fec0003800000 */
.L_x_6469:
[----:B------:R-:W2:Y:S02]  /*4810*/  LDG.E.64 R28, desc[UR36][R4.64] ;  /* 0x00000024041c7981 */ /* 0x000ea4000c1e1b00 */
[----:B--2---:R0:W2:Y:S01]  /*4820*/  I2F.U64 R28, R28 ;  /* 0x0000001c001c7312 */ /* 0x0040a20000301000 */
[----:B------:R-:W-:Y:S05]  /*4830*/  BRA `(.L_x_6449) ;  /* 0x0000000000087947 */ /* 0x000fea0003800000 */
.L_x_6468:
[----:B------:R-:W2:Y:S02]  /*4840*/  LDG.E R4, desc[UR36][R4.64] ;  /* 0x0000002404047981 */ /* 0x000ea4000c1e1900 */
[----:B--2---:R-:W-:-:S07]  /*4850*/  I2FP.F32.U32 R28, R4 ;  /* 0x00000004001c7245 */ /* 0x004fce0000201000 */
.L_x_6449:
[----:B------:R-:W-:Y:S05]  /*4860*/  BSYNC B6 ;  /* 0x0000000000067941 */ /* 0x000fea0003800000 */
.L_x_6443:
        /* <DEDUP_REMOVED lines=20> */
.L_x_6475:
[----:B------:R-:W2:Y:S02]  /*49b0*/  LDG.E.U8 R4, desc[UR36][R4.64] ;  /* 0x0000002404047981 */ /* 0x000ea4000c1e1100 */
[----:B--2---:R-:W-:Y:S01]  /*49c0*/  I2FP.F32.U32 R26, R4 ;  /* 0x00000004001a7245 */ /* 0x004fe20000201000 */
[----:B------:R-:W-:Y:S06]  /*49d0*/  BRA `(.L_x_6477) ;  /* 0x0000000c002c7947 */ /* 0x000fec0003800000 */
.L_x_6474:
        /* <DEDUP_REMOVED lines=9> */
.L_x_6479:
[----:B------:R-:W2:Y:S02]  /*4a70*/  LDG.E R4, desc[UR36][R4.64] ;  /* 0x0000002404047981 */ /* 0x000ea4000c1e1900 */
[----:B--2---:R-:W-:Y:S01]  /*4a80*/  I2FP.F32.S32 R26, R4 ;  /* 0x00000004001a7245 */ /* 0x004fe20000201400 */
[----:B------:R-:W-:Y:S06]  /*4a90*/  BRA `(.L_x_6477) ;  /* 0x0000000800fc7947 */ /* 0x000fec0003800000 */
.L_x_6478:
[----:B------:R-:W2:Y:S02]  /*4aa0*/  LDG.E.U16 R4, desc[UR36][R4.64] ;  /* 0x0000002404047981 */ /* 0x000ea4000c1e1500 */
[----:B--2---:R0:W2:Y:S01]  /*4ab0*/  I2F.S16 R26, R4 ;  /* 0x00000004001a7306 */ /* 0x0040a20000101400 */
[----:B------:R-:W-:Y:S05]  /*4ac0*/  BRA `(.L_x_6477) ;  /* 0x0000000800f07947 */ /* 0x000fea0003800000 */
.L_x_6473:
        /* <DEDUP_REMOVED lines=8> */
.L_x_6481:
[----:B------:R-:W2:Y:S02]  /*4b50*/  LDG.E.U16 R4, desc[UR36][R4.64] ;  /* 0x0000002404047981 */ /* 0x000ea4000c1e1500 */
[----:B--2---:R-:W-:Y:S01]  /*4b60*/  HADD2.F32 R26, -RZ, R4.H0_H0 ;  /* 0x20000004ff1a7230 */ /* 0x004fe20000004100 */
[----:B------:R-:W-:Y:S06]  /*4b70*/  BRA `(.L_x_6477) ;  /* 0x0000000800c47947 */ /* 0x000fec0003800000 */
.L_x_6480:
        /* <DEDUP_REMOVED lines=8> */
.L_x_6483:
[----:B------:R-:W2:Y:S02]  /*4c00*/  LDG.E.U16 R4, desc[UR36][R4.64] ;  /* 0x0000002404047981 */ /* 0x000ea4000c1e1500 */
[----:B--2---:R-:W-:Y:S01]  /*4c10*/  HADD2.F32 R26, -RZ, R4.H0_H0 ;  /* 0x20000004ff1a7230 */ /* 0x004fe20000004100 */
[----:B------:R-:W-:Y:S06]  /*4c20*/  BRA `(.L_x_6477) ;  /* 0x0000000800987947 */ /* 0x000fec0003800000 */
.L_x_6482:
[----:B------:R-:W2:Y:S01]  /*4c30*/  LDG.E.64 R4, desc[UR36][R4.64] ;  /* 0x0000002404047981 */ /* 0x000ea2000c1e1b00 */
[----:B------:R-:W-:Y:S01]  /*4c40*/  UMOV UR4, 0xf0000000 ;  /* 0xf000000000047882 */ /* 0x000fe20000000000 */
[----:B------:R-:W-:Y:S01]  /*4c50*/  UMOV UR5, 0x380fffff ;  /* 0x380fffff00057882 */ /* 0x000fe20000000000 */
[----:B--2---:R-:W0:Y:S01]  /*4c60*/  F2F.F32.F64 R26, R4 ;  /* 0x00000004001a7310 */ /* 0x004e220000301000 */
[----:B------:R-:W-:-:S14]  /*4c70*/  DSETP.GEU.AND P0, PT, |R4|, UR4, PT ;  /* 0x0000000404007e2a */ /* 0x000fdc000bf0e200 */
[----:B0-----:R-:W-:Y:S01]  /*4c80*/  @!P0 FMUL R26, R26, 1.175494350822287508e-38 ;  /* 0x008000001a1a8820 */ /* 0x001fe20000400000 */
[----:B------:R-:W-:Y:S06]  /*4c90*/  BRA `(.L_x_6477) ;  /* 0x00000008007c7947 */ /* 0x000fec0003800000 */
.L_x_6472:
        /* <DEDUP_REMOVED lines=12> */
.L_x_6486:
[----:B------:R-:W2:Y:S01]  /*4d60*/  LDG.E.64 R4, desc[UR36][R4.64] ;  /* 0x0000002404047981 */ /* 0x000ea2000c1e1b00 */
[----:B------:R-:W-:Y:S01]  /*4d70*/  UMOV UR4, 0xf0000000 ;  /* 0xf000000000047882 */ /* 0x000fe20000000000 */
[----:B------:R-:W-:Y:S01]  /*4d80*/  UMOV UR5, 0x380fffff ;  /* 0x380fffff00057882 */ /* 0x000fe20000000000 */
[----:B--2---:R-:W0:Y:S01]  /*4d90*/  F2F.F32.F64 R26, R4 ;  /* 0x00000004001a7310 */ /* 0x004e220000301000 */
[----:B------:R-:W-:-:S14]  /*4da0*/  DSETP.GEU.AND P0, PT, |R4|, UR4, PT ;  /* 0x0000000404007e2a */ /* 0x000fdc000bf0e200 */
[----:B0-----:R-:W-:Y:S01]  /*4db0*/  @!P0 FMUL R26, R26, 1.175494350822287508e-38 ;  /* 0x008000001a1a8820 */ /* 0x001fe20000400000 */
[----:B------:R-:W-:Y:S06]  /*4dc0*/  BRA `(.L_x_6477) ;  /* 0x0000000800307947 */ /* 0x000fec0003800000 */
.L_x_6485:
        /* <DEDUP_REMOVED lines=26> */
.L_x_6488:
        /* <DEDUP_REMOVED lines=13> */
.L_x_6487:
[----:B------:R-:W2:Y:S02]  /*5040*/  LDG.E.U16 R4, desc[UR36][R4.64] ;  /* 0x0000002404047981 */ /* 0x000ea4000c1e1500 */
[----:B--2---:R-:W-:Y:S01]  /*5050*/  IMAD.U32 R26, R4, 0x10000, RZ ;  /* 0x00010000041a7824 */ /* 0x004fe200078e00ff */
[----:B------:R-:W-:Y:S06]  /*5060*/  BRA `(.L_x_6477) ;  /* 0x0000000400887947 */ /* 0x000fec0003800000 */
.L_x_6484:
        /* <DEDUP_REMOVED lines=11> */
.L_x_6491:
        /* <DEDUP_REMOVED lines=20> */
.L_x_6493:
[----:B------:R-:W-:Y:S05]  /*5260*/  BSYNC B0 ;  /* 0x0000000000007941 */ /* 0x000fea0003800000 */
.L_x_6492:
[----:B------:R-:W-:Y:S01]  /*5270*/  IMAD.SHL.U32 R3, R3, 0x100000, RZ ;  /* 0x0010000003037824 */ /* 0x000fe200078e00ff */
[----:B------:R-:W-:-:S04]  /*5280*/  LEA R5, R0, 0x3b800000, 0x17 ;  /* 0x3b80000000057811 */ /* 0x000fc800078eb8ff */
[----:B------:R-:W-:Y:S01]  /*5290*/  LOP3.LUT R26, R5, R3, R26, 0xfe, !PT ;  /* 0x00000003051a7212 */ /* 0x000fe200078efe1a */
[----:B------:R-:W-:Y:S06]  /*52a0*/  BRA `(.L_x_6477) ;  /* 0x0000000000f87947 */ /* 0x000fec0003800000 */
.L_x_6490:
        /* <DEDUP_REMOVED lines=20> */
.L_x_6495:
[----:B------:R-:W-:Y:S05]  /*53f0*/  BSYNC B0 ;  /* 0x0000000000007941 */ /* 0x000fea0003800000 */
.L_x_6494:
[----:B------:R-:W-:Y:S01]  /*5400*/  IMAD.SHL.U32 R3, R3, 0x200000, RZ ;  /* 0x0020000003037824 */ /* 0x000fe200078e00ff */
[----:B------:R-:W-:-:S04]  /*5410*/  LEA R5, R0, 0x37800000, 0x17 ;  /* 0x3780000000057811 */ /* 0x000fc800078eb8ff */
[----:B------:R-:W-:Y:S01]  /*5420*/  LOP3.LUT R26, R5, R3, R26, 0xfe, !PT ;  /* 0x00000003051a7212 */ /* 0x000fe200078efe1a */
[----:B------:R-:W-:Y:S06]  /*5430*/  BRA `(.L_x_6477) ;  /* 0x0000000000947947 */ /* 0x000fec0003800000 */
.L_x_6489:
        /* <DEDUP_REMOVED lines=14> */
.L_x_6476:
        /* <DEDUP_REMOVED lines=16> */
.L_x_6498:
[----:B------:R-:W-:Y:S01]  /*5620*/  IMAD.MOV.U32 R26, RZ, RZ, RZ ;  /* 0x000000ffff1a7224 */ /* 0x000fe200078e00ff */
[----:B------:R-:W-:Y:S06]  /*5630*/  BRA `(.L_x_6477) ;  /* 0x0000000000147947 */ /* 0x000fec0003800000 */
.L_x_6497:
[----:B------:R-:W2:Y:S02]  /*5640*/  LDG.E.64 R26, desc[UR36][R4.64] ;  /* 0x00000024041a7981 */ /* 0x000ea4000c1e1b00 */
[----:B--2---:R0:W2:Y:S01]  /*5650*/  I2F.U64 R26, R26 ;  /* 0x0000001a001a7312 */ /* 0x0040a20000301000 */
[----:B------:R-:W-:Y:S05]  /*5660*/  BRA `(.L_x_6477) ;  /* 0x0000000000087947 */ /* 0x000fea0003800000 */
.L_x_6496:
[----:B------:R-:W2:Y:S02]  /*5670*/  LDG.E R4, desc[UR36][R4.64] ;  /* 0x0000002404047981 */ /* 0x000ea4000c1e1900 */
[----:B--2---:R-:W-:-:S07]  /*5680*/  I2FP.F32.U32 R26, R4 ;  /* 0x00000004001a7245 */ /* 0x004fce0000201000 */
.L_x_6477:
[----:B------:R-:W-:Y:S05]  /*5690*/  BSYNC B6 ;  /* 0x0000000000067941 */ /* 0x000fea0003800000 */
.L_x_6471:
[----:B------:R-:W-:-:S07]  /*56a0*/  VIADD R34, R34, 0x80 ;  /* 0x0000008022227836 */ /* 0x000fce0000000000 */
.L_x_6414:
[----:B------:R-:W-:Y:S05]  /*56b0*/  BSYNC B7 ;  /* 0x0000000000077941 */ /* 0x000fea0003800000 */
.L_x_6413:
[----:B------:R-:W-:Y:S01]  /*56c0*/  ISETP.GE.AND P0, PT, R34, R19, PT ;  /* 0x000000132200720c */ /* 0x000fe20003f06270 */
[----:B------:R-:W-:Y:S01]  /*56d0*/  BSSY B7, `(.L_x_6499) ;  /* 0x00002b2000077945 */ /* 0x000fe20003800000 */
[----:B0-----:R-:W-:Y:S01]  /*56e0*/  IMAD.MOV.U32 R18, RZ, RZ, RZ ;  /* 0x000000ffff127224 */ /* 0x001fe200078e00ff */
[----:B------:R-:W-:Y:S01]  /*56f0*/  CS2R R22, SRZ ;  /* 0x0000000000167805 */ /* 0x000fe2000001ff00 */
[----:B------:R-:W-:-:S09]  /*5700*/  IMAD.MOV.U32 R27, RZ, RZ, RZ ;  /* 0x000000ffff1b7224 */ /* 0x000fd200078e00ff */
[----:B------:R-:W-:Y:S05]  /*5710*/  @P0 BRA `(.L_x_6500) ;  /* 0x0000002800b40947 */ /* 0x000fea0003800000 */
        /* <DEDUP_REMOVED lines=21> */
.L_x_6505:
[----:B------:R-:W2:Y:S02]  /*5870*/  LDG.E.U8 R4, desc[UR36][R4.64] ;  /* 0x0000002404047981 */ /* 0x000ea4000c1e1100 */
[----:B--2---:R-:W-:Y:S01]  /*5880*/  I2FP.F32.U32 R22, R4 ;  /* 0x0000000400167245 */ /* 0x004fe20000201000 */
[----:B------:R-:W-:Y:S06]  /*5890*/  BRA `(.L_x_6507) ;  /* 0x0000000c002c7947 */ /* 0x000fec0003800000 */
.L_x_6504:
        /* <DEDUP_REMOVED lines=9> */
.L_x_6509:
[----:B------:R-:W2:Y:S02]  /*5930*/  LDG.E R4, desc[UR36][R4.64] ;  /* 0x0000002404047981 */ /* 0x000ea4000c1e1900 */
[----:B--2---:R-:W-:Y:S01]  /*5940*/  I2FP.F32.S32 R22, R4 ;  /* 0x0000000400167245 */ /* 0x004fe20000201400 */
[----:B------:R-:W-:Y:S06]  /*5950*/  BRA `(.L_x_6507) ;  /* 0x0000000800fc7947 */ /* 0x000fec0003800000 */
.L_x_6508:
[----:B------:R-:W2:Y:S02]  /*5960*/  LDG.E.U16 R4, desc[UR36][R4.64] ;  /* 0x0000002404047981 */ /* 0x000ea4000c1e1500 */
[----:B--2---:R0:W2:Y:S01]  /*5970*/  I2F.S16 R22, R4 ;  /* 0x0000000400167306 */ /* 0x0040a20000101400 */
[----:B------:R-:W-:Y:S05]  /*5980*/  BRA `(.L_x_6507) ;  /* 0x0000000800f07947 */ /* 0x000fea0003800000 */
.L_x_6503:
        /* <DEDUP_REMOVED lines=8> */
.L_x_6511:
[----:B------:R-:W2:Y:S02]  /*5a10*/  LDG.E.U16 R4, desc[UR36][R4.64] ;  /* 0x0000002404047981 */ /* 0x000ea4000c1e1500 */
[----:B--2---:R-:W-:Y:S01]  /*5a20*/  HADD2.F32 R22, -RZ, R4.H0_H0 ;  /* 0x20000004ff167230 */ /* 0x004fe20000004100 */
[----:B------:R-:W-:Y:S06]  /*5a30*/  BRA `(.L_x_6507) ;  /* 0x0000000800c47947 */ /* 0x000fec0003800000 */
.L_x_6510:
        /* <DEDUP_REMOVED lines=8> */
.L_x_6513:
[----:B------:R-:W2:Y:S02]  /*5ac0*/  LDG.E.U16 R4, desc[UR36][R4.64] ;  /* 0x0000002404047981 */ /* 0x000ea4000c1e1500 */
[----:B--2---:R-:W-:Y:S01]  /*5ad0*/  HADD2.F32 R22, -RZ, R4.H0_H0 ;  /* 0x20000004ff167230 */ /* 0x004fe20000004100 */
[----:B------:R-:W-:Y:S06]  /*5ae0*/  BRA `(.L_x_6507) ;  /* 0x0000000800987947 */ /* 0x000fec0003800000 */
.L_x_6512:
[----:B------:R-:W2:Y:S01]  /*5af0*/  LDG.E.64 R4, desc[UR36][R4.64] ;  /* 0x0000002404047981 */ /* 0x000ea2000c1e1b00 */
[----:B------:R-:W-:Y:S01]  /*5b00*/  UMOV UR4, 0xf0000000 ;  /* 0xf000000000047882 */ /* 0x000fe20000000000 */
[----:B------:R-:W-:Y:S01]  /*5b10*/  UMOV UR5, 0x380fffff ;  /* 0x380fffff00057882 */ /* 0x000fe20000000000 */
[----:B--2---:R-:W0:Y:S01]  /*5b20*/  F2F.F32.F64 R22, R4 ;  /* 0x0000000400167310 */ /* 0x004e220000301000 */
[----:B------:R-:W-:-:S14]  /*5b30*/  DSETP.GEU.AND P0, PT, |R4|, UR4, PT ;  /* 0x0000000404007e2a */ /* 0x000fdc000bf0e200 */
[----:B0-----:R-:W-:Y:S01]  /*5b40*/  @!P0 FMUL R22, R22, 1.175494350822287508e-38 ;  /* 0x0080000016168820 */ /* 0x001fe20000400000 */
[----:B------:R-:W-:Y:S06]  /*5b50*/  BRA `(.L_x_6507) ;  /* 0x00000008007c7947 */ /* 0x000fec0003800000 */
.L_x_6502:
        /* <DEDUP_REMOVED lines=12> */
.L_x_6516:
[----:B------:R-:W2:Y:S01]  /*5c20*/  LDG.E.64 R4, desc[UR36][R4.64] ;  /* 0x0000002404047981 */ /* 0x000ea2000c1e1b00 */
[----:B------:R-:W-:Y:S01]  /*5c30*/  UMOV UR4, 0xf0000000 ;  /* 0xf000000000047882 */ /* 0x000fe20000000000 */
[----:B------:R-:W-:Y:S01]  /*5c40*/  UMOV UR5, 0x380fffff ;  /* 0x380fffff00057882 */ /* 0x000fe20000000000 */
[----:B--2---:R-:W0:Y:S01]  /*5c50*/  F2F.F32.F64 R22, R4 ;  /* 0x0000000400167310 */ /* 0x004e220000301000 */
[----:B------:R-:W-:-:S14]  /*5c60*/  DSETP.GEU.AND P0, PT, |R4|, UR4, PT ;  /* 0x0000000404007e2a */ /* 0x000fdc000bf0e200 */
[----:B0-----:R-:W-:Y:S01]  /*5c70*/  @!P0 FMUL R22, R22, 1.175494350822287508e-38 ;  /* 0x0080000016168820 */ /* 0x001fe20000400000 */
[----:B------:R-:W-:Y:S06]  /*5c80*/  BRA `(.L_x_6507) ;  /* 0x0000000800307947 */ /* 0x000fec0003800000 */
.L_x_6515:
        /* <DEDUP_REMOVED lines=26> */
.L_x_6518:
        /* <DEDUP_REMOVED lines=13> */
.L_x_6517:
[----:B------:R-:W2:Y:S02]  /*5f00*/  LDG.E.U16 R4, desc[UR36][R4.64] ;  /* 0x0000002404047981 */ /* 0x000ea4000c1e1500 */
[----:B--2---:R-:W-:Y:S01]  /*5f10*/  IMAD.U32 R22, R4, 0x10000, RZ ;  /* 0x0001000004167824 */ /* 0x004fe200078e00ff */
[----:B------:R-:W-:Y:S06]  /*5f20*/  BRA `(.L_x_6507) ;  /* 0x0000000400887947 */ /* 0x000fec0003800000 */
.L_x_6514:
        /* <DEDUP_REMOVED lines=11> */
.L_x_6521:
        /* <DEDUP_REMOVED lines=20> */
.L_x_6523:
[----:B------:R-:W-:Y:S05]  /*6120*/  BSYNC B0 ;  /* 0x0000000000007941 */ /* 0x000fea0003800000 */
.L_x_6522:
[----:B------:R-:W-:Y:S01]  /*6130*/  IMAD.SHL.U32 R3, R3, 0x100000, RZ ;  /* 0x0010000003037824 */ /* 0x000fe200078e00ff */
[----:B------:R-:W-:-:S04]  /*6140*/  LEA R5, R0, 0x3b800000, 0x17 ;  /* 0x3b80000000057811 */ /* 0x000fc800078eb8ff */
[----:B------:R-:W-:Y:S01]  /*6150*/  LOP3.LUT R22, R5, R3, R22, 0xfe, !PT ;  /* 0x0000000305167212 */ /* 0x000fe200078efe16 */
[----:B------:R-:W-:Y:S06]  /*6160*/  BRA `(.L_x_6507) ;  /* 0x0000000000f87947 */ /* 0x000fec0003800000 */
.L_x_6520:
        /* <DEDUP_REMOVED lines=20> */
.L_x_6525:
[----:B------:R-:W-:Y:S05]  /*62b0*/  BSYNC B0 ;  /* 0x0000000000007941 */ /* 0x000fea0003800000 */
.L_x_6524:
[----:B------:R-:W-:Y:S01]  /*62c0*/  IMAD.SHL.U32 R3, R3, 0x200000, RZ ;  /* 0x0020000003037824 */ /* 0x000fe200078e00ff */
[----:B------:R-:W-:-:S04]  /*62d0*/  LEA R5, R0, 0x37800000, 0x17 ;  /* 0x3780000000057811 */ /* 0x000fc800078eb8ff */
[----:B------:R-:W-:Y:S01]  /*62e0*/  LOP3.LUT R22, R5, R3, R22, 0xfe, !PT ;  /* 0x0000000305167212 */ /* 0x000fe200078efe16 */
[----:B------:R-:W-:Y:S06]  /*62f0*/  BRA `(.L_x_6507) ;  /* 0x0000000000947947 */ /* 0x000fec0003800000 */
.L_x_6519:
        /* <DEDUP_REMOVED lines=14> */
.L_x_6506:
        /* <DEDUP_REMOVED lines=16> */
.L_x_6528:
[----:B------:R-:W-:Y:S01]  /*64e0*/  IMAD.MOV.U32 R22, RZ, RZ, RZ ;  /* 0x000000ffff167224 */ /* 0x000fe200078e00ff */
[----:B------:R-:W-:Y:S06]  /*64f0*/  BRA `(.L_x_6507) ;  /* 0x0000000000147947 */ /* 0x000fec0003800000 */
.L_x_6527:
[----:B------:R-:W2:Y:S02]  /*6500*/  LDG.E.64 R4, desc[UR36][R4.64] ;  /* 0x0000002404047981 */ /* 0x000ea4000c1e1b00 */
[----:B--2---:R0:W2:Y:S01]  /*6510*/  I2F.U64 R22, R4 ;  /* 0x0000000400167312 */ /* 0x0040a20000301000 */
[----:B------:R-:W-:Y:S05]  /*6520*/  BRA `(.L_x_6507) ;  /* 0x0000000000087947 */ /* 0x000fea0003800000 */
.L_x_6526:
[----:B------:R-:W2:Y:S02]  /*6530*/  LDG.E R4, desc[UR36][R4.64] ;  /* 0x0000002404047981 */ /* 0x000ea4000c1e1900 */
[----:B--2---:R-:W-:-:S07]  /*6540*/  I2FP.F32.U32 R22, R4 ;  /* 0x0000000400167245 */ /* 0x004fce0000201000 */
.L_x_6507:
[----:B------:R-:W-:Y:S05]  /*6550*/  BSYNC B6 ;  /* 0x0000000000067941 */ /* 0x000fea0003800000 */
.L_x_6501:
        /* <DEDUP_REMOVED lines=21> */
.L_x_6533:
[----:B------:R-:W2:Y:S02]  /*66b0*/  LDG.E.U8 R4, desc[UR36][R4.64] ;  /* 0x0000002404047981 */ /* 0x000ea4000c1e1100 */
[----:B--2---:R-:W-:Y:S01]  /*66c0*/  I2FP.F32.U32 R23, R4 ;  /* 0x0000000400177245 */ /* 0x004fe20000201000 */
[----:B------:R-:W-:Y:S06]  /*66d0*/  BRA `(.L_x_6535) ;  /* 0x0000000c002c7947 */ /* 0x000fec0003800000 */
.L_x_6532:
        /* <DEDUP_REMOVED lines=9> */
.L_x_6537:
[----:B------:R-:W2:Y:S02]  /*6770*/  LDG.E R4, desc[UR36][R4.64] ;  /* 0x0000002404047981 */ /* 0x000ea4000c1e1900 */
[----:B--2---:R-:W-:Y:S01]  /*6780*/  I2FP.F32.S32 R23, R4 ;  /* 0x0000000400177245 */ /* 0x004fe20000201400 */
[----:B------:R-:W-:Y:S06]  /*6790*/  BRA `(.L_x_6535) ;  /* 0x0000000800fc7947 */ /* 0x000fec0003800000 */
.L_x_6536:
[----:B------:R-:W2:Y:S02]  /*67a0*/  LDG.E.U16 R4, desc[UR36][R4.64] ;  /* 0x0000002404047981 */ /* 0x000ea4000c1e1500 */
[----:B--2---:R2:W0:Y:S01]  /*67b0*/  I2F.S16 R23, R4 ;  /* 0x0000000400177306 */ /* 0x0044220000101400 */
[----:B------:R-:W-:Y:S05]  /*67c0*/  BRA `(.L_x_6535) ;  /* 0x0000000800f07947 */ /* 0x000fea0003800000 */
.L_x_6531:
        /* <DEDUP_REMOVED lines=8> */
.L_x_6539:
[----:B------:R-:W2:Y:S02]  /*6850*/  LDG.E.U16 R4, desc[UR36][R4.64] ;  /* 0x0000002404047981 */ /* 0x000ea4000c1e1500 */
[----:B--2---:R-:W-:Y:S01]  /*6860*/  HADD2.F32 R23, -RZ, R4.H0_H0 ;  /* 0x20000004ff177230 */ /* 0x004fe20000004100 */
[----:B------:R-:W-:Y:S06]  /*6870*/  BRA `(.L_x_6535) ;  /* 0x0000000800c47947 */ /* 0x000fec0003800000 */
.L_x_6538:
        /* <DEDUP_REMOVED lines=8> */
.L_x_6541:
[----:B------:R-:W2:Y:S02]  /*6900*/  LDG.E.U16 R4, desc[UR36][R4.64] ;  /* 0x0000002404047981 */ /* 0x000ea4000c1e1500 */
[----:B--2---:R-:W-:Y:S01]  /*6910*/  HADD2.F32 R23, -RZ, R4.H0_H0 ;  /* 0x20000004ff177230 */ /* 0x004fe20000004100 */
[----:B------:R-:W-:Y:S06]  /*6920*/  BRA `(.L_x_6535) ;  /* 0x0000000800987947 */ /* 0x000fec0003800000 */
.L_x_6540:
[----:B------:R-:W2:Y:S01]  /*6930*/  LDG.E.64 R4, desc[UR36][R4.64] ;  /* 0x0000002404047981 */ /* 0x000ea2000c1e1b00 */
[----:B------:R-:W-:Y:S01]  /*6940*/  UMOV UR4, 0xf0000000 ;  /* 0xf000000000047882 */ /* 0x000fe20000000000 */
[----:B------:R-:W-:Y:S01]  /*6950*/  UMOV UR5, 0x380fffff ;  /* 0x380fffff00057882 */ /* 0x000fe20000000000 */
[----:B--2---:R-:W0:Y:S01]  /*6960*/  F2F.F32.F64 R23, R4 ;  /* 0x0000000400177310 */ /* 0x004e220000301000 */
[----:B------:R-:W-:-:S14]  /*6970*/  DSETP.GEU.AND P0, PT, |R4|, UR4, PT ;  /* 0x0000000404007e2a */ /* 0x000fdc000bf0e200 */
[----:B0-----:R-:W-:Y:S01]  /*6980*/  @!P0 FMUL R23, R23, 1.175494350822287508e-38 ;  /* 0x0080000017178820 */ /* 0x001fe20000400000 */
[----:B------:R-:W-:Y:S06]  /*6990*/  BRA `(.L_x_6535) ;  /* 0x00000008007c7947 */ /* 0x000fec0003800000 */
.L_x_6530:
        /* <DEDUP_REMOVED lines=12> */
.L_x_6544:
[----:B------:R-:W2:Y:S01]  /*6a60*/  LDG.E.64 R4, desc[UR36][R4.64] ;  /* 0x0000002404047981 */ /* 0x000ea2000c1e1b00 */
[----:B------:R-:W-:Y:S01]  /*6a70*/  UMOV UR4, 0xf0000000 ;  /* 0xf000000000047882 */ /* 0x000fe20000000000 */
[----:B------:R-:W-:Y:S01]  /*6a80*/  UMOV UR5, 0x380fffff ;  /* 0x380fffff00057882 */ /* 0x000fe20000000000 */
[----:B--2---:R-:W0:Y:S01]  /*6a90*/  F2F.F32.F64 R23, R4 ;  /* 0x0000000400177310 */ /* 0x004e220000301000 */
[----:B------:R-:W-:-:S14]  /*6aa0*/  DSETP.GEU.AND P0, PT, |R4|, UR4, PT ;  /* 0x0000000404007e2a */ /* 0x000fdc000bf0e200 */
[----:B0-----:R-:W-:Y:S01]  /*6ab0*/  @!P0 FMUL R23, R23, 1.175494350822287508e-38 ;  /* 0x0080000017178820 */ /* 0x001fe20000400000 */
[----:B------:R-:W-:Y:S06]  /*6ac0*/  BRA `(.L_x_6535) ;  /* 0x0000000800307947 */ /* 0x000fec0003800000 */
.L_x_6543:
        /* <DEDUP_REMOVED lines=26> */
.L_x_6546:
        /* <DEDUP_REMOVED lines=13> */
.L_x_6545:
[----:B------:R-:W2:Y:S02]  /*6d40*/  LDG.E.U16 R4, desc[UR36][R4.64] ;  /* 0x0000002404047981 */ /* 0x000ea4000c1e1500 */
[----:B--2---:R-:W-:Y:S01]  /*6d50*/  IMAD.U32 R23, R4, 0x10000, RZ ;  /* 0x0001000004177824 */ /* 0x004fe200078e00ff */
[----:B------:R-:W-:Y:S06]  /*6d60*/  BRA `(.L_x_6535) ;  /* 0x0000000400887947 */ /* 0x000fec0003800000 */
.L_x_6542:
        /* <DEDUP_REMOVED lines=11> */
.L_x_6549:
        /* <DEDUP_REMOVED lines=20> */
.L_x_6551:
[----:B------:R-:W-:Y:S05]  /*6f60*/  BSYNC B0 ;  /* 0x0000000000007941 */ /* 0x000fea0003800000 */
.L_x_6550:
[----:B------:R-:W-:Y:S01]  /*6f70*/  IMAD.SHL.U32 R3, R3, 0x100000, RZ ;  /* 0x0010000003037824 */ /* 0x000fe200078e00ff */
[----:B------:R-:W-:-:S04]  /*6f80*/  LEA R0, R0, 0x3b800000, 0x17 ;  /* 0x3b80000000007811 */ /* 0x000fc800078eb8ff */
[----:B------:R-:W-:Y:S01]  /*6f90*/  LOP3.LUT R23, R0, R3, R23, 0xfe, !PT ;  /* 0x0000000300177212 */ /* 0x000fe200078efe17 */
[----:B------:R-:W-:Y:S06]  /*6fa0*/  BRA `(.L_x_6535) ;  /* 0x0000000000f87947 */ /* 0x000fec0003800000 */
.L_x_6548:
        /* <DEDUP_REMOVED lines=20> */
.L_x_6553:
[----:B------:R-:W-:Y:S05]  /*70f0*/  BSYNC B0 ;  /* 0x0000000000007941 */ /* 0x000fea0003800000 */
.L_x_6552:
[----:B------:R-:W-:Y:S01]  /*7100*/  IMAD.SHL.U32 R3, R3, 0x200000, RZ ;  /* 0x0020000003037824 */ /* 0x000fe200078e00ff */
[----:B------:R-:W-:-:S04]  /*7110*/  LEA R0, R0, 0x37800000, 0x17 ;  /* 0x3780000000007811 */ /* 0x000fc800078eb8ff */
[----:B------:R-:W-:Y:S01]  /*7120*/  LOP3.LUT R23, R0, R3, R23, 0xfe, !PT ;  /* 0x0000000300177212 */ /* 0x000fe200078efe17 */
[----:B------:R-:W-:Y:S06]  /*7130*/  BRA `(.L_x_6535) ;  /* 0x0000000000947947 */ /* 0x000fec0003800000 */
.L_x_6547:
        /* <DEDUP_REMOVED lines=14> */
.L_x_6534:
        /* <DEDUP_REMOVED lines=16> */
.L_x_6556:
[----:B------:R-:W-:Y:S01]  /*7320*/  IMAD.MOV.U32 R23, RZ, RZ, RZ ;  /* 0x000000ffff177224 */ /* 0x000fe200078e00ff */
[----:B------:R-:W-:Y:S06]  /*7330*/  BRA `(.L_x_6535) ;  /* 0x0000000000147947 */ /* 0x000fec0003800000 */
.L_x_6555:
[----:B------:R-:W2:Y:S02]  /*7340*/  LDG.E.64 R4, desc[UR36][R4.64] ;  /* 0x0000002404047981 */ /* 0x000ea4000c1e1b00 */
[----:B--2---:R0:W1:Y:S01]  /*7350*/  I2F.U64 R23, R4 ;  /* 0x0000000400177312 */ /* 0x0040620000301000 */
[----:B------:R-:W-:Y:S05]  /*7360*/  BRA `(.L_x_6535) ;  /* 0x0000000000087947 */ /* 0x000fea0003800000 */
.L_x_6554:
[----:B------:R-:W2:Y:S02]  /*7370*/  LDG.E R4, desc[UR36][R4.64] ;  /* 0x0000002404047981 */ /* 0x000ea4000c1e1900 */
[----:B--2---:R-:W-:-:S07]  /*7380*/  I2FP.F32.U32 R23, R4 ;  /* 0x0000000400177245 */ /* 0x004fce0000201000 */
.L_x_6535:
[----:B------:R-:W-:Y:S05]  /*7390*/  BSYNC B6 ;  /* 0x0000000000067941 */ /* 0x000fea0003800000 */
.L_x_6529:
[----:B------:R-:W3:Y:S01]  /*73a0*/  LDC.U8 R6, c[0x0][0x23e] ;  /* 0x00008f80ff067b82 */ /* 0x000ee20000000000 */
[----:B------:R-:W-:Y:S01]  /*73b0*/  ULDC UR4, c[0x0][0x248] ;  /* 0x0000920000047ab9 */ /* 0x000fe20000000800 */
[----:B------:R-:W-:Y:S01]  /*73c0*/  BSSY B6, `(.L_x_6557) ;  /* 0x00000e1000067945 */ /* 0x000fe20003800000 */
[----:B------:R-:W-:-:S05]  /*73d0*/  IMAD R3, R24, UR4, RZ ;  /* 0x0000000418037c24 */ /* 0x000fca000f8e02ff */
[----:B0-2---:R-:W0:Y:S01]  /*73e0*/  LDC.64 R4, c[0x0][0x230] ;  /* 0x00008c00ff047b82 */ /* 0x005e220000000a00 */
[----:B---3--:R-:W-:-:S04]  /*73f0*/  PRMT R0, R6, 0x9910, RZ ;  /* 0x0000991006007816 */ /* 0x008fc800000000ff */
        /* <DEDUP_REMOVED lines=15> */
.L_x_6561:
[----:B------:R-:W2:Y:S02]  /*74f0*/  LDG.E.U8 R4, desc[UR36][R4.64] ;  /* 0x0000002404047981 */ /* 0x000ea4000c1e1100 */
[----:B--2---:R-:W-:Y:S01]  /*7500*/  I2FP.F32.U32 R27, R4 ;  /* 0x00000004001b7245 */ /* 0x004fe20000201000 */
[----:B------:R-:W-:Y:S06]  /*7510*/  BRA `(.L_x_6563) ;  /* 0x0000000c002c7947 */ /* 0x000fec0003800000 */
.L_x_6560:
        /* <DEDUP_REMOVED lines=9> */
.L_x_6565:
[----:B------:R-:W2:Y:S02]  /*75b0*/  LDG.E R4, desc[UR36][R4.64] ;  /* 0x0000002404047981 */ /* 0x000ea4000c1e1900 */
[----:B--2---:R-:W-:Y:S01]  /*75c0*/  I2FP.F32.S32 R27, R4 ;  /* 0x00000004001b7245 */ /* 0x004fe20000201400 */
[----:B------:R-:W-:Y:S06]  /*75d0*/  BRA `(.L_x_6563) ;  /* 0x0000000800fc7947 */ /* 0x000fec0003800000 */
.L_x_6564:
[----:B------:R-:W2:Y:S02]  /*75e0*/  LDG.E.U16 R4, desc[UR36][R4.64] ;  /* 0x0000002404047981 */ /* 0x000ea4000c1e1500 */
[----:B--2---:R0:W2:Y:S01]  /*75f0*/  I2F.S16 R27, R4 ;  /* 0x00000004001b7306 */ /* 0x0040a20000101400 */
[----:B------:R-:W-:Y:S05]  /*7600*/  BRA `(.L_x_6563) ;  /* 0x0000000800f07947 */ /* 0x000fea0003800000 */
.L_x_6559:
        /* <DEDUP_REMOVED lines=8> */
.L_x_6567:
[----:B------:R-:W2:Y:S02]  /*7690*/  LDG.E.U16 R4, desc[UR36][R4.64] ;  /* 0x0000002404047981 */ /* 0x000ea4000c1e1500 */
[----:B--2---:R-:W-:Y:S01]  /*76a0*/  HADD2.F32 R27, -RZ, R4.H0_H0 ;  /* 0x20000004ff1b7230 */ /* 0x004fe20000004100 */
[----:B------:R-:W-:Y:S06]  /*76b0*/  BRA `(.L_x_6563) ;  /* 0x0000000800c47947 */ /* 0x000fec0003800000 */
.L_x_6566:
        /* <DEDUP_REMOVED lines=8> */
.L_x_6569:
[----:B------:R-:W2:Y:S02]  /*7740*/  LDG.E.U16 R4, desc[UR36][R4.64] ;  /* 0x0000002404047981 */ /* 0x000ea4000c1e1500 */
[----:B--2---:R-:W-:Y:S01]  /*7750*/  HADD2.F32 R27, -RZ, R4.H0_H0 ;  /* 0x20000004ff1b7230 */ /* 0x004fe20000004100 */
[----:B------:R-:W-:Y:S06]  /*7760*/  BRA `(.L_x_6563) ;  /* 0x0000000800987947 */ /* 0x000fec0003800000 */
.L_x_6568:
[----:B------:R-:W2:Y:S01]  /*7770*/  LDG.E.64 R4, desc[UR36][R4.64] ;  /* 0x0000002404047981 */ /* 0x000ea2000c1e1b00 */
[----:B------:R-:W-:Y:S01]  /*7780*/  UMOV UR4, 0xf0000000 ;  /* 0xf000000000047882 */ /* 0x000fe20000000000 */
[----:B------:R-:W-:Y:S01]  /*7790*/  UMOV UR5, 0x380fffff ;  /* 0x380fffff00057882 */ /* 0x000fe20000000000 */
[----:B--2---:R-:W0:Y:S01]  /*77a0*/  F2F.F32.F64 R27, R4 ;  /* 0x00000004001b7310 */ /* 0x004e220000301000 */
[----:B------:R-:W-:-:S14]  /*77b0*/  DSETP.GEU.AND P0, PT, |R4|, UR4, PT ;  /* 0x0000000404007e2a */ /* 0x000fdc000bf0e200 */
[----:B0-----:R-:W-:Y:S01]  /*77c0*/  @!P0 FMUL R27, R27, 1.175494350822287508e-38 ;  /* 0x008000001b1b8820 */ /* 0x001fe20000400000 */
[----:B------:R-:W-:Y:S06]  /*77d0*/  BRA `(.L_x_6563) ;  /* 0x00000008007c7947 */ /* 0x000fec0003800000 */
.L_x_6558:
        /* <DEDUP_REMOVED lines=12> */
.L_x_6572:
[----:B------:R-:W2:Y:S01]  /*78a0*/  LDG.E.64 R4, desc[UR36][R4.64] ;  /* 0x0000002404047981 */ /* 0x000ea2000c1e1b00 */
[----:B------:R-:W-:Y:S01]  /*78b0*/  UMOV UR4, 0xf0000000 ;  /* 0xf000000000047882 */ /* 0x000fe20000000000 */
[----:B------:R-:W-:Y:S01]  /*78c0*/  UMOV UR5, 0x380fffff ;  /* 0x380fffff00057882 */ /* 0x000fe20000000000 */
[----:B--2---:R-:W0:Y:S01]  /*78d0*/  F2F.F32.F64 R27, R4 ;  /* 0x00000004001b7310 */ /* 0x004e220000301000 */
[----:B------:R-:W-:-:S14]  /*78e0*/  DSETP.GEU.AND P0, PT, |R4|, UR4, PT ;  /* 0x0000000404007e2a */ /* 0x000fdc000bf0e200 */
[----:B0-----:R-:W-:Y:S01]  /*78f0*/  @!P0 FMUL R27, R27, 1.175494350822287508e-38 ;  /* 0x008000001b1b8820 */ /* 0x001fe20000400000 */
[----:B------:R-:W-:Y:S06]  /*7900*/  BRA `(.L_x_6563) ;  /* 0x0000000800307947 */ /* 0x000fec0003800000 */
.L_x_6571:
        /* <DEDUP_REMOVED lines=26> */
.L_x_6574:
        /* <DEDUP_REMOVED lines=13> */
.L_x_6573:
[----:B------:R-:W2:Y:S02]  /*7b80*/  LDG.E.U16 R4, desc[UR36][R4.64] ;  /* 0x0000002404047981 */ /* 0x000ea4000c1e1500 */
[----:B--2---:R-:W-:Y:S01]  /*7b90*/  IMAD.U32 R27, R4, 0x10000, RZ ;  /* 0x00010000041b7824 */ /* 0x004fe200078e00ff */
[----:B------:R-:W-:Y:S06]  /*7ba0*/  BRA `(.L_x_6563) ;  /* 0x0000000400887947 */ /* 0x000fec0003800000 */
.L_x_6570:
        /* <DEDUP_REMOVED lines=11> */
.L_x_6577:
        /* <DEDUP_REMOVED lines=20> */
.L_x_6579:
[----:B------:R-:W-:Y:S05]  /*7da0*/  BSYNC B0 ;  /* 0x0000000000007941 */ /* 0x000fea0003800000 */
.L_x_6578:
[----:B------:R-:W-:Y:S01]  /*7db0*/  IMAD.SHL.U32 R3, R3, 0x100000, RZ ;  /* 0x0010000003037824 */ /* 0x000fe200078e00ff */
[----:B------:R-:W-:-:S04]  /*7dc0*/  LEA R0, R0, 0x3b800000, 0x17 ;  /* 0x3b80000000007811 */ /* 0x000fc800078eb8ff */
[----:B------:R-:W-:Y:S01]  /*7dd0*/  LOP3.LUT R27, R0, R3, R27, 0xfe, !PT ;  /* 0x00000003001b7212 */ /* 0x000fe200078efe1b */
[----:B------:R-:W-:Y:S06]  /*7de0*/  BRA `(.L_x_6563) ;  /* 0x0000000000f87947 */ /* 0x000fec0003800000 */
.L_x_6576:
        /* <DEDUP_REMOVED lines=20> */
.L_x_6581:
[----:B------:R-:W-:Y:S05]  /*7f30*/  BSYNC B0 ;  /* 0x0000000000007941 */ /* 0x000fea0003800000 */
.L_x_6580:
[----:B------:R-:W-:Y:S01]  /*7f40*/  IMAD.SHL.U32 R3, R3, 0x200000, RZ ;  /* 0x0020000003037824 */ /* 0x000fe200078e00ff */
[----:B------:R-:W-:-:S04]  /*7f50*/  LEA R0, R0, 0x37800000, 0x17 ;  /* 0x3780000000007811 */ /* 0x000fc800078eb8ff */
[----:B------:R-:W-:Y:S01]  /*7f60*/  LOP3.LUT R27, R0, R3, R27, 0xfe, !PT ;  /* 0x00000003001b7212 */ /* 0x000fe200078efe1b */
[----:B------:R-:W-:Y:S06]  /*7f70*/  BRA `(.L_x_6563) ;  /* 0x0000000000947947 */ /* 0x000fec0003800000 */
.L_x_6575:
        /* <DEDUP_REMOVED lines=14> */
.L_x_6562:
        /* <DEDUP_REMOVED lines=16> */
.L_x_6584:
[----:B------:R-:W-:Y:S01]  /*8160*/  IMAD.MOV.U32 R27, RZ, RZ, RZ ;  /* 0x000000ffff1b7224 */ /* 0x000fe200078e00ff */
[----:B------:R-:W-:Y:S06]  /*8170*/  BRA `(.L_x_6563) ;  /* 0x0000000000147947 */ /* 0x000fec0003800000 */
.L_x_6583:
[----:B------:R-:W2:Y:S02]  /*8180*/  LDG.E.64 R4, desc[UR36][R4.64] ;  /* 0x0000002404047981 */ /* 0x000ea4000c1e1b00 */
[----:B--2---:R0:W2:Y:S01]  /*8190*/  I2F.U64 R27, R4 ;  /* 0x00000004001b7312 */ /* 0x0040a20000301000 */
[----:B------:R-:W-:Y:S05]  /*81a0*/  BRA `(.L_x_6563) ;  /* 0x0000000000087947 */ /* 0x000fea0003800000 */
.L_x_6582:
[----:B------:R-:W2:Y:S02]  /*81b0*/  LDG.E R4, desc[UR36][R4.64] ;  /* 0x0000002404047981 */ /* 0x000ea4000c1e1900 */
[----:B--2---:R-:W-:-:S07]  /*81c0*/  I2FP.F32.U32 R27, R4 ;  /* 0x00000004001b7245 */ /* 0x004fce0000201000 */
.L_x_6563:
[----:B------:R-:W-:Y:S05]  /*81d0*/  BSYNC B6 ;  /* 0x0000000000067941 */ /* 0x000fea0003800000 */
.L_x_6557:
[----:B------:R-:W-:-:S07]  /*81e0*/  VIADD R34, R34, 0x80 ;  /* 0x0000008022227836 */ /* 0x000fce0000000000 */
.L_x_6500:
[----:B------:R-:W-:Y:S05]  /*81f0*/  BSYNC B7 ;  /* 0x0000000000077941 */ /* 0x000fea0003800000 */
.L_x_6499:
[----:B------:R-:W-:Y:S01]  /*8200*/  ISETP.GE.AND P0, PT, R34, R19, PT ;  /* 0x000000132200720c */ /* 0x000fe20003f06270 */
[----:B------:R-:W-:Y:S01]  /*8210*/  BSSY B7, `(.L_x_6585) ;  /* 0x00002ab000077945 */ /* 0x000fe20003800000 */
[----:B------:R-:W-:Y:S02]  /*8220*/  IMAD.MOV.U32 R29, RZ, RZ, RZ ;  /* 0x000000ffff1d7224 */ /* 0x000fe400078e00ff */
[----:B------:R-:W-:-:S09]  /*8230*/  IMAD.MOV.U32 R24, RZ, RZ, RZ ;  /* 0x000000ffff187224 */ /* 0x000fd200078e00ff */
[----:B------:R-:W-:Y:S05]  /*8240*/  @P0 BRA `(.L_x_6586) ;  /* 0x00000028009c0947 */ /* 0x000fea0003800000 */
[----:B0-23--:R-:W0:Y:S01]  /*8250*/  LDC.64 R4, c[0x0][0x220] ;  /* 0x00008800ff047b82 */ /* 0x00de220000000a00 */
        /* <DEDUP_REMOVED lines=20> */
.L_x_6591:
[----:B------:R-:W2:Y:S02]  /*83a0*/  LDG.E.U8 R4, desc[UR36][R4.64] ;  /* 0x0000002404047981 */ /* 0x000ea4000c1e1100 */
[----:B--2---:R-:W-:Y:S01]  /*83b0*/  I2FP.F32.U32 R29, R4 ;  /* 0x00000004001d7245 */ /* 0x004fe20000201000 */
[----:B------:R-:W-:Y:S06]  /*83c0*/  BRA `(.L_x_6593) ;  /* 0x0000000c002c7947 */ /* 0x000fec0003800000 */
.L_x_6590:
        /* <DEDUP_REMOVED lines=9> */
.L_x_6595:
[----:B------:R-:W2:Y:S02]  /*8460*/  LDG.E R4, desc[UR36][R4.64] ;  /* 0x0000002404047981 */ /* 0x000ea4000c1e1900 */
[----:B--2---:R-:W-:Y:S01]  /*8470*/  I2FP.F32.S32 R29, R4 ;  /* 0x00000004001d7245 */ /* 0x004fe20000201400 */
[----:B------:R-:W-:Y:S06]  /*8480*/  BRA `(.L_x_6593) ;  /* 0x0000000800fc7947 */ /* 0x000fec0003800000 */
.L_x_6594:
[----:B------:R-:W2:Y:S02]  /*8490*/  LDG.E.U16 R4, desc[UR36][R4.64] ;  /* 0x0000002404047981 */ /* 0x000ea4000c1e1500 */
[----:B--2---:R3:W0:Y:S01]  /*84a0*/  I2F.S16 R29, R4 ;  /* 0x00000004001d7306 */ /* 0x0046220000101400 */
[----:B------:R-:W-:Y:S05]  /*84b0*/  BRA `(.L_x_6593) ;  /* 0x0000000800f07947 */ /* 0x000fea0003800000 */
.L_x_6589:
        /* <DEDUP_REMOVED lines=8> */
.L_x_6597:
[----:B------:R-:W2:Y:S02]  /*8540*/  LDG.E.U16 R4, desc[UR36][R4.64] ;  /* 0x0000002404047981 */ /* 0x000ea4000c1e1500 */
[----:B--2---:R-:W-:Y:S01]  /*8550*/  HADD2.F32 R29, -RZ, R4.H0_H0 ;  /* 0x20000004ff1d7230 */ /* 0x004fe20000004100 */
[----:B------:R-:W-:Y:S06]  /*8560*/  BRA `(.L_x_6593) ;  /* 0x0000000800c47947 */ /* 0x000fec0003800000 */
.L_x_6596:
        /* <DEDUP_REMOVED lines=8> */
.L_x_6599:
[----:B------:R-:W2:Y:S02]  /*85f0*/  LDG.E.U16 R4, desc[UR36][R4.64] ;  /* 0x0000002404047981 */ /* 0x000ea4000c1e1500 */
[----:B--2---:R-:W-:Y:S01]  /*8600*/  HADD2.F32 R29, -RZ, R4.H0_H0 ;  /* 0x20000004ff1d7230 */ /* 0x004fe20000004100 */
[----:B------:R-:W-:Y:S06]  /*8610*/  BRA `(.L_x_6593) ;  /* 0x0000000800987947 */ /* 0x000fec0003800000 */
.L_x_6598:
[----:B------:R-:W2:Y:S01]  /*8620*/  LDG.E.64 R4, desc[UR36][R4.64] ;  /* 0x0000002404047981 */ /* 0x000ea2000c1e1b00 */
[----:B------:R-:W-:Y:S01]  /*8630*/  UMOV UR4, 0xf0000000 ;  /* 0xf000000000047882 */ /* 0x000fe20000000000 */
[----:B------:R-:W-:Y:S01]  /*8640*/  UMOV UR5, 0x380fffff ;  /* 0x380fffff00057882 */ /* 0x000fe20000000000 */
[----:B--2---:R-:W0:Y:S01]  /*8650*/  F2F.F32.F64 R29, R4 ;  /* 0x00000004001d7310 */ /* 0x004e220000301000 */
[----:B------:R-:W-:-:S14]  /*8660*/  DSETP.GEU.AND P0, PT, |R4|, UR4, PT ;  /* 0x0000000404007e2a */ /* 0x000fdc000bf0e200 */
[----:B0-----:R-:W-:Y:S01]  /*8670*/  @!P0 FMUL R29, R29, 1.175494350822287508e-38 ;  /* 0x008000001d1d8820 */ /* 0x001fe20000400000 */
[----:B------:R-:W-:Y:S06]  /*8680*/  BRA `(.L_x_6593) ;  /* 0x00000008007c7947 */ /* 0x000fec0003800000 */
.L_x_6588:
        /* <DEDUP_REMOVED lines=12> */
.L_x_6602:
[----:B------:R-:W2:Y:S01]  /*8750*/  LDG.E.64 R4, desc[UR36][R4.64] ;  /* 0x0000002404047981 */ /* 0x000ea2000c1e1b00 */
[----:B------:R-:W-:Y:S01]  /*8760*/  UMOV UR4, 0xf0000000 ;  /* 0xf000000000047882 */ /* 0x000fe20000000000 */
[----:B------:R-:W-:Y:S01]  /*8770*/  UMOV UR5, 0x380fffff ;  /* 0x380fffff00057882 */ /* 0x000fe20000000000 */
[----:B--2---:R-:W0:Y:S01]  /*8780*/  F2F.F32.F64 R29, R4 ;  /* 0x00000004001d7310 */ /* 0x004e220000301000 */
[----:B------:R-:W-:-:S14]  /*8790*/  DSETP.GEU.AND P0, PT, |R4|, UR4, PT ;  /* 0x0000000404007e2a */ /* 0x000fdc000bf0e200 */
[----:B0-----:R-:W-:Y:S01]  /*87a0*/  @!P0 FMUL R29, R29, 1.175494350822287508e-38 ;  /* 0x008000001d1d8820 */ /* 0x001fe20000400000 */
[----:B------:R-:W-:Y:S06]  /*87b0*/  BRA `(.L_x_6593) ;  /* 0x0000000800307947 */ /* 0x000fec0003800000 */
.L_x_6601:
        /* <DEDUP_REMOVED lines=10> */
[----:B------:R-:W0:Y:S02]  /*8860*/  FLO.U32 R2, R0 ;  /* 0x0000000000027300 */ /* 0x000e2400000e0000 */
[----:B0-----:R-:W-:-:S04]  /*8870*/  IADD3 R2, -R2, 0x1f, RZ ;  /* 0x0000001f02027810 */ /* 0x001fc80007ffe1ff */
[C---:B------:R-:W-:Y:S01]  /*8880*/  ISETP.GT.U32.AND P0, PT, R2.reuse, 0x4, PT ;  /* 0x000000040200780c */ /* 0x040fe20003f04070 */
[----:B------:R-:W-:-:S05]  /*8890*/  VIADD R2, R2, 0xfffffffc ;  /* 0xfffffffc02027836 */ /* 0x000fca0000000000 */
[----:B------:R-:W-:Y:S01]  /*88a0*/  SEL R3, R2, RZ, P0 ;  /* 0x000000ff02037207 */ /* 0x000fe20000000000 */
[----:B------:R-:W-:-:S03]  /*88b0*/  VIADD R2, R0, 0x1000000 ;  /* 0x0100000000027836 */ /* 0x000fc60000000000 */
[C---:B------:R-:W-:Y:S01]  /*88c0*/  SHF.L.U32 R4, R0.reuse, R3, RZ ;  /* 0x0000000300047219 */ /* 0x040fe200000006ff */
[----:B------:R-:W-:Y:S01]  /*88d0*/  IMAD R7, R3, R6, 0x3c000000 ;  /* 0x3c00000003077424 */ /* 0x000fe200078e0206 */
[----:B------:R-:W-:Y:S01]  /*88e0*/  SHF.R.S32.HI R2, RZ, 0x8, R2 ;  /* 0x00000008ff027819 */ /* 0x000fe20000011402 */
[----:B------:R-:W-:-:S03]  /*88f0*/  VIADD R3, R0, 0xffffffff ;  /* 0xffffffff00037836 */ /* 0x000fc60000000000 */
[----:B------:R-:W-:Y:S02]  /*8900*/  LEA.HI R7, R4, R7, RZ, 0x1c ;  /* 0x0000000704077211 */ /* 0x000fe400078fe0ff */
[----:B------:R-:W-:Y:S02]  /*8910*/  SHF.R.S32.HI R3, RZ, 0x1f, R3 ;  /* 0x0000001fff037819 */ /* 0x000fe40000011403 */
[----:B------:R-:W-:-:S04]  /*8920*/  LOP3.LUT R2, R7, 0x7f800000, R2, 0xf8, !PT ;  /* 0x7f80000007027812 */ /* 0x000fc800078ef802 */
[----:B------:R-:W-:-:S04]  /*8930*/  LOP3.LUT R2, R2, R3, RZ, 0x30, !PT ;  /* 0x0000000302027212 */ /* 0x000fc800078e30ff */
[----:B------:R-:W-:Y:S01]  /*8940*/  LOP3.LUT R29, R2, 0x80000000, R29, 0xf8, !PT ;  /* 0x80000000021d7812 */ /* 0x000fe200078ef81d */
[----:B------:R-:W-:Y:S06]  /*8950*/  BRA `(.L_x_6593) ;  /* 0x0000000400c87947 */ /* 0x000fec0003800000 */
.L_x_6604:
        /* <DEDUP_REMOVED lines=13> */
.L_x_6603:
[----:B------:R-:W2:Y:S02]  /*8a30*/  LDG.E.U16 R4, desc[UR36][R4.64] ;  /* 0x0000002404047981 */ /* 0x000ea4000c1e1500 */
[----:B--2---:R-:W-:Y:S01]  /*8a40*/  IMAD.U32 R29, R4, 0x10000, RZ ;  /* 0x00010000041d7824 */ /* 0x004fe200078e00ff */
[----:B------:R-:W-:Y:S06]  /*8a50*/  BRA `(.L_x_6593) ;  /* 0x0000000400887947 */ /* 0x000fec0003800000 */
.L_x_6600:
        /* <DEDUP_REMOVED lines=11> */
.L_x_6607:
        /* <DEDUP_REMOVED lines=20> */
.L_x_6609:
[----:B------:R-:W-:Y:S05]  /*8c50*/  BSYNC B0 ;  /* 0x0000000000007941 */ /* 0x000fea0003800000 */
.L_x_6608:
[----:B------:R-:W-:Y:S01]  /*8c60*/  IMAD.SHL.U32 R2, R2, 0x100000, RZ ;  /* 0x0010000002027824 */ /* 0x000fe200078e00ff */
[----:B------:R-:W-:-:S04]  /*8c70*/  LEA R0, R0, 0x3b800000, 0x17 ;  /* 0x3b80000000007811 */ /* 0x000fc800078eb8ff */
[----:B------:R-:W-:Y:S01]  /*8c80*/  LOP3.LUT R29, R0, R2, R29, 0xfe, !PT ;  /* 0x00000002001d7212 */ /* 0x000fe200078efe1d */
[----:B------:R-:W-:Y:S06]  /*8c90*/  BRA `(.L_x_6593) ;  /* 0x0000000000f87947 */ /* 0x000fec0003800000 */
.L_x_6606:
        /* <DEDUP_REMOVED lines=20> */
.L_x_6611:
[----:B------:R-:W-:Y:S05]  /*8de0*/  BSYNC B0 ;  /* 0x0000000000007941 */ /* 0x000fea0003800000 */
.L_x_6610:
[----:B------:R-:W-:Y:S01]  /*8df0*/  IMAD.SHL.U32 R2, R2, 0x200000, RZ ;  /* 0x0020000002027824 */ /* 0x000fe200078e00ff */
[----:B------:R-:W-:-:S04]  /*8e00*/  LEA R0, R0, 0x37800000, 0x17 ;  /* 0x3780000000007811 */ /* 0x000fc800078eb8ff */
[----:B------:R-:W-:Y:S01]  /*8e10*/  LOP3.LUT R29, R0, R2, R29, 0xfe, !PT ;  /* 0x00000002001d7212 */ /* 0x000fe200078efe1d */
[----:B------:R-:W-:Y:S06]  /*8e20*/  BRA `(.L_x_6593) ;  /* 0x0000000000947947 */ /* 0x000fec0003800000 */
.L_x_6605:
        /* <DEDUP_REMOVED lines=14> */
.L_x_6592:
        /* <DEDUP_REMOVED lines=16> */
.L_x_6614:
[----:B------:R-:W-:Y:S01]  /*9010*/  IMAD.MOV.U32 R29, RZ, RZ, RZ ;  /* 0x000000ffff1d7224 */ /* 0x000fe200078e00ff */
[----:B------:R-:W-:Y:S06]  /*9020*/  BRA `(.L_x_6593) ;  /* 0x0000000000147947 */ /* 0x000fec0003800000 */
.L_x_6613:
[----:B------:R-:W2:Y:S02]  /*9030*/  LDG.E.64 R4, desc[UR36][R4.64] ;  /* 0x0000002404047981 */ /* 0x000ea4000c1e1b00 */
[----:B--2---:R0:W2:Y:S01]  /*9040*/  I2F.U64 R29, R4 ;  /* 0x00000004001d7312 */ /* 0x0040a20000301000 */
[----:B------:R-:W-:Y:S05]  /*9050*/  BRA `(.L_x_6593) ;  /* 0x0000000000087947 */ /* 0x000fea0003800000 */
.L_x_6612:
[----:B------:R-:W2:Y:S02]  /*9060*/  LDG.E R4, desc[UR36][R4.64] ;  /* 0x0000002404047981 */ /* 0x000ea4000c1e1900 */
[----:B--2---:R-:W-:-:S07]  /*9070*/  I2FP.F32.U32 R29, R4 ;  /* 0x00000004001d7245 */ /* 0x004fce0000201000 */
.L_x_6593:
[----:B------:R-:W-:Y:S05]  /*9080*/  BSYNC B6 ;  /* 0x0000000000067941 */ /* 0x000fea0003800000 */
.L_x_6587:
[----:B0-23--:R-:W0:Y:S01]  /*9090*/  LDC.U8 R4, c[0x0][0x23d] ;  /* 0x00008f40ff047b82 */ /* 0x00de220000000000 */
[----:B------:R-:W-:Y:S01]  /*90a0*/  ULDC UR4, c[0x0][0x244] ;  /* 0x0000910000047ab9 */ /* 0x000fe20000000800 */
[----:B------:R-:W-:Y:S01]  /*90b0*/  BSSY B6, `(.L_x_6615) ;  /* 0x00000e1000067945 */ /* 0x000fe20003800000 */
[----:B------:R-:W-:-:S05]  /*90c0*/  IMAD R5, R19, UR4, RZ ;  /* 0x0000000413057c24 */ /* 0x000fca000f8e02ff */
[----:B------:R-:W2:Y:S01]  /*90d0*/  LDC.64 R2, c[0x0][0x228] ;  /* 0x00008a00ff027b82 */ /* 0x000ea20000000a00 */
[----:B0-----:R-:W-:-:S04]  /*90e0*/  PRMT R0, R4, 0x9910, RZ ;  /* 0x0000991004007816 */ /* 0x001fc800000000ff */
[----:B------:R-:W-:Y:S02]  /*90f0*/  ISETP.GT.AND P1, PT, R0, 0x9, PT ;  /* 0x000000090000780c */ /* 0x000fe40003f24270 */
[----:B--2---:R-:W-:-:S05]  /*9100*/  IADD3 R2, P0, R5, R2, RZ ;  /* 0x0000000205027210 */ /* 0x004fca0007f1e0ff */
        /* <DEDUP_REMOVED lines=13> */
.L_x_6619:
[----:B------:R-:W2:Y:S02]  /*91e0*/  LDG.E.U8 R2, desc[UR36][R2.64] ;  /* 0x0000002402027981 */ /* 0x000ea4000c1e1100 */
[----:B--2---:R-:W-:Y:S01]  /*91f0*/  I2FP.F32.U32 R24, R2 ;  /* 0x0000000200187245 */ /* 0x004fe20000201000 */
[----:B------:R-:W-:Y:S06]  /*9200*/  BRA `(.L_x_6621) ;  /* 0x0000000c002c7947 */ /* 0x000fec0003800000 */
.L_x_6618:
        /* <DEDUP_REMOVED lines=9> */
.L_x_6623:
[----:B------:R-:W2:Y:S02]  /*92a0*/  LDG.E R2, desc[UR36][R2.64] ;  /* 0x0000002402027981 */ /* 0x000ea4000c1e1900 */
[----:B--2---:R-:W-:Y:S01]  /*92b0*/  I2FP.F32.S32 R24, R2 ;  /* 0x0000000200187245 */ /* 0x004fe20000201400 */
[----:B------:R-:W-:Y:S06]  /*92c0*/  BRA `(.L_x_6621) ;  /* 0x0000000800fc7947 */ /* 0x000fec0003800000 */
.L_x_6622:
[----:B------:R-:W2:Y:S02]  /*92d0*/  LDG.E.U16 R2, desc[UR36][R2.64] ;  /* 0x0000002402027981 */ /* 0x000ea4000c1e1500 */
[----:B--2---:R0:W2:Y:S01]  /*92e0*/  I2F.S16 R24, R2 ;  /* 0x0000000200187306 */ /* 0x0040a20000101400 */
[----:B------:R-:W-:Y:S05]  /*92f0*/  BRA `(.L_x_6621) ;  /* 0x0000000800f07947 */ /* 0x000fea0003800000 */
.L_x_6617:
        /* <DEDUP_REMOVED lines=8> */
.L_x_6625:
[----:B------:R-:W2:Y:S02]  /*9380*/  LDG.E.U16 R2, desc[UR36][R2.64] ;  /* 0x0000002402027981 */ /* 0x000ea4000c1e1500 */
[----:B--2---:R-:W-:Y:S01]  /*9390*/  HADD2.F32 R24, -RZ, R2.H0_H0 ;  /* 0x20000002ff187230 */ /* 0x004fe20000004100 */
[----:B------:R-:W-:Y:S06]  /*93a0*/  BRA `(.L_x_6621) ;  /* 0x0000000800c47947 */ /* 0x000fec0003800000 */
.L_x_6624:
        /* <DEDUP_REMOVED lines=8> */
.L_x_6627:
[----:B------:R-:W2:Y:S02]  /*9430*/  LDG.E.U16 R2, desc[UR36][R2.64] ;  /* 0x0000002402027981 */ /* 0x000ea4000c1e1500 */
[----:B--2---:R-:W-:Y:S01]  /*9440*/  HADD2.F32 R24, -RZ, R2.H0_H0 ;  /* 0x20000002ff187230 */ /* 0x004fe20000004100 */
[----:B------:R-:W-:Y:S06]  /*9450*/  BRA `(.L_x_6621) ;  /* 0x0000000800987947 */ /* 0x000fec0003800000 */
.L_x_6626:
[----:B------:R-:W2:Y:S01]  /*9460*/  LDG.E.64 R2, desc[UR36][R2.64] ;  /* 0x0000002402027981 */ /* 0x000ea2000c1e1b00 */
[----:B------:R-:W-:Y:S01]  /*9470*/  UMOV UR4, 0xf0000000 ;  /* 0xf000000000047882 */ /* 0x000fe20000000000 */
[----:B------:R-:W-:Y:S01]  /*9480*/  UMOV UR5, 0x380fffff ;  /* 0x380fffff00057882 */ /* 0x000fe20000000000 */
[----:B--2---:R-:W0:Y:S01]  /*9490*/  F2F.F32.F64 R24, R2 ;  /* 0x0000000200187310 */ /* 0x004e220000301000 */
[----:B------:R-:W-:-:S14]  /*94a0*/  DSETP.GEU.AND P0, PT, |R2|, UR4, PT ;  /* 0x0000000402007e2a */ /* 0x000fdc000bf0e200 */
[----:B0-----:R-:W-:Y:S01]  /*94b0*/  @!P0 FMUL R24, R24, 1.175494350822287508e-38 ;  /* 0x0080000018188820 */ /* 0x001fe20000400000 */
[----:B------:R-:W-:Y:S06]  /*94c0*/  BRA `(.L_x_6621) ;  /* 0x00000008007c7947 */ /* 0x000fec0003800000 */
.L_x_6616:
        /* <DEDUP_REMOVED lines=12> */
.L_x_6630:
[----:B------:R-:W2:Y:S01]  /*9590*/  LDG.E.64 R2, desc[UR36][R2.64] ;  /* 0x0000002402027981 */ /* 0x000ea2000c1e1b00 */
[----:B------:R-:W-:Y:S01]  /*95a0*/  UMOV UR4, 0xf0000000 ;  /* 0xf000000000047882 */ /* 0x000fe20000000000 */
[----:B------:R-:W-:Y:S01]  /*95b0*/  UMOV UR5, 0x380fffff ;  /* 0x380fffff00057882 */ /* 0x000fe20000000000 */
[----:B--2---:R-:W0:Y:S01]  /*95c0*/  F2F.F32.F64 R24, R2 ;  /* 0x0000000200187310 */ /* 0x004e220000301000 */
[----:B------:R-:W-:-:S14]  /*95d0*/  DSETP.GEU.AND P0, PT, |R2|, UR4, PT ;  /* 0x0000000402007e2a */ /* 0x000fdc000bf0e200 */
[----:B0-----:R-:W-:Y:S01]  /*95e0*/  @!P0 FMUL R24, R24, 1.175494350822287508e-38 ;  /* 0x0080000018188820 */ /* 0x001fe20000400000 */
[----:B------:R-:W-:Y:S06]  /*95f0*/  BRA `(.L_x_6621) ;  /* 0x0000000800307947 */ /* 0x000fec0003800000 */
.L_x_6629:
        /* <DEDUP_REMOVED lines=26> */
.L_x_6632:
        /* <DEDUP_REMOVED lines=13> */
.L_x_6631:
[----:B------:R-:W2:Y:S02]  /*9870*/  LDG.E.U16 R2, desc[UR36][R2.64] ;  /* 0x0000002402027981 */ /* 0x000ea4000c1e1500 */
[----:B--2---:R-:W-:Y:S01]  /*9880*/  IMAD.U32 R24, R2, 0x10000, RZ ;  /* 0x0001000002187824 */ /* 0x004fe200078e00ff */
[----:B------:R-:W-:Y:S06]  /*9890*/  BRA `(.L_x_6621) ;  /* 0x0000000400887947 */ /* 0x000fec0003800000 */
.L_x_6628:
        /* <DEDUP_REMOVED lines=11> */
.L_x_6635:
        /* <DEDUP_REMOVED lines=20> */
.L_x_6637:
[----:B------:R-:W-:Y:S05]  /*9a90*/  BSYNC B0 ;  /* 0x0000000000007941 */ /* 0x000fea0003800000 */
.L_x_6636:
[----:B------:R-:W-:Y:S01]  /*9aa0*/  IMAD.SHL.U32 R2, R2, 0x100000, RZ ;  /* 0x0010000002027824 */ /* 0x000fe200078e00ff */
[----:B------:R-:W-:-:S04]  /*9ab0*/  LEA R3, R0, 0x3b800000, 0x17 ;  /* 0x3b80000000037811 */ /* 0x000fc800078eb8ff */
[----:B------:R-:W-:Y:S01]  /*9ac0*/  LOP3.LUT R24, R3, R2, R24, 0xfe, !PT ;  /* 0x0000000203187212 */ /* 0x000fe200078efe18 */
[----:B------:R-:W-:Y:S06]  /*9ad0*/  BRA `(.L_x_6621) ;  /* 0x0000000000f87947 */ /* 0x000fec0003800000 */
.L_x_6634:
        /* <DEDUP_REMOVED lines=20> */
.L_x_6639:
[----:B------:R-:W-:Y:S05]  /*9c20*/  BSYNC B0 ;  /* 0x0000000000007941 */ /* 0x000fea0003800000 */
.L_x_6638:
[----:B------:R-:W-:Y:S01]  /*9c30*/  IMAD.SHL.U32 R2, R2, 0x200000, RZ ;  /* 0x0020000002027824 */ /* 0x000fe200078e00ff */
[----:B------:R-:W-:-:S04]  /*9c40*/  LEA R3, R0, 0x37800000, 0x17 ;  /* 0x3780000000037811 */ /* 0x000fc800078eb8ff */
[----:B------:R-:W-:Y:S01]  /*9c50*/  LOP3.LUT R24, R3, R2, R24, 0xfe, !PT ;  /* 0x0000000203187212 */ /* 0x000fe200078efe18 */
[----:B------:R-:W-:Y:S06]  /*9c60*/  BRA `(.L_x_6621) ;  /* 0x0000000000947947 */ /* 0x000fec0003800000 */
.L_x_6633:
        /* <DEDUP_REMOVED lines=14> */
.L_x_6620:
        /* <DEDUP_REMOVED lines=16> */
.L_x_6642:
[----:B------:R-:W-:Y:S01]  /*9e50*/  IMAD.MOV.U32 R24, RZ, RZ, RZ ;  /* 0x000000ffff187224 */ /* 0x000fe200078e00ff */
[----:B------:R-:W-:Y:S06]  /*9e60*/  BRA `(.L_x_6621) ;  /* 0x0000000000147947 */ /* 0x000fec0003800000 */
.L_x_6641:
[----:B------:R-:W2:Y:S02]  /*9e70*/  LDG.E.64 R2, desc[UR36][R2.64] ;  /* 0x0000002402027981 */ /* 0x000ea4000c1e1b00 */
[----:B--2---:R0:W2:Y:S01]  /*9e80*/  I2F.U64 R24, R2 ;  /* 0x0000000200187312 */ /* 0x0040a20000301000 */
[----:B------:R-:W-:Y:S05]  /*9e90*/  BRA `(.L_x_6621) ;  /* 0x0000000000087947 */ /* 0x000fea0003800000 */
.L_x_6640:
[----:B------:R-:W2:Y:S02]  /*9ea0*/  LDG.E R2, desc[UR36][R2.64] ;  /* 0x0000002402027981 */ /* 0x000ea4000c1e1900 */
[----:B--2---:R-:W-:-:S07]  /*9eb0*/  I2FP.F32.U32 R24, R2 ;  /* 0x0000000200187245 */ /* 0x004fce0000201000 */
.L_x_6621:
[----:B------:R-:W-:Y:S05]  /*9ec0*/  BSYNC B6 ;  /* 0x0000000000067941 */ /* 0x000fea0003800000 */
.L_x_6615:
[----:B------:R-:W1:Y:S01]  /*9ed0*/  LDC.U8 R4, c[0x0][0x23e] ;  /* 0x00008f80ff047b82 */ /* 0x000e620000000000 */
[----:B------:R-:W-:Y:S02]  /*9ee0*/  ULDC UR4, c[0x0][0x248] ;  /* 0x0000920000047ab9 */ /* 0x000fe40000000800 */
[----:B------:R-:W-:-:S05]  /*9ef0*/  IMAD R19, R19, UR4, RZ ;  /* 0x0000000413137c24 */ /* 0x000fca000f8e02ff */
[----:B0-23--:R-:W0:Y:S01]  /*9f00*/  LDC.64 R2, c[0x0][0x230] ;  /* 0x00008c00ff027b82 */ /* 0x00de220000000a00 */
        /* <DEDUP_REMOVED lines=16> */
.L_x_6646:
[----:B------:R-:W2:Y:S02]  /*a010*/  LDG.E.U8 R2, desc[UR36][R2.64] ;  /* 0x0000002402027981 */ /* 0x000ea4000c1e1100 */
[----:B--2---:R-:W-:Y:S01]  /*a020*/  I2FP.F32.U32 R18, R2 ;  /* 0x0000000200127245 */ /* 0x004fe20000201000 */
[----:B------:R-:W-:Y:S06]  /*a030*/  BRA `(.L_x_6586) ;  /* 0x0000000c00207947 */ /* 0x000fec0003800000 */
.L_x_6645:
        /* <DEDUP_REMOVED lines=9> */
.L_x_6649:
[----:B------:R-:W2:Y:S02]  /*a0d0*/  LDG.E R2, desc[UR36][R2.64] ;  /* 0x0000002402027981 */ /* 0x000ea4000c1e1900 */
[----:B--2---:R-:W-:Y:S01]  /*a0e0*/  I2FP.F32.S32 R18, R2 ;  /* 0x0000000200127245 */ /* 0x004fe20000201400 */
[----:B------:R-:W-:Y:S06]  /*a0f0*/  BRA `(.L_x_6586) ;  /* 0x0000000800f07947 */ /* 0x000fec0003800000 */
.L_x_6648:
[----:B------:R-:W2:Y:S02]  /*a100*/  LDG.E.U16 R2, desc[UR36][R2.64] ;  /* 0x0000002402027981 */ /* 0x000ea4000c1e1500 */
[----:B--2---:R0:W1:Y:S01]  /*a110*/  I2F.S16 R18, R2 ;  /* 0x0000000200127306 */ /* 0x0040620000101400 */
[----:B------:R-:W-:Y:S05]  /*a120*/  BRA `(.L_x_6586) ;  /* 0x0000000800e47947 */ /* 0x000fea0003800000 */
.L_x_6644:
        /* <DEDUP_REMOVED lines=8> */
.L_x_6651:
[----:B------:R-:W2:Y:S02]  /*a1b0*/  LDG.E.U16 R2, desc[UR36][R2.64] ;  /* 0x0000002402027981 */ /* 0x000ea4000c1e1500 */
[----:B--2---:R-:W-:Y:S01]  /*a1c0*/  HADD2.F32 R18, -RZ, R2.H0_H0 ;  /* 0x20000002ff127230 */ /* 0x004fe20000004100 */
[----:B------:R-:W-:Y:S06]  /*a1d0*/  BRA `(.L_x_6586) ;  /* 0x0000000800b87947 */ /* 0x000fec0003800000 */
.L_x_6650:
        /* <DEDUP_REMOVED lines=8> */
.L_x_6653:
[----:B------:R-:W2:Y:S02]  /*a260*/  LDG.E.U16 R2, desc[UR36][R2.64] ;  /* 0x0000002402027981 */ /* 0x000ea4000c1e1500 */
[----:B--2---:R-:W-:Y:S01]  /*a270*/  HADD2.F32 R18, -RZ, R2.H0_H0 ;  /* 0x20000002ff127230 */ /* 0x004fe20000004100 */
[----:B------:R-:W-:Y:S06]  /*a280*/  BRA `(.L_x_6586) ;  /* 0x00000008008c7947 */ /* 0x000fec0003800000 */
.L_x_6652:
[----:B------:R-:W2:Y:S01]  /*a290*/  LDG.E.64 R2, desc[UR36][R2.64] ;  /* 0x0000002402027981 */ /* 0x000ea2000c1e1b00 */
[----:B------:R-:W-:Y:S01]  /*a2a0*/  UMOV UR4, 0xf0000000 ;  /* 0xf000000000047882 */ /* 0x000fe20000000000 */
[----:B------:R-:W-:Y:S01]  /*a2b0*/  UMOV UR5, 0x380fffff ;  /* 0x380fffff00057882 */ /* 0x000fe20000000000 */
[----:B--2---:R-:W0:Y:S01]  /*a2c0*/  F2F.F32.F64 R18, R2 ;  /* 0x0000000200127310 */ /* 0x004e220000301000 */
[----:B------:R-:W-:-:S14]  /*a2d0*/  DSETP.GEU.AND P0, PT, |R2|, UR4, PT ;  /* 0x0000000402007e2a */ /* 0x000fdc000bf0e200 */
[----:B0-----:R-:W-:Y:S01]  /*a2e0*/  @!P0 FMUL R18, R18, 1.175494350822287508e-38 ;  /* 0x0080000012128820 */ /* 0x001fe20000400000 */
[----:B------:R-:W-:Y:S06]  /*a2f0*/  BRA `(.L_x_6586) ;  /* 0x0000000800707947 */ /* 0x000fec0003800000 */
.L_x_6643:
        /* <DEDUP_REMOVED lines=12> */
.L_x_6656:
[----:B------:R-:W2:Y:S01]  /*a3c0*/  LDG.E.64 R2, desc[UR36][R2.64] ;  /* 0x0000002402027981 */ /* 0x000ea2000c1e1b00 */
[----:B------:R-:W-:Y:S01]  /*a3d0*/  UMOV UR4, 0xf0000000 ;  /* 0xf000000000047882 */ /* 0x000fe20000000000 */
[----:B------:R-:W-:Y:S01]  /*a3e0*/  UMOV UR5, 0x380fffff ;  /* 0x380fffff00057882 */ /* 0x000fe20000000000 */
[----:B--2---:R-:W0:Y:S01]  /*a3f0*/  F2F.F32.F64 R18, R2 ;  /* 0x0000000200127310 */ /* 0x004e220000301000 */
[----:B------:R-:W-:-:S14]  /*a400*/  DSETP.GEU.AND P0, PT, |R2|, UR4, PT ;  /* 0x0000000402007e2a */ /* 0x000fdc000bf0e200 */
[----:B0-----:R-:W-:Y:S01]  /*a410*/  @!P0 FMUL R18, R18, 1.175494350822287508e-38 ;  /* 0x0080000012128820 */ /* 0x001fe20000400000 */
[----:B------:R-:W-:Y:S06]  /*a420*/  BRA `(.L_x_6586) ;  /* 0x0000000800247947 */ /* 0x000fec0003800000 */
.L_x_6655:
        /* <DEDUP_REMOVED lines=26> */
.L_x_6658:
        /* <DEDUP_REMOVED lines=13> */
.L_x_6657:
[----:B------:R-:W2:Y:S02]  /*a6a0*/  LDG.E.U16 R2, desc[UR36][R2.64] ;  /* 0x0000002402027981 */ /* 0x000ea4000c1e1500 */
[----:B--2---:R-:W-:Y:S01]  /*a6b0*/  IMAD.U32 R18, R2, 0x10000, RZ ;  /* 0x0001000002127824 */ /* 0x004fe200078e00ff */
[----:B------:R-:W-:Y:S06]  /*a6c0*/  BRA `(.L_x_6586) ;  /* 0x00000004007c7947 */ /* 0x000fec0003800000 */
.L_x_6654:
        /* <DEDUP_REMOVED lines=11> */
.L_x_6661:
        /* <DEDUP_REMOVED lines=19> */
.L_x_6663:
[----:B------:R-:W-:Y:S05]  /*a8b0*/  BSYNC B0 ;  /* 0x0000000000007941 */ /* 0x000fea0003800000 */
.L_x_6662:
[----:B------:R-:W-:Y:S01]  /*a8c0*/  IMAD.SHL.U32 R2, R2, 0x100000, RZ ;  /* 0x0010000002027824 */ /* 0x000fe200078e00ff */
[----:B------:R-:W-:-:S04]  /*a8d0*/  LEA R3, R0, 0x3b800000, 0x17 ;  /* 0x3b80000000037811 */ /* 0x000fc800078eb8ff */
[----:B------:R-:W-:Y:S01]  /*a8e0*/  LOP3.LUT R18, R3, R2, R18, 0xfe, !PT ;  /* 0x0000000203127212 */ /* 0x000fe200078efe12 */
[----:B------:R-:W-:Y:S06]  /*a8f0*/  BRA `(.L_x_6586) ;  /* 0x0000000000f07947 */ /* 0x000fec0003800000 */
.L_x_6660:
        /* <DEDUP_REMOVED lines=19> */
.L_x_6665:
[----:B------:R-:W-:Y:S05]  /*aa30*/  BSYNC B0 ;  /* 0x0000000000007941 */ /* 0x000fea0003800000 */
.L_x_6664:
[----:B------:R-:W-:Y:S01]  /*aa40*/  IMAD.SHL.U32 R2, R2, 0x200000, RZ ;  /* 0x0020000002027824 */ /* 0x000fe200078e00ff */
[----:B------:R-:W-:-:S04]  /*aa50*/  LEA R3, R0, 0x37800000, 0x17 ;  /* 0x3780000000037811 */ /* 0x000fc800078eb8ff */
[----:B------:R-:W-:Y:S01]  /*aa60*/  LOP3.LUT R18, R3, R2, R18, 0xfe, !PT ;  /* 0x0000000203127212 */ /* 0x000fe200078efe12 */
[----:B------:R-:W-:Y:S06]  /*aa70*/  BRA `(.L_x_6586) ;  /* 0x0000000000907947 */ /* 0x000fec0003800000 */
.L_x_6659:
        /* <DEDUP_REMOVED lines=14> */
.L_x_6647:
        /* <DEDUP_REMOVED lines=16> */
.L_x_6668:
[----:B------:R-:W-:Y:S05]  /*ac60*/  BRA `(.L_x_6586) ;  /* 0x0000000000147947 */ /* 0x000fea0003800000 */
.L_x_6667:
[----:B------:R-:W2:Y:S02]  /*ac70*/  LDG.E.64 R2, desc[UR36][R2.64] ;  /* 0x0000002402027981 */ /* 0x000ea4000c1e1b00 */
[----:B--2---:R0:W1:Y:S01]  /*ac80*/  I2F.U64 R18, R2 ;  /* 0x0000000200127312 */ /* 0x0040620000301000 */
[----:B------:R-:W-:Y:S05]  /*ac90*/  BRA `(.L_x_6586) ;  /* 0x0000000000087947 */ /* 0x000fea0003800000 */
.L_x_6666:
[----:B------:R-:W2:Y:S02]  /*aca0*/  LDG.E R2, desc[UR36][R2.64] ;  /* 0x0000002402027981 */ /* 0x000ea4000c1e1900 */
[----:B--2---:R-:W-:-:S07]  /*acb0*/  I2FP.F32.U32 R18, R2 ;  /* 0x0000000200127245 */ /* 0x004fce0000201000 */
.L_x_6586:
[----:B------:R-:W-:Y:S05]  /*acc0*/  BSYNC B7 ;  /* 0x0000000000077941 */ /* 0x000fea0003800000 */
.L_x_6585:
[----:B------:R-:W2:Y:S01]  /*acd0*/  S2R R25, SR_TID.X ;  /* 0x0000000000197919 */ /* 0x000ea20000002100 */
[----:B0-----:R-:W0:Y:S01]  /*ace0*/  LDC R2, c[0x0][0x210] ;  /* 0x00008400ff027b82 */ /* 0x001e220000000800 */
[----:B------:R-:W-:Y:S01]  /*acf0*/  BSSY B6, `(.L_x_6669) ;  /* 0x0000121000067945 */ /* 0x000fe20003800000 */
[----:B0-----:R-:W-:-:S05]  /*ad00*/  IMAD R2, R17, -0x200, R2 ;  /* 0xfffffe0011027824 */ /* 0x001fca00078e0202 */
[CC--:B--2---:R-:W-:Y:S01]  /*ad10*/  ISETP.GE.AND P0, PT, R25.reuse, R2.reuse, PT ;  /* 0x000000021900720c */ /* 0x0c4fe20003f06270 */
[C---:B------:R-:W-:Y:S02]  /*ad20*/  VIADD R3, R25.reuse, 0x100 ;  /* 0x0000010019037836 */ /* 0x040fe40000000000 */
[C---:B------:R-:W-:Y:S01]  /*ad30*/  VIADD R19, R25.reuse, 0x80 ;  /* 0x0000008019137836 */ /* 0x040fe20000000000 */
[----:B-1---5:R-:W-:Y:S01]  /*ad40*/  FSETP.GEU.AND P4, PT, |R16|, 0.5, !P0 ;  /* 0x3f0000001000780b */ /* 0x022fe2000478e200 */
[----:B------:R-:W-:Y:S01]  /*ad50*/  VIADD R5, R25, 0x180 ;  /* 0x0000018019057836 */ /* 0x000fe20000000000 */
[-C--:B------:R-:W-:Y:S02]  /*ad60*/  ISETP.GE.AND P3, PT, R3, R2.reuse, PT ;  /* 0x000000020300720c */ /* 0x080fe40003f66270 */
[-C--:B------:R-:W-:Y:S02]  /*ad70*/  ISETP.GE.AND P1, PT, R19, R2.reuse, PT ;  /* 0x000000021300720c */ /* 0x080fe40003f26270 */
[----:B------:R-:W-:-:S02]  /*ad80*/  ISETP.GE.AND P2, PT, R5, R2, PT ;  /* 0x000000020500720c */ /* 0x000fc40003f46270 */
[----:B------:R-:W-:Y:S01]  /*ad90*/  FSETP.GEU.AND P5, PT, |R27|, 0.5, !P3 ;  /* 0x3f0000001b00780b */ /* 0x000fe20005fae200 */
[----:B---34-:R-:W-:Y:S01]  /*ada0*/  @!P0 FADD.FTZ R3, R31, -R32 ;  /* 0x800000201f038221 */ /* 0x018fe20000010000 */
[----:B------:R-:W-:-:S03]  /*adb0*/  FSETP.GEU.AND P6, PT, |R18|, 0.5, !P2 ;  /* 0x3f0000001200780b */ /* 0x000fc600057ce200 */
[----:B------:R-:W-:Y:S01]  /*adc0*/  @!P0 FFMA.FTZ R32, R3, R16, R32 ;  /* 0x0000001003208223 */ /* 0x000fe20000010020 */
[----:B------:R-:W-:Y:S01]  /*add0*/  @!P0 FADD.FTZ R16, -R16, 1 ;  /* 0x3f80000010108421 */ /* 0x000fe20000010100 */
[----:B------:R-:W-:-:S03]  /*ade0*/  @!P3 FADD.FTZ R0, R23, -R22 ;  /* 0x800000161700b221 */ /* 0x000fc60000010000 */
[----:B------:R-:W-:Y:S01]  /*adf0*/  @P4 FFMA.FTZ R32, -R3, R16, R31 ;  /* 0x0000001003204223 */ /* 0x000fe2000001011f */
[----:B------:R-:W-:Y:S01]  /*ae00*/  FSETP.GEU.AND P4, PT, |R26|, 0.5, !P1 ;  /* 0x3f0000001a00780b */ /* 0x000fe20004f8e200 */
[----:B------:R-:W0:Y:S01]  /*ae10*/  LDC.U8 R16, c[0x0][0x24c] ;  /* 0x00009300ff107b82 */ /* 0x000e220000000000 */
[----:B------:R-:W-:Y:S01]  /*ae20*/  @!P1 FADD.FTZ R3, R28, -R30 ;  /* 0x8000001e1c039221 */ /* 0x000fe20000010000 */
[--C-:B------:R-:W-:Y:S01]  /*ae30*/  @!P2 FADD.FTZ R5, R24, -R29.reuse ;  /* 0x8000001d1805a221 */ /* 0x100fe20000010000 */
[----:B------:R-:W-:Y:S01]  /*ae40*/  @!P3 FFMA.FTZ R7, R0, R27, R22 ;  /* 0x0000001b0007b223 */ /* 0x000fe20000010016 */
[----:B------:R-:W-:Y:S01]  /*ae50*/  @!P3 FADD.FTZ R27, -R27, 1 ;  /* 0x3f8000001b1bb421 */ /* 0x000fe20000010100 */
[----:B------:R-:W-:Y:S01]  /*ae60*/  @!P1 FFMA.FTZ R30, R3, R26, R30 ;  /* 0x0000001a031e9223 */ /* 0x000fe2000001001e */
[----:B------:R-:W-:Y:S01]  /*ae70*/  @!P2 FADD.FTZ R6, -R18, 1 ;  /* 0x3f8000001206a421 */ /* 0x000fe20000010100 */
[----:B------:R-:W-:Y:S01]  /*ae80*/  @!P1 FADD.FTZ R26, -R26, 1 ;  /* 0x3f8000001a1a9421 */ /* 0x000fe20000010100 */
[C---:B------:R-:W-:Y:S01]  /*ae90*/  @!P2 FFMA.FTZ R29, R5.reuse, R18, R29 ;  /* 0x00000012051da223 */ /* 0x040fe2000001001d */
[----:B------:R-:W-:Y:S01]  /*aea0*/  @P5 FFMA.FTZ R7, -R0, R27, R23 ;  /* 0x0000001b00075223 */ /* 0x000fe20000010117 */
[----:B------:R-:W-:Y:S01]  /*aeb0*/  @P6 FFMA.FTZ R29, -R5, R6, R24 ;  /* 0x00000006051d6223 */ /* 0x000fe20000010118 */
[----:B------:R-:W-:-:S02]  /*aec0*/  @!P0 IMAD.MOV.U32 R4, RZ, RZ, R32 ;  /* 0x000000ffff048224 */ /* 0x000fc400078e0020 */
        /* <DEDUP_REMOVED lines=26> */
.L_x_6674:
[----:B------:R-:W0:Y:S01]  /*b070*/  F2I.S64.TRUNC R4, R4 ;  /* 0x0000000400047311 */ /* 0x000e22000020d900 */
[----:B------:R-:W-:Y:S02]  /*b080*/  IMAD.MOV.U32 R25, RZ, RZ, R19 ;  /* 0x000000ffff197224 */ /* 0x000fe400078e0013 */
[----:B0-----:R-:W-:-:S05]  /*b090*/  IMAD.MOV.U32 R3, RZ, RZ, R4 ;  /* 0x000000ffff037224 */ /* 0x001fca00078e0004 */
[----:B------:R0:W-:Y:S01]  /*b0a0*/  STG.E.U8 desc[UR36][R8.64], R3 ;  /* 0x0000000308007986 */ /* 0x0001e2000c101124 */
[----:B------:R-:W-:Y:S05]  /*b0b0*/  BRA `(.L_x_6670) ;  /* 0x0000000c00907947 */ /* 0x000fea0003800000 */
.L_x_6673:
        /* <DEDUP_REMOVED lines=10> */
.L_x_6677:
[----:B------:R-:W0:Y:S01]  /*b160*/  F2I.FTZ.TRUNC.NTZ R3, R4 ;  /* 0x0000000400037305 */ /* 0x000e22000021f100 */
[----:B------:R-:W-:Y:S01]  /*b170*/  IMAD.MOV.U32 R25, RZ, RZ, R19 ;  /* 0x000000ffff197224 */ /* 0x000fe200078e0013 */
[----:B0-----:R0:W-:Y:S01]  /*b180*/  STG.E desc[UR36][R8.64], R3 ;  /* 0x0000000308007986 */ /* 0x0011e2000c101924 */
[----:B------:R-:W-:Y:S05]  /*b190*/  BRA `(.L_x_6670) ;  /* 0x0000000c00587947 */ /* 0x000fea0003800000 */
.L_x_6676:
[----:B------:R-:W0:Y:S01]  /*b1a0*/  F2I.FTZ.TRUNC.NTZ R3, R4 ;  /* 0x0000000400037305 */ /* 0x000e22000021f100 */
[----:B------:R-:W-:Y:S01]  /*b1b0*/  IMAD.MOV.U32 R25, RZ, RZ, R19 ;  /* 0x000000ffff197224 */ /* 0x000fe200078e0013 */
[----:B0-----:R0:W-:Y:S01]  /*b1c0*/  STG.E.U16 desc[UR36][R8.64], R3 ;  /* 0x0000000308007986 */ /* 0x0011e2000c101524 */
[----:B------:R-:W-:Y:S05]  /*b1d0*/  BRA `(.L_x_6670) ;  /* 0x0000000c00487947 */ /* 0x000fea0003800000 */
.L_x_6672:
        /* <DEDUP_REMOVED lines=9> */
.L_x_6679:
[----:B------:R-:W-:Y:S01]  /*b270*/  F2FP.F16.F32.PACK_AB R4, RZ, R4 ;  /* 0x00000004ff04723e */ /* 0x000fe200000000ff */
[----:B------:R-:W-:-:S04]  /*b280*/  IMAD.MOV.U32 R25, RZ, RZ, R19 ;  /* 0x000000ffff197224 */ /* 0x000fc800078e0013 */
[----:B------:R0:W-:Y:S01]  /*b290*/  STG.E.U16 desc[UR36][R8.64], R4 ;  /* 0x0000000408007986 */ /* 0x0001e2000c101524 */
[----:B------:R-:W-:Y:S05]  /*b2a0*/  BRA `(.L_x_6670) ;  /* 0x0000000c00147947 */ /* 0x000fea0003800000 */
.L_x_6678:
        /* <DEDUP_REMOVED lines=10> */
.L_x_6681:
[----:B------:R-:W-:Y:S01]  /*b350*/  F2FP.F16.F32.PACK_AB R3, RZ, R4 ;  /* 0x00000004ff03723e */ /* 0x000fe200000000ff */
[----:B------:R-:W-:-:S03]  /*b360*/  IMAD.MOV.U32 R25, RZ, RZ, R19 ;  /* 0x000000ffff197224 */ /* 0x000fc600078e0013 */
[----:B------:R-:W-:-:S05]  /*b370*/  PRMT R3, R3, 0x5410, RZ ;  /* 0x0000541003037816 */ /* 0x000fca00000000ff */
[----:B------:R0:W-:Y:S01]  /*b380*/  STG.E desc[UR36][R8.64], R3 ;  /* 0x0000000308007986 */ /* 0x0001e2000c101924 */
[----:B------:R-:W-:Y:S05]  /*b390*/  BRA `(.L_x_6670) ;  /* 0x0000000800d87947 */ /* 0x000fea0003800000 */
.L_x_6680:
[----:B------:R-:W-:Y:S01]  /*b3a0*/  FMUL.FTZ R4, R4, 1 ;  /* 0x3f80000004047820 */ /* 0x000fe20000410000 */
[----:B------:R-:W-:-:S05]  /*b3b0*/  IMAD.MOV.U32 R25, RZ, RZ, R19 ;  /* 0x000000ffff197224 */ /* 0x000fca00078e0013 */
[----:B------:R-:W0:Y:S02]  /*b3c0*/  F2F.F64.F32 R4, R4 ;  /* 0x0000000400047310 */ /* 0x000e240000201800 */
[----:B0-----:R0:W-:Y:S01]  /*b3d0*/  STG.E.64 desc[UR36][R8.64], R4 ;  /* 0x0000000408007986 */ /* 0x0011e2000c101b24 */
[----:B------:R-:W-:Y:S05]  /*b3e0*/  BRA `(.L_x_6670) ;  /* 0x0000000800c47947 */ /* 0x000fea0003800000 */
.L_x_6671:
        /* <DEDUP_REMOVED lines=13> */
.L_x_6684:
[----:B------:R-:W-:Y:S01]  /*b4c0*/  FMUL.FTZ R4, R4, 1 ;  /* 0x3f80000004047820 */ /* 0x000fe20000410000 */
[----:B------:R-:W-:Y:S01]  /*b4d0*/  CS2R R6, SRZ ;  /* 0x0000000000067805 */ /* 0x000fe2000001ff00 */
[----:B------:R-:W-:-:S04]  /*b4e0*/  IMAD.MOV.U32 R25, RZ, RZ, R19 ;  /* 0x000000ffff197224 */ /* 0x000fc800078e0013 */
[----:B------:R-:W0:Y:S02]  /*b4f0*/  F2F.F64.F32 R4, R4 ;  /* 0x0000000400047310 */ /* 0x000e240000201800 */
[----:B0-----:R2:W-:Y:S01]  /*b500*/  STG.E.128 desc[UR36][R8.64], R4 ;  /* 0x0000000408007986 */ /* 0x0015e2000c101d24 */
[----:B------:R-:W-:Y:S05]  /*b510*/  BRA `(.L_x_6670) ;  /* 0x0000000800787947 */ /* 0x000fea0003800000 */
.L_x_6683:
        /* <DEDUP_REMOVED lines=20> */
.L_x_6688:
[----:B------:R-:W-:Y:S05]  /*b660*/  BSYNC B0 ;  /* 0x0000000000007941 */ /* 0x000fea0003800000 */
.L_x_6687:
[----:B------:R-:W-:Y:S01]  /*b670*/  LOP3.LUT R5, R0, R5, RZ, 0xfc, !PT ;  /* 0x0000000500057212 */ /* 0x000fe200078efcff */
[----:B------:R-:W-:-:S04]  /*b680*/  IMAD.MOV.U32 R25, RZ, RZ, R19 ;  /* 0x000000ffff197224 */ /* 0x000fc800078e0013 */
[----:B------:R3:W-:Y:S01]  /*b690*/  STG.E.U8 desc[UR36][R8.64], R5 ;  /* 0x0000000508007986 */ /* 0x0007e2000c101124 */
[----:B------:R-:W-:Y:S05]  /*b6a0*/  BRA `(.L_x_6670) ;  /* 0x0000000800147947 */ /* 0x000fea0003800000 */
.L_x_6686:
        /* <DEDUP_REMOVED lines=12> */
.L_x_6690:
[----:B------:R-:W-:Y:S01]  /*b770*/  IMAD.MOV.U32 R0, RZ, RZ, 0x7f ;  /* 0x0000007fff007424 */ /* 0x000fe200078e00ff */
[----:B------:R-:W-:-:S04]  /*b780*/  ISETP.GT.U32.AND P0, PT, R5, 0x7f800000, PT ;  /* 0x7f8000000500780c */ /* 0x000fc80003f04070 */
[----:B------:R-:W-:-:S09]  /*b790*/  SEL R0, R0, 0x7c, P0 ;  /* 0x0000007c00007807 */ /* 0x000fd20000000000 */
.L_x_6691:
[----:B------:R-:W-:Y:S05]  /*b7a0*/  BSYNC B0 ;  /* 0x0000000000007941 */ /* 0x000fea0003800000 */
.L_x_6689:
[----:B------:R-:W-:Y:S01]  /*b7b0*/  LOP3.LUT R4, R4, 0x80000000, RZ, 0xc0, !PT ;  /* 0x8000000004047812 */ /* 0x000fe200078ec0ff */
[----:B------:R-:W-:-:S03]  /*b7c0*/  IMAD.MOV.U32 R25, RZ, RZ, R19 ;  /* 0x000000ffff197224 */ /* 0x000fc600078e0013 */
[----:B------:R-:W-:-:S04]  /*b7d0*/  SHF.R.U32.HI R3, RZ, 0x18, R4 ;  /* 0x00000018ff037819 */ /* 0x000fc80000011604 */
[----:B------:R-:W-:-:S05]  /*b7e0*/  LOP3.LUT R3, R0, R3, RZ, 0xfc, !PT ;  /* 0x0000000300037212 */ /* 0x000fca00078efcff */
[----:B------:R4:W-:Y:S01]  /*b7f0*/  STG.E.U8 desc[UR36][R8.64], R3 ;  /* 0x0000000308007986 */ /* 0x0009e2000c101124 */
[----:B------:R-:W-:Y:S05]  /*b800*/  BRA `(.L_x_6670) ;  /* 0x0000000400bc7947 */ /* 0x000fea0003800000 */
.L_x_6685:
[----:B------:R-:W-:Y:S01]  /*b810*/  F2FP.BF16.F32.PACK_AB R4, RZ, R4 ;  /* 0x00000004ff04723e */ /* 0x000fe200000010ff */
[----:B------:R-:W-:-:S04]  /*b820*/  IMAD.MOV.U32 R25, RZ, RZ, R19 ;  /* 0x000000ffff197224 */ /* 0x000fc800078e0013 */
[----:B------:R0:W-:Y:S01]  /*b830*/  STG.E.U16 desc[UR36][R8.64], R4 ;  /* 0x0000000408007986 */ /* 0x0001e2000c101524 */
[----:B------:R-:W-:Y:S05]  /*b840*/  BRA `(.L_x_6670) ;  /* 0x0000000400ac7947 */ /* 0x000fea0003800000 */
.L_x_6682:
        /* <DEDUP_REMOVED lines=12> */
.L_x_6694:
        /* <DEDUP_REMOVED lines=16> */
.L_x_6697:
[----:B------:R-:W-:-:S04]  /*ba10*/  LOP3.LUT R4, R4, 0x80000000, RZ, 0xc0, !PT ;  /* 0x8000000004047812 */ /* 0x000fc800078ec0ff */
[----:B------:R-:W-:-:S04]  /*ba20*/  SHF.R.U32.HI R4, RZ, 0x18, R4 ;  /* 0x00000018ff047819 */ /* 0x000fc80000011604 */
[----:B------:R-:W-:-:S04]  /*ba30*/  LOP3.LUT R3, R3, R4, RZ, 0xfc, !PT ;  /* 0x0000000403037212 */ /* 0x000fc800078efcff */
[----:B------:R-:W-:-:S07]  /*ba40*/  PRMT R0, R3, 0x7610, R0 ;  /* 0x0000761003007816 */ /* 0x000fce0000000000 */
.L_x_6696:
[----:B------:R-:W-:Y:S05]  /*ba50*/  BSYNC B0 ;  /* 0x0000000000007941 */ /* 0x000fea0003800000 */
.L_x_6695:
[----:B------:R0:W-:Y:S01]  /*ba60*/  STG.E.U8 desc[UR36][R8.64], R0 ;  /* 0x0000000008007986 */ /* 0x0001e2000c101124 */
[----:B------:R-:W-:Y:S01]  /*ba70*/  IMAD.MOV.U32 R25, RZ, RZ, R19 ;  /* 0x000000ffff197224 */ /* 0x000fe200078e0013 */
[----:B------:R-:W-:Y:S06]  /*ba80*/  BRA `(.L_x_6670) ;  /* 0x00000004001c7947 */ /* 0x000fec0003800000 */
.L_x_6693:
        /* <DEDUP_REMOVED lines=16> */
.L_x_6700:
[----:B------:R-:W-:-:S04]  /*bb90*/  LOP3.LUT R4, R4, 0x80000000, RZ, 0xc0, !PT ;  /* 0x8000000004047812 */ /* 0x000fc800078ec0ff */
[----:B------:R-:W-:-:S04]  /*bba0*/  SHF.R.U32.HI R4, RZ, 0x18, R4 ;  /* 0x00000018ff047819 */ /* 0x000fc80000011604 */
[----:B------:R-:W-:-:S04]  /*bbb0*/  LOP3.LUT R3, R3, R4, RZ, 0xfc, !PT ;  /* 0x0000000403037212 */ /* 0x000fc800078efcff */
[----:B------:R-:W-:-:S07]  /*bbc0*/  PRMT R0, R3, 0x7610, R0 ;  /* 0x0000761003007816 */ /* 0x000fce0000000000 */
.L_x_6699:
[----:B------:R-:W-:Y:S05]  /*bbd0*/  BSYNC B0 ;  /* 0x0000000000007941 */ /* 0x000fea0003800000 */
.L_x_6698:
[----:B------:R0:W-:Y:S01]  /*bbe0*/  STG.E.U8 desc[UR36][R8.64], R0 ;  /* 0x0000000008007986 */ /* 0x0001e2000c101124 */
[----:B------:R-:W-:Y:S01]  /*bbf0*/  IMAD.MOV.U32 R25, RZ, RZ, R19 ;  /* 0x000000ffff197224 */ /* 0x000fe200078e0013 */
[----:B------:R-:W-:Y:S06]  /*bc00*/  BRA `(.L_x_6670) ;  /* 0x0000000000bc7947 */ /* 0x000fec0003800000 */
.L_x_6692:
        /* <DEDUP_REMOVED lines=22> */
.L_x_6675:
        /* <DEDUP_REMOVED lines=16> */
.L_x_6703:
[----:B------:R-:W-:Y:S01]  /*be70*/  IMAD.MOV.U32 R25, RZ, RZ, R19 ;  /* 0x000000ffff197224 */ /* 0x000fe200078e0013 */
[----:B------:R-:W-:Y:S06]  /*be80*/  BRA `(.L_x_6670) ;  /* 0x00000000001c7947 */ /* 0x000fec0003800000 */
.L_x_6702:
[----:B------:R-:W0:Y:S01]  /*be90*/  F2I.U64.TRUNC R4, R4 ;  /* 0x0000000400047311 */ /* 0x000e22000020d800 */
[----:B------:R-:W-:Y:S01]  /*bea0*/  IMAD.MOV.U32 R25, RZ, RZ, R19 ;  /* 0x000000ffff197224 */ /* 0x000fe200078e0013 */
[----:B0-----:R0:W-:Y:S01]  /*beb0*/  STG.E.64 desc[UR36][R8.64], R4 ;  /* 0x0000000408007986 */ /* 0x0011e2000c101b24 */
[----:B------:R-:W-:Y:S05]  /*bec0*/  BRA `(.L_x_6670) ;  /* 0x00000000000c7947 */ /* 0x000fea0003800000 */
.L_x_6701:
[----:B------:R-:W0:Y:S01]  /*bed0*/  F2I.FTZ.U32.TRUNC.NTZ R3, R4 ;  /* 0x0000000400037305 */ /* 0x000e22000021f000 */
[----:B------:R-:W-:Y:S01]  /*bee0*/  IMAD.MOV.U32 R25, RZ, RZ, R19 ;  /* 0x000000ffff197224 */ /* 0x000fe200078e0013 */
[----:B0-----:R0:W-:Y:S06]  /*bef0*/  STG.E desc[UR36][R8.64], R3 ;  /* 0x0000000308007986 */ /* 0x0011ec000c101924 */
.L_x_6670:
[----:B------:R-:W-:Y:S05]  /*bf00*/  BSYNC B6 ;  /* 0x0000000000067941 */ /* 0x000fea0003800000 */
.L_x_6669:
        /* <DEDUP_REMOVED lines=24> */
.L_x_6709:
[----:B------:R-:W0:Y:S02]  /*c090*/  F2I.S64.TRUNC R18, R18 ;  /* 0x0000001200127311 */ /* 0x000e24000020d900 */
[----:B0-----:R-:W-:-:S05]  /*c0a0*/  IMAD.MOV.U32 R3, RZ, RZ, R18 ;  /* 0x000000ffff037224 */ /* 0x001fca00078e0012 */
[----:B------:R0:W-:Y:S01]  /*c0b0*/  STG.E.U8 desc[UR36][R8.64], R3 ;  /* 0x0000000308007986 */ /* 0x0001e2000c101124 */
[----:B------:R-:W-:Y:S05]  /*c0c0*/  BRA `(.L_x_6711) ;  /* 0x0000000c00407947 */ /* 0x000fea0003800000 */
.L_x_6708:
        /* <DEDUP_REMOVED lines=9> */
.L_x_6713:
[----:B------:R-:W0:Y:S02]  /*c160*/  F2I.FTZ.TRUNC.NTZ R3, R18 ;  /* 0x0000001200037305 */ /* 0x000e24000021f100 */
[----:B0-----:R0:W-:Y:S01]  /*c170*/  STG.E desc[UR36][R8.64], R3 ;  /* 0x0000000308007986 */ /* 0x0011e2000c101924 */
[----:B------:R-:W-:Y:S05]  /*c180*/  BRA `(.L_x_6711) ;  /* 0x0000000c00107947 */ /* 0x000fea0003800000 */
.L_x_6712:
[----:B------:R-:W0:Y:S02]  /*c190*/  F2I.FTZ.TRUNC.NTZ R3, R18 ;  /* 0x0000001200037305 */ /* 0x000e24000021f100 */
[----:B0-----:R0:W-:Y:S01]  /*c1a0*/  STG.E.U16 desc[UR36][R8.64], R3 ;  /* 0x0000000308007986 */ /* 0x0011e2000c101524 */
[----:B------:R-:W-:Y:S05]  /*c1b0*/  BRA `(.L_x_6711) ;  /* 0x0000000c00047947 */ /* 0x000fea0003800000 */
.L_x_6707:
        /* <DEDUP_REMOVED lines=8> */
.L_x_6715:
[----:B------:R-:W-:-:S05]  /*c240*/  F2FP.F16.F32.PACK_AB R18, RZ, R18 ;  /* 0x00000012ff12723e */ /* 0x000fca00000000ff */
[----:B------:R0:W-:Y:S01]  /*c250*/  STG.E.U16 desc[UR36][R8.64], R18 ;  /* 0x0000001208007986 */ /* 0x0001e2000c101524 */
[----:B------:R-:W-:Y:S05]  /*c260*/  BRA `(.L_x_6711) ;  /* 0x0000000800d87947 */ /* 0x000fea0003800000 */
.L_x_6714:
        /* <DEDUP_REMOVED lines=9> */
.L_x_6717:
[----:B------:R-:W-:-:S04]  /*c300*/  F2FP.F16.F32.PACK_AB R3, RZ, R18 ;  /* 0x00000012ff03723e */ /* 0x000fc800000000ff */
[----:B------:R-:W-:-:S05]  /*c310*/  PRMT R3, R3, 0x5410, RZ ;  /* 0x0000541003037816 */ /* 0x000fca00000000ff */
[----:B------:R0:W-:Y:S01]  /*c320*/  STG.E desc[UR36][R8.64], R3 ;  /* 0x0000000308007986 */ /* 0x0001e2000c101924 */
[----:B------:R-:W-:Y:S05]  /*c330*/  BRA `(.L_x_6711) ;  /* 0x0000000800a47947 */ /* 0x000fea0003800000 */
.L_x_6716:
[----:B------:R-:W-:-:S06]  /*c340*/  FMUL.FTZ R4, R18, 1 ;  /* 0x3f80000012047820 */ /* 0x000fcc0000410000 */
[----:B------:R-:W0:Y:S02]  /*c350*/  F2F.F64.F32 R4, R4 ;  /* 0x0000000400047310 */ /* 0x000e240000201800 */
[----:B0-----:R0:W-:Y:S01]  /*c360*/  STG.E.64 desc[UR36][R8.64], R4 ;  /* 0x0000000408007986 */ /* 0x0011e2000c101b24 */
[----:B------:R-:W-:Y:S05]  /*c370*/  BRA `(.L_x_6711) ;  /* 0x0000000800947947 */ /* 0x000fea0003800000 */
.L_x_6706:
        /* <DEDUP_REMOVED lines=12> */
.L_x_6720:
[----:B------:R-:W-:Y:S01]  /*c440*/  FMUL.FTZ R4, R18, 1 ;  /* 0x3f80000012047820 */ /* 0x000fe20000410000 */
[----:B------:R-:W-:-:S05]  /*c450*/  CS2R R6, SRZ ;  /* 0x0000000000067805 */ /* 0x000fca000001ff00 */
[----:B------:R-:W0:Y:S02]  /*c460*/  F2F.F64.F32 R4, R4 ;  /* 0x0000000400047310 */ /* 0x000e240000201800 */
[----:B0-----:R1:W-:Y:S01]  /*c470*/  STG.E.128 desc[UR36][R8.64], R4 ;  /* 0x0000000408007986 */ /* 0x0013e2000c101d24 */
[----:B------:R-:W-:Y:S05]  /*c480*/  BRA `(.L_x_6711) ;  /* 0x0000000800507947 */ /* 0x000fea0003800000 */
.L_x_6719:
        /* <DEDUP_REMOVED lines=20> */
.L_x_6724:
[----:B------:R-:W-:Y:S05]  /*c5d0*/  BSYNC B0 ;  /* 0x0000000000007941 */ /* 0x000fea0003800000 */
.L_x_6723:
[----:B------:R-:W-:-:S05]  /*c5e0*/  LOP3.LUT R5, R0, R5, RZ, 0xfc, !PT ;  /* 0x0000000500057212 */ /* 0x000fca00078efcff */
[----:B------:R2:W-:Y:S01]  /*c5f0*/  STG.E.U8 desc[UR36][R8.64], R5 ;  /* 0x0000000508007986 */ /* 0x0005e2000c101124 */
[----:B------:R-:W-:Y:S05]  /*c600*/  BRA `(.L_x_6711) ;  /* 0x0000000400f07947 */ /* 0x000fea0003800000 */
.L_x_6722:
        /* <DEDUP_REMOVED lines=12> */
.L_x_6726:
[----:B------:R-:W-:Y:S01]  /*c6d0*/  IMAD.MOV.U32 R0, RZ, RZ, 0x7f ;  /* 0x0000007fff007424 */ /* 0x000fe200078e00ff */
[----:B------:R-:W-:-:S04]  /*c6e0*/  ISETP.GT.U32.AND P0, PT, R4, 0x7f800000, PT ;  /* 0x7f8000000400780c */ /* 0x000fc80003f04070 */
[----:B------:R-:W-:-:S09]  /*c6f0*/  SEL R0, R0, 0x7c, P0 ;  /* 0x0000007c00007807 */ /* 0x000fd20000000000 */
.L_x_6727:
[----:B------:R-:W-:Y:S05]  /*c700*/  BSYNC B0 ;  /* 0x0000000000007941 */ /* 0x000fea0003800000 */
.L_x_6725:
[----:B------:R-:W-:-:S04]  /*c710*/  LOP3.LUT R18, R18, 0x80000000, RZ, 0xc0, !PT ;  /* 0x8000000012127812 */ /* 0x000fc800078ec0ff */
[----:B------:R-:W-:-:S04]  /*c720*/  SHF.R.U32.HI R3, RZ, 0x18, R18 ;  /* 0x00000018ff037819 */ /* 0x000fc80000011612 */
[----:B------:R-:W-:-:S05]  /*c730*/  LOP3.LUT R3, R0, R3, RZ, 0xfc, !PT ;  /* 0x0000000300037212 */ /* 0x000fca00078efcff */
[----:B------:R3:W-:Y:S01]  /*c740*/  STG.E.U8 desc[UR36][R8.64], R3 ;  /* 0x0000000308007986 */ /* 0x0007e2000c101124 */
[----:B------:R-:W-:Y:S05]  /*c750*/  BRA `(.L_x_6711) ;  /* 0x00000004009c7947 */ /* 0x000fea0003800000 */
.L_x_6721:
[----:B------:R-:W-:-:S05]  /*c760*/  F2FP.BF16.F32.PACK_AB R18, RZ, R18 ;  /* 0x00000012ff12723e */ /* 0x000fca00000010ff */
[----:B------:R4:W-:Y:S01]  /*c770*/  STG.E.U16 desc[UR36][R8.64], R18 ;  /* 0x0000001208007986 */ /* 0x0009e2000c101524 */
[----:B------:R-:W-:Y:S05]  /*c780*/  BRA `(.L_x_6711) ;  /* 0x0000000400907947 */ /* 0x000fea0003800000 */
.L_x_6718:
        /* <DEDUP_REMOVED lines=11> */
.L_x_6730:
        /* <DEDUP_REMOVED lines=16> */
.L_x_6733:
[----:B------:R-:W-:-:S04]  /*c940*/  LOP3.LUT R18, R18, 0x80000000, RZ, 0xc0, !PT ;  /* 0x8000000012127812 */ /* 0x000fc800078ec0ff */
[----:B------:R-:W-:-:S04]  /*c950*/  SHF.R.U32.HI R3, RZ, 0x18, R18 ;  /* 0x00000018ff037819 */ /* 0x000fc80000011612 */
[----:B------:R-:W-:-:S04]  /*c960*/  LOP3.LUT R0, R0, R3, RZ, 0xfc, !PT ;  /* 0x0000000300007212 */ /* 0x000fc800078efcff */
[----:B------:R-:W-:-:S07]  /*c970*/  PRMT R4, R0, 0x7610, R4 ;  /* 0x0000761000047816 */ /* 0x000fce0000000004 */
.L_x_6732:
[----:B------:R-:W-:Y:S05]  /*c980*/  BSYNC B0 ;  /* 0x0000000000007941 */ /* 0x000fea0003800000 */
.L_x_6731:
[----:B------:R0:W-:Y:S01]  /*c990*/  STG.E.U8 desc[UR36][R8.64], R4 ;  /* 0x0000000408007986 */ /* 0x0001e2000c101124 */
[----:B------:R-:W-:Y:S05]  /*c9a0*/  BRA `(.L_x_6711) ;  /* 0x0000000400087947 */ /* 0x000fea0003800000 */
.L_x_6729:
        /* <DEDUP_REMOVED lines=16> */
.L_x_6736:
[----:B------:R-:W-:-:S04]  /*cab0*/  LOP3.LUT R18, R18, 0x80000000, RZ, 0xc0, !PT ;  /* 0x8000000012127812 */ /* 0x000fc800078ec0ff */
[----:B------:R-:W-:-:S04]  /*cac0*/  SHF.R.U32.HI R3, RZ, 0x18, R18 ;  /* 0x00000018ff037819 */ /* 0x000fc80000011612 */
[----:B------:R-:W-:-:S04]  /*cad0*/  LOP3.LUT R0, R0, R3, RZ, 0xfc, !PT ;  /* 0x0000000300007212 */ /* 0x000fc800078efcff */
[----:B------:R-:W-:-:S07]  /*cae0*/  PRMT R4, R0, 0x7610, R4 ;  /* 0x0000761000047816 */ /* 0x000fce0000000004 */
.L_x_6735:
[----:B------:R-:W-:Y:S05]  /*caf0*/  BSYNC B0 ;  /* 0x0000000000007941 */ /* 0x000fea0003800000 */
.L_x_6734:
[----:B------:R0:W-:Y:S01]  /*cb00*/  STG.E.U8 desc[UR36][R8.64], R4 ;  /* 0x0000000408007986 */ /* 0x0001e2000c101124 */
[----:B------:R-:W-:Y:S05]  /*cb10*/  BRA `(.L_x_6711) ;  /* 0x0000000000ac7947 */ /* 0x000fea0003800000 */
.L_x_6728:
        /* <DEDUP_REMOVED lines=21> */
.L_x_6710:
        /* <DEDUP_REMOVED lines=16> */
.L_x_6739:
[----:B------:R-:W-:Y:S05]  /*cd70*/  BRA `(.L_x_6711) ;  /* 0x0000000000147947 */ /* 0x000fea0003800000 */
.L_x_6738:
[----:B------:R-:W0:Y:S02]  /*cd80*/  F2I.U64.TRUNC R18, R18 ;  /* 0x0000001200127311 */ /* 0x000e24000020d800 */
[----:B0-----:R0:W-:Y:S01]  /*cd90*/  STG.E.64 desc[UR36][R8.64], R18 ;  /* 0x0000001208007986 */ /* 0x0011e2000c101b24 */
[----:B------:R-:W-:Y:S05]  /*cda0*/  BRA `(.L_x_6711) ;  /* 0x0000000000087947 */ /* 0x000fea0003800000 */
.L_x_6737:
[----:B------:R-:W0:Y:S02]  /*cdb0*/  F2I.FTZ.U32.TRUNC.NTZ R3, R18 ;  /* 0x0000001200037305 */ /* 0x000e24000021f000 */
[----:B0-----:R0:W-:Y:S02]  /*cdc0*/  STG.E desc[UR36][R8.64], R3 ;  /* 0x0000000308007986 */ /* 0x0011e4000c101924 */
.L_x_6711:
        /* <DEDUP_REMOVED lines=24> */
.L_x_6743:
[----:B------:R-:W0:Y:S02]  /*cf50*/  F2I.S64.TRUNC R22, R22 ;  /* 0x0000001600167311 */ /* 0x000e24000020d900 */
[----:B0-----:R-:W-:-:S05]  /*cf60*/  IMAD.MOV.U32 R3, RZ, RZ, R22 ;  /* 0x000000ffff037224 */ /* 0x001fca00078e0016 */
[----:B------:R1:W-:Y:S01]  /*cf70*/  STG.E.U8 desc[UR36][R8.64], R3 ;  /* 0x0000000308007986 */ /* 0x0003e2000c101124 */
[----:B------:R-:W-:Y:S05]  /*cf80*/  BRA `(.L_x_6745) ;  /* 0x0000000c00407947 */ /* 0x000fea0003800000 */
.L_x_6742:
        /* <DEDUP_REMOVED lines=9> */
.L_x_6747:
[----:B------:R-:W0:Y:S02]  /*d020*/  F2I.FTZ.TRUNC.NTZ R3, R22 ;  /* 0x0000001600037305 */ /* 0x000e24000021f100 */
[----:B0-----:R3:W-:Y:S01]  /*d030*/  STG.E desc[UR36][R8.64], R3 ;  /* 0x0000000308007986 */ /* 0x0017e2000c101924 */
[----:B------:R-:W-:Y:S05]  /*d040*/  BRA `(.L_x_6745) ;  /* 0x0000000c00107947 */ /* 0x000fea0003800000 */
.L_x_6746:
[----:B------:R-:W0:Y:S02]  /*d050*/  F2I.FTZ.TRUNC.NTZ R3, R22 ;  /* 0x0000001600037305 */ /* 0x000e24000021f100 */
[----:B0-----:R4:W-:Y:S01]  /*d060*/  STG.E.U16 desc[UR36][R8.64], R3 ;  /* 0x0000000308007986 */ /* 0x0019e2000c101524 */
[----:B------:R-:W-:Y:S05]  /*d070*/  BRA `(.L_x_6745) ;  /* 0x0000000c00047947 */ /* 0x000fea0003800000 */
.L_x_6741:
        /* <DEDUP_REMOVED lines=8> */
.L_x_6749:
[----:B------:R-:W-:-:S05]  /*d100*/  F2FP.F16.F32.PACK_AB R22, RZ, R22 ;  /* 0x00000016ff16723e */ /* 0x000fca00000000ff */
[----:B------:R0:W-:Y:S01]  /*d110*/  STG.E.U16 desc[UR36][R8.64], R22 ;  /* 0x0000001608007986 */ /* 0x0001e2000c101524 */
[----:B------:R-:W-:Y:S05]  /*d120*/  BRA `(.L_x_6745) ;  /* 0x0000000800d87947 */ /* 0x000fea0003800000 */
.L_x_6748:
        /* <DEDUP_REMOVED lines=9> */
.L_x_6751:
[----:B------:R-:W-:-:S04]  /*d1c0*/  F2FP.F16.F32.PACK_AB R3, RZ, R22 ;  /* 0x00000016ff03723e */ /* 0x000fc800000000ff */
[----:B------:R-:W-:-:S05]  /*d1d0*/  PRMT R3, R3, 0x5410, RZ ;  /* 0x0000541003037816 */ /* 0x000fca00000000ff */
[----:B------:R0:W-:Y:S01]  /*d1e0*/  STG.E desc[UR36][R8.64], R3 ;  /* 0x0000000308007986 */ /* 0x0001e2000c101924 */
[----:B------:R-:W-:Y:S05]  /*d1f0*/  BRA `(.L_x_6745) ;  /* 0x0000000800a47947 */ /* 0x000fea0003800000 */
.L_x_6750:
[----:B------:R-:W-:-:S06]  /*d200*/  FMUL.FTZ R4, R22, 1 ;  /* 0x3f80000016047820 */ /* 0x000fcc0000410000 */
[----:B------:R-:W0:Y:S02]  /*d210*/  F2F.F64.F32 R4, R4 ;  /* 0x0000000400047310 */ /* 0x000e240000201800 */
[----:B0-----:R0:W-:Y:S01]  /*d220*/  STG.E.64 desc[UR36][R8.64], R4 ;  /* 0x0000000408007986 */ /* 0x0011e2000c101b24 */
[----:B------:R-:W-:Y:S05]  /*d230*/  BRA `(.L_x_6745) ;  /* 0x0000000800947947 */ /* 0x000fea0003800000 */
.L_x_6740:
        /* <DEDUP_REMOVED lines=12> */
.L_x_6754:
[----:B------:R-:W-:Y:S01]  /*d300*/  FMUL.FTZ R4, R22, 1 ;  /* 0x3f80000016047820 */ /* 0x000fe20000410000 */
[----:B------:R-:W-:-:S05]  /*d310*/  CS2R R6, SRZ ;  /* 0x0000000000067805 */ /* 0x000fca000001ff00 */
[----:B------:R-:W0:Y:S02]  /*d320*/  F2F.F64.F32 R4, R4 ;  /* 0x0000000400047310 */ /* 0x000e240000201800 */
[----:B0-----:R0:W-:Y:S01]  /*d330*/  STG.E.128 desc[UR36][R8.64], R4 ;  /* 0x0000000408007986 */ /* 0x0011e2000c101d24 */
[----:B------:R-:W-:Y:S05]  /*d340*/  BRA `(.L_x_6745) ;  /* 0x0000000800507947 */ /* 0x000fea0003800000 */
.L_x_6753:
        /* <DEDUP_REMOVED lines=20> */
.L_x_6758:
[----:B------:R-:W-:Y:S05]  /*d490*/  BSYNC B0 ;  /* 0x0000000000007941 */ /* 0x000fea0003800000 */
.L_x_6757:
[----:B------:R-:W-:-:S05]  /*d4a0*/  LOP3.LUT R5, R0, R5, RZ, 0xfc, !PT ;  /* 0x0000000500057212 */ /* 0x000fca00078efcff */
[----:B------:R0:W-:Y:S01]  /*d4b0*/  STG.E.U8 desc[UR36][R8.64], R5 ;  /* 0x0000000508007986 */ /* 0x0001e2000c101124 */
[----:B------:R-:W-:Y:S05]  /*d4c0*/  BRA `(.L_x_6745) ;  /* 0x0000000400f07947 */ /* 0x000fea0003800000 */
.L_x_6756:
        /* <DEDUP_REMOVED lines=12> */
.L_x_6760:
[----:B------:R-:W-:Y:S01]  /*d590*/  IMAD.MOV.U32 R0, RZ, RZ, 0x7f ;  /* 0x0000007fff007424 */ /* 0x000fe200078e00ff */
[----:B------:R-:W-:-:S04]  /*d5a0*/  ISETP.GT.U32.AND P0, PT, R4, 0x7f800000, PT ;  /* 0x7f8000000400780c */ /* 0x000fc80003f04070 */
[----:B------:R-:W-:-:S09]  /*d5b0*/  SEL R0, R0, 0x7c, P0 ;  /* 0x0000007c00007807 */ /* 0x000fd20000000000 */
.L_x_6761:
[----:B------:R-:W-:Y:S05]  /*d5c0*/  BSYNC B0 ;  /* 0x0000000000007941 */ /* 0x000fea0003800000 */
.L_x_6759:
[----:B------:R-:W-:-:S04]  /*d5d0*/  LOP3.LUT R22, R22, 0x80000000, RZ, 0xc0, !PT ;  /* 0x8000000016167812 */ /* 0x000fc800078ec0ff */
[----:B------:R-:W-:-:S04]  /*d5e0*/  SHF.R.U32.HI R3, RZ, 0x18, R22 ;  /* 0x00000018ff037819 */ /* 0x000fc80000011616 */
[----:B------:R-:W-:-:S05]  /*d5f0*/  LOP3.LUT R3, R0, R3, RZ, 0xfc, !PT ;  /* 0x0000000300037212 */ /* 0x000fca00078efcff */
[----:B------:R0:W-:Y:S01]  /*d600*/  STG.E.U8 desc[UR36][R8.64], R3 ;  /* 0x0000000308007986 */ /* 0x0001e2000c101124 */
[----:B------:R-:W-:Y:S05]  /*d610*/  BRA `(.L_x_6745) ;  /* 0x00000004009c7947 */ /* 0x000fea0003800000 */
.L_x_6755:
[----:B------:R-:W-:-:S05]  /*d620*/  F2FP.BF16.F32.PACK_AB R22, RZ, R22 ;  /* 0x00000016ff16723e */ /* 0x000fca00000010ff */
[----:B------:R0:W-:Y:S01]  /*d630*/  STG.E.U16 desc[UR36][R8.64], R22 ;  /* 0x0000001608007986 */ /* 0x0001e2000c101524 */
[----:B------:R-:W-:Y:S05]  /*d640*/  BRA `(.L_x_6745) ;  /* 0x0000000400907947 */ /* 0x000fea0003800000 */
.L_x_6752:
        /* <DEDUP_REMOVED lines=11> */
.L_x_6764:
        /* <DEDUP_REMOVED lines=16> */
.L_x_6767:
[----:B------:R-:W-:-:S04]  /*d800*/  LOP3.LUT R22, R22, 0x80000000, RZ, 0xc0, !PT ;  /* 0x8000000016167812 */ /* 0x000fc800078ec0ff */
[----:B------:R-:W-:-:S04]  /*d810*/  SHF.R.U32.HI R3, RZ, 0x18, R22 ;  /* 0x00000018ff037819 */ /* 0x000fc80000011616 */
[----:B------:R-:W-:-:S04]  /*d820*/  LOP3.LUT R0, R0, R3, RZ, 0xfc, !PT ;  /* 0x0000000300007212 */ /* 0x000fc800078efcff */
[----:B------:R-:W-:-:S07]  /*d830*/  PRMT R4, R0, 0x7610, R4 ;  /* 0x0000761000047816 */ /* 0x000fce0000000004 */
.L_x_6766:
[----:B------:R-:W-:Y:S05]  /*d840*/  BSYNC B0 ;  /* 0x0000000000007941 */ /* 0x000fea0003800000 */
.L_x_6765:
[----:B------:R0:W-:Y:S01]  /*d850*/  STG.E.U8 desc[UR36][R8.64], R4 ;  /* 0x0000000408007986 */ /* 0x0001e2000c101124 */
[----:B------:R-:W-:Y:S05]  /*d860*/  BRA `(.L_x_6745) ;  /* 0x0000000400087947 */ /* 0x000fea0003800000 */
.L_x_6763:
        /* <DEDUP_REMOVED lines=16> */
.L_x_6770:
[----:B------:R-:W-:-:S04]  /*d970*/  LOP3.LUT R22, R22, 0x80000000, RZ, 0xc0, !PT ;  /* 0x8000000016167812 */ /* 0x000fc800078ec0ff */
[----:B------:R-:W-:-:S04]  /*d980*/  SHF.R.U32.HI R3, RZ, 0x18, R22 ;  /* 0x00000018ff037819 */ /* 0x000fc80000011616 */
[----:B------:R-:W-:-:S04]  /*d990*/  LOP3.LUT R0, R0, R3, RZ, 0xfc, !PT ;  /* 0x0000000300007212 */ /* 0x000fc800078efcff */
[----:B------:R-:W-:-:S07]  /*d9a0*/  PRMT R4, R0, 0x7610, R4 ;  /* 0x0000761000047816 */ /* 0x000fce0000000004 */
.L_x_6769:
[----:B------:R-:W-:Y:S05]  /*d9b0*/  BSYNC B0 ;  /* 0x0000000000007941 */ /* 0x000fea0003800000 */
.L_x_6768:
[----:B------:R0:W-:Y:S01]  /*d9c0*/  STG.E.U8 desc[UR36][R8.64], R4 ;  /* 0x0000000408007986 */ /* 0x0001e2000c101124 */
[----:B------:R-:W-:Y:S05]  /*d9d0*/  BRA `(.L_x_6745) ;  /* 0x0000000000ac7947 */ /* 0x000fea0003800000 */
.L_x_6762:
        /* <DEDUP_REMOVED lines=21> */
.L_x_6744:
        /* <DEDUP_REMOVED lines=16> */
.L_x_6773:
[----:B------:R-:W-:Y:S05]  /*dc30*/  BRA `(.L_x_6745) ;  /* 0x0000000000147947 */ /* 0x000fea0003800000 */
.L_x_6772:
[----:B------:R-:W0:Y:S02]  /*dc40*/  F2I.U64.TRUNC R22, R22 ;  /* 0x0000001600167311 */ /* 0x000e24000020d800 */
[----:B0-----:R0:W-:Y:S01]  /*dc50*/  STG.E.64 desc[UR36][R8.64], R22 ;  /* 0x0000001608007986 */ /* 0x0011e2000c101b24 */
[----:B------:R-:W-:Y:S05]  /*dc60*/  BRA `(.L_x_6745) ;  /* 0x0000000000087947 */ /* 0x000fea0003800000 */
.L_x_6771:
[----:B------:R-:W0:Y:S02]  /*dc70*/  F2I.FTZ.U32.TRUNC.NTZ R3, R22 ;  /* 0x0000001600037305 */ /* 0x000e24000021f000 */
[----:B0-----:R0:W-:Y:S02]  /*dc80*/  STG.E desc[UR36][R8.64], R3 ;  /* 0x0000000308007986 */ /* 0x0011e4000c101924 */
.L_x_6745:
[----:B------:R-:W-:-:S07]  /*dc90*/  VIADD R25, R25, 0x80 ;  /* 0x0000008019197836 */ /* 0x000fce0000000000 */
.L_x_6705:
[----:B------:R-:W-:Y:S05]  /*dca0*/  BSYNC B6 ;  /* 0x0000000000067941 */ /* 0x000fea0003800000 */
.L_x_6704:
[----:B------:R-:W-:-:S13]  /*dcb0*/  ISETP.GE.AND P0, PT, R25, R2, PT ;  /* 0x000000021900720c */ /* 0x000fda0003f06270 */
[----:B------:R-:W-:Y:S05]  /*dcc0*/  @P0 EXIT ;  /* 0x000000000000094d */ /* 0x000fea0003800000 */
[----:B01-34-:R-:W0:Y:S01]  /*dcd0*/  LDC.64 R2, c[0x0][0x218] ;  /* 0x00008600ff027b82 */ /* 0x01be220000000a00 */
        /* <DEDUP_REMOVED lines=16> */
[----:B--2---:R-:W0:Y:S02]  /*dde0*/  F2I.FTZ.TRUNC.NTZ R5, R24 ;  /* 0x0000001800057305 */ /* 0x004e24000021f100 */
[----:B0-----:R-:W-:Y:S01]  /*ddf0*/  STG.E.U8 desc[UR36][R2.64], R5 ;  /* 0x0000000502007986 */ /* 0x001fe2000c101124 */
[----:B------:R-:W-:Y:S05]  /*de00*/  EXIT ;  /* 0x000000000000794d */ /* 0x000fea0003800000 */
.L_x_6777:
[----:B------:R-:W2:Y:S02]  /*de10*/  F2I.S64.TRUNC R24, R24 ;  /* 0x0000001800187311 */ /* 0x000ea4000020d900 */
[----:B--2---:R-:W-:-:S05]  /*de20*/  IMAD.MOV.U32 R5, RZ, RZ, R24 ;  /* 0x000000ffff057224 */ /* 0x004fca00078e0018 */
[----:B------:R-:W-:Y:S01]  /*de30*/  STG.E.U8 desc[UR36][R2.64], R5 ;  /* 0x0000000502007986 */ /* 0x000fe2000c101124 */
[----:B------:R-:W-:Y:S05]  /*de40*/  EXIT ;  /* 0x000000000000794d */ /* 0x000fea0003800000 */
.L_x_6776:
        /* <DEDUP_REMOVED lines=9> */
.L_x_6780:
[----:B--2---:R-:W0:Y:S02]  /*dee0*/  F2I.FTZ.TRUNC.NTZ R5, R24 ;  /* 0x0000001800057305 */ /* 0x004e24000021f100 */
[----:B0-----:R-:W-:Y:S01]  /*def0*/  STG.E desc[UR36][R2.64], R5 ;  /* 0x0000000502007986 */ /* 0x001fe2000c101924 */
[----:B------:R-:W-:Y:S05]  /*df00*/  EXIT ;  /* 0x000000000000794d */ /* 0x000fea0003800000 */
.L_x_6779:
[----:B--2---:R-:W0:Y:S02]  /*df10*/  F2I.FTZ.TRUNC.NTZ R5, R24 ;  /* 0x0000001800057305 */ /* 0x004e24000021f100 */
[----:B0-----:R-:W-:Y:S01]  /*df20*/  STG.E.U16 desc[UR36][R2.64], R5 ;  /* 0x0000000502007986 */ /* 0x001fe2000c101524 */
[----:B------:R-:W-:Y:S05]  /*df30*/  EXIT ;  /* 0x000000000000794d */ /* 0x000fea0003800000 */
.L_x_6775:
        /* <DEDUP_REMOVED lines=8> */
.L_x_6782:
[----:B------:R-:W-:-:S05]  /*dfc0*/  F2FP.F16.F32.PACK_AB R24, RZ, R24 ;  /* 0x00000018ff18723e */ /* 0x000fca00000000ff */
[----:B------:R-:W-:Y:S01]  /*dfd0*/  STG.E.U16 desc[UR36][R2.64], R24 ;  /* 0x0000001802007986 */ /* 0x000fe2000c101524 */
[----:B------:R-:W-:Y:S05]  /*dfe0*/  EXIT ;  /* 0x000000000000794d */ /* 0x000fea0003800000 */
.L_x_6781:
        /* <DEDUP_REMOVED lines=9> */
.L_x_6784:
[----:B--2---:R-:W-:-:S04]  /*e080*/  F2FP.F16.F32.PACK_AB R5, RZ, R24 ;  /* 0x00000018ff05723e */ /* 0x004fc800000000ff */
[----:B------:R-:W-:-:S05]  /*e090*/  PRMT R5, R5, 0x5410, RZ ;  /* 0x0000541005057816 */ /* 0x000fca00000000ff */
[----:B------:R-:W-:Y:S01]  /*e0a0*/  STG.E desc[UR36][R2.64], R5 ;  /* 0x0000000502007986 */ /* 0x000fe2000c101924 */
[----:B------:R-:W-:Y:S05]  /*e0b0*/  EXIT ;  /* 0x000000000000794d */ /* 0x000fea0003800000 */
.L_x_6783:
[----:B--2---:R-:W-:-:S06]  /*e0c0*/  FMUL.FTZ R4, R24, 1 ;  /* 0x3f80000018047820 */ /* 0x004fcc0000410000 */
[----:B------:R-:W0:Y:S02]  /*e0d0*/  F2F.F64.F32 R4, R4 ;  /* 0x0000000400047310 */ /* 0x000e240000201800 */
[----:B0-----:R-:W-:Y:S01]  /*e0e0*/  STG.E.64 desc[UR36][R2.64], R4 ;  /* 0x0000000402007986 */ /* 0x001fe2000c101b24 */
[----:B------:R-:W-:Y:S05]  /*e0f0*/  EXIT ;  /* 0x000000000000794d */ /* 0x000fea0003800000 */
.L_x_6774:
        /* <DEDUP_REMOVED lines=9> */
[----:B--2---:R-:W-:-:S05]  /*e190*/  SEL R5, RZ, 0x1, !P0 ;  /* 0x00000001ff057807 */ /* 0x004fca0004000000 */
[----:B------:R-:W-:Y:S01]  /*e1a0*/  STG.E.U8 desc[UR36][R2.64], R5 ;  /* 0x0000000502007986 */ /* 0x000fe2000c101124 */
[----:B------:R-:W-:Y:S05]  /*e1b0*/  EXIT ;  /* 0x000000000000794d */ /* 0x000fea0003800000 */
.L_x_6787:
[----:B--2---:R-:W-:Y:S01]  /*e1c0*/  FMUL.FTZ R4, R24, 1 ;  /* 0x3f80000018047820 */ /* 0x004fe20000410000 */
[----:B------:R-:W-:-:S05]  /*e1d0*/  CS2R R6, SRZ ;  /* 0x0000000000067805 */ /* 0x000fca000001ff00 */
[----:B------:R-:W0:Y:S02]  /*e1e0*/  F2F.F64.F32 R4, R4 ;  /* 0x0000000400047310 */ /* 0x000e240000201800 */
[----:B0-----:R-:W-:Y:S01]  /*e1f0*/  STG.E.128 desc[UR36][R2.64], R4 ;  /* 0x0000000402007986 */ /* 0x001fe2000c101d24 */
[----:B------:R-:W-:Y:S05]  /*e200*/  EXIT ;  /* 0x000000000000794d */ /* 0x000fea0003800000 */
.L_x_6786:
[----:B------:R-:W-:-:S13]  /*e210*/  ISETP.NE.AND P0, PT, R0, 0xf, PT ;  /* 0x0000000f0000780c */ /* 0x000fda0003f05270 */
[----:B------:R-:W-:Y:S05]  /*e220*/  @!P0 BRA `(.L_x_6788) ;  /* 0x0000000000ac8947 */ /* 0x000fea0003800000 */
[----:B------:R-:W-:-:S13]  /*e230*/  ISETP.NE.AND P0, PT, R0, 0x17, PT ;  /* 0x000000170000780c */ /* 0x000fda0003f05270 */
[----:B------:R-:W-:Y:S05]  /*e240*/  @!P0 BRA `(.L_x_6789) ;  /* 0x0000000000508947 */ /* 0x000fea0003800000 */
[----:B------:R-:W-:-:S13]  /*e250*/  ISETP.NE.AND P0, PT, R0, 0x18, PT ;  /* 0x000000180000780c */ /* 0x000fda0003f05270 */
[----:B------:R-:W-:Y:S05]  /*e260*/  @P0 BRA `(.L_x_6778) ;  /* 0x0000000400e00947 */ /* 0x000fea0003800000 */
[C---:B--2---:R-:W-:Y:S01]  /*e270*/  LOP3.LUT R4, R24.reuse, 0x7fffffff, RZ, 0xc0, !PT ;  /* 0x7fffffff18047812 */ /* 0x044fe200078ec0ff */
        /* <DEDUP_REMOVED lines=13> */
.L_x_6791:
[----:B------:R-:W-:Y:S05]  /*e350*/  BSYNC B0 ;  /* 0x0000000000007941 */ /* 0x000fea0003800000 */
.L_x_6790:
[----:B------:R-:W-:-:S05]  /*e360*/  LOP3.LUT R7, R0, R7, RZ, 0xfc, !PT ;  /* 0x0000000700077212 */ /* 0x000fca00078efcff */
[----:B------:R-:W-:Y:S01]  /*e370*/  STG.E.U8 desc[UR36][R2.64], R7 ;  /* 0x0000000702007986 */ /* 0x000fe2000c101124 */
[----:B------:R-:W-:Y:S05]  /*e380*/  EXIT ;  /* 0x000000000000794d */ /* 0x000fea0003800000 */
.L_x_6789:
[----:B--2---:R-:W-:Y:S01]  /*e390*/  LOP3.LUT R4, R24, 0x7fffffff, RZ, 0xc0, !PT ;  /* 0x7fffffff18047812 */ /* 0x004fe200078ec0ff */
        /* <DEDUP_REMOVED lines=11> */
.L_x_6793:
[----:B------:R-:W-:Y:S01]  /*e450*/  IMAD.MOV.U32 R0, RZ, RZ, 0x7f ;  /* 0x0000007fff007424 */ /* 0x000fe200078e00ff */
[----:B------:R-:W-:-:S04]  /*e460*/  ISETP.GT.U32.AND P0, PT, R4, 0x7f800000, PT ;  /* 0x7f8000000400780c */ /* 0x000fc80003f04070 */
[----:B------:R-:W-:-:S09]  /*e470*/  SEL R0, R0, 0x7c, P0 ;  /* 0x0000007c00007807 */ /* 0x000fd20000000000 */
.L_x_6794:
[----:B------:R-:W-:Y:S05]  /*e480*/  BSYNC B0 ;  /* 0x0000000000007941 */ /* 0x000fea0003800000 */
.L_x_6792:
[----:B------:R-:W-:-:S04]  /*e490*/  LOP3.LUT R24, R24, 0x80000000, RZ, 0xc0, !PT ;  /* 0x8000000018187812 */ /* 0x000fc800078ec0ff */
[----:B------:R-:W-:-:S04]  /*e4a0*/  SHF.R.U32.HI R5, RZ, 0x18, R24 ;  /* 0x00000018ff057819 */ /* 0x000fc80000011618 */
[----:B------:R-:W-:-:S05]  /*e4b0*/  LOP3.LUT R5, R0, R5, RZ, 0xfc, !PT ;  /* 0x0000000500057212 */ /* 0x000fca00078efcff */
[----:B------:R-:W-:Y:S01]  /*e4c0*/  STG.E.U8 desc[UR36][R2.64], R5 ;  /* 0x0000000502007986 */ /* 0x000fe2000c101124 */
[----:B------:R-:W-:Y:S05]  /*e4d0*/  EXIT ;  /* 0x000000000000794d */ /* 0x000fea0003800000 */
.L_x_6788:
[----:B------:R-:W-:-:S05]  /*e4e0*/  F2FP.BF16.F32.PACK_AB R24, RZ, R24 ;  /* 0x00000018ff18723e */ /* 0x000fca00000010ff */
[----:B------:R-:W-:Y:S01]  /*e4f0*/  STG.E.U16 desc[UR36][R2.64], R24 ;  /* 0x0000001802007986 */ /* 0x000fe2000c101524 */
[----:B------:R-:W-:Y:S05]  /*e500*/  EXIT ;  /* 0x000000000000794d */ /* 0x000fea0003800000 */
.L_x_6785:
        /* <DEDUP_REMOVED lines=8> */
[----:B--2---:R-:W0:Y:S02]  /*e590*/  F2I.FTZ.U32.TRUNC.NTZ R5, R24 ;  /* 0x0000001800057305 */ /* 0x004e24000021f000 */
[----:B0-----:R-:W-:Y:S01]  /*e5a0*/  STG.E.U16 desc[UR36][R2.64], R5 ;  /* 0x0000000502007986 */ /* 0x001fe2000c101524 */
[----:B------:R-:W-:Y:S05]  /*e5b0*/  EXIT ;  /* 0x000000000000794d */ /* 0x000fea0003800000 */
.L_x_6797:
[----:B--2---:R-:W-:Y:S01]  /*e5c0*/  LOP3.LUT R5, R24, 0x7fffffff, RZ, 0xc0, !PT ;  /* 0x7fffffff18057812 */ /* 0x004fe200078ec0ff */
        /* <DEDUP_REMOVED lines=15> */
.L_x_6800:
[----:B------:R-:W-:-:S04]  /*e6c0*/  LOP3.LUT R24, R24, 0x80000000, RZ, 0xc0, !PT ;  /* 0x8000000018187812 */ /* 0x000fc800078ec0ff */
[----:B------:R-:W-:-:S04]  /*e6d0*/  SHF.R.U32.HI R5, RZ, 0x18, R24 ;  /* 0x00000018ff057819 */ /* 0x000fc80000011618 */
[----:B------:R-:W-:-:S04]  /*e6e0*/  LOP3.LUT R4, R4, R5, RZ, 0xfc, !PT ;  /* 0x0000000504047212 */ /* 0x000fc800078efcff */
[----:B------:R-:W-:-:S07]  /*e6f0*/  PRMT R0, R4, 0x7610, R0 ;  /* 0x0000761004007816 */ /* 0x000fce0000000000 */
.L_x_6799:
[----:B------:R-:W-:Y:S05]  /*e700*/  BSYNC B0 ;  /* 0x0000000000007941 */ /* 0x000fea0003800000 */
.L_x_6798:
[----:B------:R-:W-:Y:S01]  /*e710*/  STG.E.U8 desc[UR36][R2.64], R0 ;  /* 0x0000000002007986 */ /* 0x000fe2000c101124 */
[----:B------:R-:W-:Y:S05]  /*e720*/  EXIT ;  /* 0x000000000000794d */ /* 0x000fea0003800000 */
.L_x_6796:
        /* <DEDUP_REMOVED lines=16> */
.L_x_6803:
[----:B------:R-:W-:-:S04]  /*e830*/  LOP3.LUT R24, R24, 0x80000000, RZ, 0xc0, !PT ;  /* 0x8000000018187812 */ /* 0x000fc800078ec0ff */
[----:B------:R-:W-:-:S04]  /*e840*/  SHF.R.U32.HI R5, RZ, 0x18, R24 ;  /* 0x00000018ff057819 */ /* 0x000fc80000011618 */
[----:B------:R-:W-:-:S04]  /*e850*/  LOP3.LUT R4, R4, R5, RZ, 0xfc, !PT ;  /* 0x0000000504047212 */ /* 0x000fc800078efcff */
[----:B------:R-:W-:-:S07]  /*e860*/  PRMT R0, R4, 0x7610, R0 ;  /* 0x0000761004007816 */ /* 0x000fce0000000000 */
.L_x_6802:
[----:B------:R-:W-:Y:S05]  /*e870*/  BSYNC B0 ;  /* 0x0000000000007941 */ /* 0x000fea0003800000 */
.L_x_6801:
[----:B------:R-:W-:Y:S01]  /*e880*/  STG.E.U8 desc[UR36][R2.64], R0 ;  /* 0x0000000002007986 */ /* 0x000fe2000c101124 */
[----:B------:R-:W-:Y:S05]  /*e890*/  EXIT ;  /* 0x000000000000794d */ /* 0x000fea0003800000 */
.L_x_6795:
[----:B------:R-:W-:-:S13]  /*e8a0*/  ISETP.NE.AND P0, PT, R0, 0x1c, PT ;  /* 0x0000001c0000780c */ /* 0x000fda0003f05270 */
[----:B------:R-:W-:Y:S05]  /*e8b0*/  @!P0 BRA `(.L_x_6804) ;  /* 0x00000000009c8947 */ /* 0x000fea0003800000 */
[----:B------:R-:W-:-:S13]  /*e8c0*/  ISETP.NE.AND P0, PT, R0, 0x1d, PT ;  /* 0x0000001d0000780c */ /* 0x000fda0003f05270 */
[----:B------:R-:W-:Y:S05]  /*e8d0*/  @!P0 BRA `(.L_x_6805) ;  /* 0x0000000000888947 */ /* 0x000fea0003800000 */
[----:B------:R-:W-:-:S13]  /*e8e0*/  ISETP.NE.AND P0, PT, R0, 0x2c, PT ;  /* 0x0000002c0000780c */ /* 0x000fda0003f05270 */
[----:B------:R-:W-:Y:S05]  /*e8f0*/  @P0 BRA `(.L_x_6778) ;  /* 0x00000000003c0947 */ /* 0x000fea0003800000 */
[----:B--2---:R-:W-:-:S04]  /*e900*/  SHF.R.U32.HI R4, RZ, 0x17, R24 ;  /* 0x00000017ff047819 */ /* 0x004fc80000011618 */
        /* <DEDUP_REMOVED lines=14> */
.L_x_6778:
[----:B------:R-:W-:Y:S01]  /*e9f0*/  MOV R0, 0x0 ;  /* 0x0000000000007802 */ /* 0x000fe20000000f00 */
[----:B------:R-:W-:Y:S01]  /*ea00*/  ULDC.64 UR4, c[0x4][0x128] ;  /* 0x01004a0000047ab9 */ /* 0x000fe20000000a00 */
[----:B------:R-:W-:Y:S01]  /*ea10*/  ULDC.64 UR6, c[0x4][0x20] ;  /* 0x0100080000067ab9 */ /* 0x000fe20000000a00 */
[----:B--2---:R-:W-:Y:S01]  /*ea20*/  IMAD.U32 R4, RZ, RZ, UR4 ;  /* 0x00000004ff047e24 */ /* 0x004fe2000f8e00ff */
        /* <DEDUP_REMOVED lines=12> */
.L_x_6806:
[----:B------:R-:W-:Y:S05]  /*eaf0*/  EXIT ;  /* 0x000000000000794d */ /* 0x000fea0003800000 */
.L_x_6805:
[----:B------:R-:W0:Y:S02]  /*eb00*/  F2I.U64.TRUNC R24, R24 ;  /* 0x0000001800187311 */ /* 0x000e24000020d800 */
[----:B0-----:R-:W-:Y:S01]  /*eb10*/  STG.E.64 desc[UR36][R2.64], R24 ;  /* 0x0000001802007986 */ /* 0x001fe2000c101b24 */
[----:B------:R-:W-:Y:S05]  /*eb20*/  EXIT ;  /* 0x000000000000794d */ /* 0x000fea0003800000 */
.L_x_6804:
[----:B--2---:R-:W0:Y:S02]  /*eb30*/  F2I.FTZ.U32.TRUNC.NTZ R5, R24 ;  /* 0x0000001800057305 */ /* 0x004e24000021f000 */
[----:B0-----:R-:W-:Y:S01]  /*eb40*/  STG.E desc[UR36][R2.64], R5 ;  /* 0x0000000502007986 */ /* 0x001fe2000c101924 */
[----:B------:R-:W-:Y:S05]  /*eb50*/  EXIT ;  /* 0x000000000000794d */ /* 0x000fea0003800000 */
.L_x_6807:
        /* <DEDUP_REMOVED lines=10> */
.L_x_8005:


//--------------------- .text._ZN2at6native18elementwise_kernelILi128ELi2EZNS0_22gpu_kernel_impl_nocastIZZZNS0_44_GLOBAL__N__40a83637_7_Lerp_cu_7dd49032_312918lerp_tensor_kernelERNS_18TensorIteratorBaseEENKUlvE0_clEvENKUlvE0_clEvEUlfffE_EEvS5_RKT_EUliE_EEviT1_ --------------------------
	.section	.text._ZN2at6native18elementwise_kernelILi128ELi2EZNS0_22gpu_kernel_impl_nocastIZZZNS0_44_GLOBAL__N__40a83637_7_Lerp_cu_7dd49032_312918lerp_tensor_kernelERNS_18TensorIteratorBaseEENKUlvE0_clEvENKUlvE0_clEvEUlfffE_EEvS5_RKT_EUliE_EEviT1_,"ax",@progbits
	.align	128
        .global         _ZN2at6native18elementwise_kernelILi128ELi2EZNS0_22gpu_kernel_impl_nocastIZZZNS0_44_GLOBAL__N__40a83637_7_Lerp_cu_7dd49032_312918lerp_tensor_kernelERNS_18TensorIteratorBaseEENKUlvE0_clEvENKUlvE0_clEvEUlfffE_EEvS5_RKT_EUliE_EEviT1_
        .type           _ZN2at6native18elementwise_kernelILi128ELi2EZNS0_22gpu_kernel_impl_nocastIZZZNS0_44_GLOBAL__N__40a83637_7_Lerp_cu_7dd49032_312918lerp_tensor_kernelERNS_18TensorIteratorBaseEENKUlvE0_clEvENKUlvE0_clEvEUlfffE_EEvS5_RKT_EUliE_EEviT1_,@function
        .size           _ZN2at6native18elementwise_kernelILi128ELi2EZNS0_22gpu_kernel_impl_nocastIZZZNS0_44_GLOBAL__N__40a83637_7_Lerp_cu_7dd49032_312918lerp_tensor_kernelERNS_18TensorIteratorBaseEENKUlvE0_clEvENKUlvE0_clEvEUlfffE_EEvS5_RKT_EUliE_EEviT1_,(.L_x_8006 - _ZN2at6native18elementwise_kernelILi128ELi2EZNS0_22gpu_kernel_impl_nocastIZZZNS0_44_GLOBAL__N__40a83637_7_Lerp_cu_7dd49032_312918lerp_tensor_kernelERNS_18TensorIteratorBaseEENKUlvE0_clEvENKUlvE0_clEvEUlfffE_EEvS5_RKT_EUliE_EEviT1_)
        .other          _ZN2at6native18elementwise_kernelILi128ELi2EZNS0_22gpu_kernel_impl_nocastIZZZNS0_44_GLOBAL__N__40a83637_7_Lerp_cu_7dd49032_312918lerp_tensor_kernelERNS_18TensorIteratorBaseEENKUlvE0_clEvENKUlvE0_clEvEUlfffE_EEvS5_RKT_EUliE_EEviT1_,@"STO_CUDA_ENTRY STV_DEFAULT"
_ZN2at6native18elementwise_kernelILi128ELi2EZNS0_22gpu_kernel_impl_nocastIZZZNS0_44_GLOBAL__N__40a83637_7_Lerp_cu_7dd49032_312918lerp_tensor_kernelERNS_18TensorIteratorBaseEENKUlvE0_clEvENKUlvE0_clEvEUlfffE_EEvS5_RKT_EUliE_EEviT1_:
.text._ZN2at6native18elementwise_kernelILi128ELi2EZNS0_22gpu_kernel_impl_nocastIZZZNS0_44_GLOBAL__N__40a83637_7_Lerp_cu_7dd49032_312918lerp_tensor_kernelERNS_18TensorIteratorBaseEENKUlvE0_clEvENKUlvE0_clEvEUlfffE_EEvS5_RKT_EUliE_EEviT1_:
        /* <DEDUP_REMOVED lines=11> */
[----:B------:R-:W-:Y:S02]  /*00b0*/  CS2R R4, SRZ ;  /* 0x0000000000047805 */ /* 0x000fe4000001ff00 */
[----:B------:R-:W-:Y:S02]  /*00c0*/  CS2R R2, SRZ ;  /* 0x0000000000027805 */ /* 0x000fe4000001ff00 */
[----:B0-----:R-:W-:-:S13]  /*00d0*/  ISETP.NE.AND P0, PT, R10, RZ, PT ;  /* 0x000000ff0a00720c */ /* 0x001fda0003f05270 */
[----:B------:R-:W-:Y:S05]  /*00e0*/  @!P0 BRA `(.L_x_6810) ;  /* 0x0000001400d48947 */ /* 0x000fea0003800000 */
[----:B------:R-:W-:Y:S01]  /*00f0*/  HFMA2.MMA R2, -RZ, RZ, 0, 0 ;  /* 0x00000000ff027435 */ /* 0x000fe200000001ff */
[----:B------:R-:W-:Y:S01]  /*0100*/  MOV R3, R11 ;  /* 0x0000000b00037202 */ /* 0x000fe20000000f00 */
[----:B------:R-:W-:Y:S01]  /*0110*/  ULDC.64 UR8, c[0x0][0x220] ;  /* 0x0000880000087ab9 */ /* 0x000fe20000000a00 */
[----:B------:R-:W-:Y:S01]  /*0120*/  ISETP.NE.AND P0, PT, R10, 0x1, PT ;  /* 0x000000010a00780c */ /* 0x000fe20003f05270 */
[----:B------:R-:W-:Y:S01]  /*0130*/  ULDC UR7, c[0x0][0x21c] ;  /* 0x0000870000077ab9 */ /* 0x000fe20000000800 */
[----:B------:R-:W-:-:S05]  /*0140*/  ULDC.64 UR10, c[0x0][0x350] ;  /* 0x0000d400000a7ab9 */ /* 0x000fca0000000a00 */
        /* <DEDUP_REMOVED lines=348> */
[----:B------:R-:W-:-:S03]  /*1710*/  @P0 MOV R12, RZ ;  /* 0x000000ff000c0202 */ /* 0x000fc60000000f00 */
[----:B------:R-:W1:Y:S08]  /*1720*/  @P0 LDC R17, c[0x0][0x33c] ;  /* 0x0000cf00ff110b82 */ /* 0x000e700000000800 */
[----:B------:R-:W2:Y:S08]  /*1730*/  @P0 LDC.64 R8, c[0x0][0x4c8] ;  /* 0x00013200ff080b82 */ /* 0x000eb00000000a00 */
[----:B------:R-:W3:Y:S01]  /*1740*/  @P0 LDC.64 R10, c[0x0][0x4d0] ;  /* 0x00013400ff0a0b82 */ /* 0x000ee20000000a00 */
        /* <DEDUP_REMOVED lines=9> */
[C---:B------:R-:W-:Y:S02]  /*17e0*/  IMAD R5, R6.reuse, UR10, R5 ;  /* 0x0000000a06057c24 */ /* 0x040fe4000f8e0205 */
[----:B------:R-:W-:-:S02]  /*17f0*/  IMAD R4, R6, UR11, R4 ;  /* 0x0000000b06047c24 */ /* 0x000fc4000f8e0204 */
[C---:B--2---:R-:W-:Y:S02]  /*1800*/  @P0 IMAD R3, R12.reuse, R8, R3 ;  /* 0x000000080c030224 */ /* 0x044fe400078e0203 */
[C---:B------:R-:W-:Y:S02]  /*1810*/  @P0 IMAD R2, R12.reuse, R9, R2 ;  /* 0x000000090c020224 */ /* 0x040fe400078e0202 */
[C---:B---3--:R-:W-:Y:S02]  /*1820*/  @P0 IMAD R5, R12.reuse, R10, R5 ;  /* 0x0000000a0c050224 */ /* 0x048fe400078e0205 */
[----:B------:R-:W-:-:S07]  /*1830*/  @P0 IMAD R4, R12, R11, R4 ;  /* 0x0000000b0c040224 */ /* 0x000fce00078e0204 */
.L_x_6810:
        /* <DEDUP_REMOVED lines=8> */
[----:B------:R-:W2:Y:S01]  /*18c0*/  LDG.E R4, desc[UR4][R4.64] ;  /* 0x0000000404047981 */ /* 0x000ea2000c1e1900 */
[----:B------:R-:W-:Y:S01]  /*18d0*/  IADD3.X R9, RZ, UR9, RZ, P0, !PT ;  /* 0x00000009ff097c10 */ /* 0x000fe200087fe4ff */
[----:B------:R-:W-:-:S02]  /*18e0*/  ULDC.64 UR8, c[0x0][0x4d8] ;  /* 0x0001360000087ab9 */ /* 0x000fc40000000a00 */
[----:B------:R-:W3:Y:S04]  /*18f0*/  LDG.E R6, desc[UR4][R6.64] ;  /* 0x0000000406067981 */ /* 0x000ee8000c1e1900 */
[----:B------:R-:W3:Y:S01]  /*1900*/  LDG.E R9, desc[UR4][R8.64] ;  /* 0x0000000408097981 */ /* 0x000ee2000c1e1900 */
[----:B------:R-:W-:-:S04]  /*1910*/  IADD3 R2, P1, R3, UR8, RZ ;  /* 0x0000000803027c10 */ /* 0x000fc8000ff3e0ff */
[----:B------:R-:W-:Y:S02]  /*1920*/  IADD3.X R3, RZ, UR9, RZ, P1, !PT ;  /* 0x00000009ff037c10 */ /* 0x000fe40008ffe4ff */
[C---:B--2---:R-:W-:Y:S01]  /*1930*/  FSETP.GEU.FTZ.AND P0, PT, |R4|.reuse, 0.5, PT ;  /* 0x3f0000000400780b */ /* 0x044fe20003f1e200 */
[----:B------:R-:W-:Y:S01]  /*1940*/  FADD.FTZ R10, -R4, 1 ;  /* 0x3f800000040a7421 */ /* 0x000fe20000010100 */
[----:B---3--:R-:W-:-:S04]  /*1950*/  FADD.FTZ R11, R6, -R9 ;  /* 0x80000009060b7221 */ /* 0x008fc80000010000 */
[----:B------:R-:W-:-:S07]  /*1960*/  FFMA.FTZ R13, R4, R11, R9 ;  /* 0x0000000b040d7223 */ /* 0x000fce0000010009 */
[----:B------:R-:W-:-:S05]  /*1970*/  @P0 FFMA.FTZ R13, -R11, R10, R6 ;  /* 0x0000000a0b0d0223 */ /* 0x000fca0000010106 */
[----:B------:R0:W-:Y:S01]  /*1980*/  STG.E desc[UR4][R2.64], R13 ;  /* 0x0000000d02007986 */ /* 0x0001e2000c101904 */
[----:B------:R-:W-:-:S07]  /*1990*/  IADD3 R11, R0, 0x80, RZ ;  /* 0x00000080000b7810 */ /* 0x000fce0007ffe0ff */
.L_x_6809:
[----:B------:R-:W-:Y:S05]  /*19a0*/  BSYNC B0 ;  /* 0x0000000000007941 */ /* 0x000fea0003800000 */
.L_x_6808:
[----:B------:R-:W-:-:S13]  /*19b0*/  ISETP.GE.AND P0, PT, R11, UR6, PT ;  /* 0x000000060b007c0c */ /* 0x000fda000bf06270 */
[----:B------:R-:W-:Y:S05]  /*19c0*/  @P0 EXIT ;  /* 0x000000000000094d */ /* 0x000fea0003800000 */
[----:B------:R-:W1:Y:S01]  /*19d0*/  LDC R4, c[0x0][0x218] ;  /* 0x00008600ff047b82 */ /* 0x000e620000000800 */
[----:B------:R-:W-:Y:S01]  /*19e0*/  HFMA2.MMA R5, -RZ, RZ, 0, 0 ;  /* 0x00000000ff057435 */ /* 0x000fe200000001ff */
[----:B0-----:R-:W-:Y:S02]  /*19f0*/  CS2R R2, SRZ ;  /* 0x0000000000027805 */ /* 0x001fe4000001ff00 */
[----:B------:R-:W-:Y:S02]  /*1a00*/  MOV R0, RZ ;  /* 0x000000ff00007202 */ /* 0x000fe40000000f00 */
[----:B-1----:R-:W-:-:S13]  /*1a10*/  ISETP.NE.AND P0, PT, R4, RZ, PT ;  /* 0x000000ff0400720c */ /* 0x002fda0003f05270 */
[----:B------:R-:W-:Y:S05]  /*1a20*/  @!P0 BRA `(.L_x_6811) ;  /* 0x0000001400d48947 */ /* 0x000fea0003800000 */
[----:B------:R-:W-:Y:S01]  /*1a30*/  MOV R2, RZ ;  /* 0x000000ff00027202 */ /* 0x000fe20000000f00 */
[----:B------:R-:W-:Y:S01]  /*1a40*/  ULDC.64 UR6, c[0x0][0x220] ;  /* 0x0000880000067ab9 */ /* 0x000fe20000000a00 */
[----:B------:R-:W-:Y:S01]  /*1a50*/  MOV R3, R11 ;  /* 0x0000000b00037202 */ /* 0x000fe20000000f00 */
[----:B------:R-:W-:Y:S01]  /*1a60*/  ULDC.64 UR8, c[0x0][0x350] ;  /* 0x0000d40000087ab9 */ /* 0x000fe20000000a00 */
        /* <DEDUP_REMOVED lines=345> */
[----:B------:R-:W-:-:S04]  /*3000*/  ULDC UR6, c[0x0][0x338] ;  /* 0x0000ce0000067ab9 */ /* 0x000fc80000000800 */
[----:B------:R-:W-:-:S05]  /*3010*/  IMAD.HI.U32 R12, R7, UR9, R6 ;  /* 0x00000009070c7c27 */ /* 0x000fca000f8e0006 */
[----:B------:R-:W-:Y:S01]  /*3020*/  SHF.R.U32.HI R13, RZ, UR6, R12 ;  /* 0x00000006ff0d7c19 */ /* 0x000fe2000801160c */
[----:B------:R-:W0:Y:S01]  /*3030*/  @P0 LDC.64 R14, c[0x0][0x340] ;  /* 0x0000d000ff0e0b82 */ /* 0x000e220000000a00 */
[----:B------:R-:W-:Y:S01]  /*3040*/  @P0 MOV R12, RZ ;  /* 0x000000ff000c0202 */ /* 0x000fe20000000f00 */
[----:B------:R-:W-:Y:S01]  /*3050*/  ULDC.64 UR6, c[0x0][0x4b8] ;  /* 0x00012e0000067ab9 */ /* 0x000fe20000000a00 */
        /* <DEDUP_REMOVED lines=18> */
.L_x_6811:
        /* <DEDUP_REMOVED lines=20> */
[----:B------:R-:W-:Y:S01]  /*32c0*/  STG.E desc[UR4][R2.64], R13 ;  /* 0x0000000d02007986 */ /* 0x000fe2000c101904 */
[----:B------:R-:W-:Y:S05]  /*32d0*/  EXIT ;  /* 0x000000000000794d */ /* 0x000fea0003800000 */
.L_x_6812:
        /* <DEDUP_REMOVED lines=10> */
.L_x_8006:


//--------------------- .text._ZN2at6native27unrolled_elementwise_kernelIZZZNS0_44_GLOBAL__N__40a83637_7_Lerp_cu_7dd49032_312918lerp_tensor_kernelERNS_18TensorIteratorBaseEENKUlvE0_clEvENKUlvE0_clEvEUlfffE_St5arrayIPcLm4EELi4E23TrivialOffsetCalculatorILi3EjESB_ILi1EjENS0_6memory15LoadWithoutCastENSE_16StoreWithoutCastEEEviT_T0_T2_T3_T4_T5_ --------------------------
	.section	.text._ZN2at6native27unrolled_elementwise_kernelIZZZNS0_44_GLOBAL__N__40a83637_7_Lerp_cu_7dd49032_312918lerp_tensor_kernelERNS_18TensorIteratorBaseEENKUlvE0_clEvENKUlvE0_clEvEUlfffE_St5arrayIPcLm4EELi4E23TrivialOffsetCalculatorILi3EjESB_ILi1EjENS0_6memory15LoadWithoutCastENSE_16StoreWithoutCastEEEviT_T0_T2_T3_T4_T5_,"ax",@progbits
	.align	128
        .global         _ZN2at6native27unrolled_elementwise_kernelIZZZNS0_44_GLOBAL__N__40a83637_7_Lerp_cu_7dd49032_312918lerp_tensor_kernelERNS_18TensorIteratorBaseEENKUlvE0_clEvENKUlvE0_clEvEUlfffE_St5arrayIPcLm4EELi4E23TrivialOffsetCalculatorILi3EjESB_ILi1EjENS0_6memory15LoadWithoutCastENSE_16StoreWithoutCastEEEviT_T0_T2_T3_T4_T5_
        .type           _ZN2at6native27unrolled_elementwise_kernelIZZZNS0_44_GLOBAL__N__40a83637_7_Lerp_cu_7dd49032_312918lerp_tensor_kernelERNS_18TensorIteratorBaseEENKUlvE0_clEvENKUlvE0_clEvEUlfffE_St5arrayIPcLm4EELi4E23TrivialOffsetCalculatorILi3EjESB_ILi1EjENS0_6memory15LoadWithoutCastENSE_16StoreWithoutCastEEEviT_T0_T2_T3_T4_T5_,@function
        .size           _ZN2at6native27unrolled_elementwise_kernelIZZZNS0_44_GLOBAL__N__40a83637_7_Lerp_cu_7dd49032_312918lerp_tensor_kernelERNS_18TensorIteratorBaseEENKUlvE0_clEvENKUlvE0_clEvEUlfffE_St5arrayIPcLm4EELi4E23TrivialOffsetCalculatorILi3EjESB_ILi1EjENS0_6memory15LoadWithoutCastENSE_16StoreWithoutCastEEEviT_T0_T2_T3_T4_T5_,(.L_x_8007 - _ZN2at6native27unrolled_elementwise_kernelIZZZNS0_44_GLOBAL__N__40a83637_7_Lerp_cu_7dd49032_312918lerp_tensor_kernelERNS_18TensorIteratorBaseEENKUlvE0_clEvENKUlvE0_clEvEUlfffE_St5arrayIPcLm4EELi4E23TrivialOffsetCalculatorILi3EjESB_ILi1EjENS0_6memory15LoadWithoutCastENSE_16StoreWithoutCastEEEviT_T0_T2_T3_T4_T5_)
        .other          _ZN2at6native27unrolled_elementwise_kernelIZZZNS0_44_GLOBAL__N__40a83637_7_Lerp_cu_7dd49032_312918lerp_tensor_kernelERNS_18TensorIteratorBaseEENKUlvE0_clEvENKUlvE0_clEvEUlfffE_St5arrayIPcLm4EELi4E23TrivialOffsetCalculatorILi3EjESB_ILi1EjENS0_6memory15LoadWithoutCastENSE_16StoreWithoutCastEEEviT_T0_T2_T3_T4_T5_,@"STO_CUDA_ENTRY STV_DEFAULT"
_ZN2at6native27unrolled_elementwise_kernelIZZZNS0_44_GLOBAL__N__40a83637_7_Lerp_cu_7dd49032_312918lerp_tensor_kernelERNS_18TensorIteratorBaseEENKUlvE0_clEvENKUlvE0_clEvEUlfffE_St5arrayIPcLm4EELi4E23TrivialOffsetCalculatorILi3EjESB_ILi1EjENS0_6memory15LoadWithoutCastENSE_16StoreWithoutCastEEEviT_T0_T2_T3_T4_T5_:
.text._ZN2at6native27unrolled_elementwise_kernelIZZZNS0_44_GLOBAL__N__40a83637_7_Lerp_cu_7dd49032_312918lerp_tensor_kernelERNS_18TensorIteratorBaseEENKUlvE0_clEvENKUlvE0_clEvEUlfffE_St5arrayIPcLm4EELi4E23TrivialOffsetCalculatorILi3EjESB_ILi1EjENS0_6memory15LoadWithoutCastENSE_16StoreWithoutCastEEEviT_T0_T2_T3_T4_T5_:
[----:B------:R-:W-:Y:S01]  /*0000*/  LDC R1, c[0x0][0x28] ;  /* 0x00000a00ff017b82 */ /* 0x000fe20000000800 */
[----:B------:R-:W0:Y:S07]  /*0010*/  S2R R3, SR_CTAID.X ;  /* 0x0000000000037919 */ /* 0x000e2e0000002500 */
[----:B------:R-:W0:Y:S01]  /*0020*/  LDC R0, c[0x0][0x210] ;  /* 0x00008400ff007b82 */ /* 0x000e220000000800 */
[----:B------:R-:W-:Y:S01]  /*0030*/  HFMA2.MMA R2, -RZ, RZ, 0, 0 ;  /* 0x00000000ff027435 */ /* 0x000fe200000001ff */
[----:B------:R-:W-:Y:S01]  /*0040*/  ULDC.64 UR4, c[0x0][0x208] ;  /* 0x0000820000047ab9 */ /* 0x000fe20000000a00 */
[----:B------:R-:W1:Y:S01]  /*0050*/  S2R R22, SR_TID.X ;  /* 0x0000000000167919 */ /* 0x000e620000002100 */
[----:B------:R-:W-:Y:S01]  /*0060*/  CS2R R8, SRZ ;  /* 0x0000000000087805 */ /* 0x000fe2000001ff00 */
[----:B0-----:R-:W-:Y:S01]  /*0070*/  IMAD R5, R3, -0x200, R0 ;  /* 0xfffffe0003057824 */ /* 0x001fe200078e0200 */
[----:B-1----:R-:W-:-:S04]  /*0080*/  MOV R0, R22 ;  /* 0x0000001600007202 */ /* 0x002fc80000000f00 */
[----:B------:R-:W-:-:S13]  /*0090*/  ISETP.GE.AND P0, PT, R22, R5, PT ;  /* 0x000000051600720c */ /* 0x000fda0003f06270 */
[----:B------:R-:W-:Y:S01]  /*00a0*/  @!P0 LEA R15, R3, R0, 0x9 ;  /* 0x00000000030f8211 */ /* 0x000fe200078e48ff */
[----:B------:R-:W0:Y:S01]  /*00b0*/  @!P0 LDC.64 R12, c[0x0][0x220] ;  /* 0x00008800ff0c8b82 */ /* 0x000e220000000a00 */
[----:B------:R-:W-:-:S04]  /*00c0*/  @!P0 IADD3 R0, R0, 0x80, RZ ;  /* 0x0000008000008810 */ /* 0x000fc80007ffe0ff */
[----:B------:R-:W-:-:S03]  /*00d0*/  ISETP.GE.AND P1, PT, R0, R5, PT ;  /* 0x000000050000720c */ /* 0x000fc60003f26270 */
[----:B------:R-:W1:Y:S08]  /*00e0*/  @!P0 LDC.64 R28, c[0x0][0x230] ;  /* 0x00008c00ff1c8b82 */ /* 0x000e700000000a00 */
[----:B------:R-:W2:Y:S02]  /*00f0*/  @!P0 LDC.64 R24, c[0x0][0x228] ;  /* 0x00008a00ff188b82 */ /* 0x000ea40000000a00 */
[----:B------:R-:W-:Y:S01]  /*0100*/  @!P1 IMAD R27, R3, 0x200, R0 ;  /* 0x00000200031b9824 */ /* 0x000fe200078e0200 */
[----:B------:R-:W-:-:S04]  /*0110*/  @!P1 IADD3 R0, R0, 0x80, RZ ;  /* 0x0000008000009810 */ /* 0x000fc80007ffe0ff */
[----:B------:R-:W-:Y:S01]  /*0120*/  ISETP.GE.AND P3, PT, R0, R5, PT ;  /* 0x000000050000720c */ /* 0x000fe20003f66270 */
[C---:B0-----:R-:W-:Y:S01]  /*0130*/  @!P0 IMAD.WIDE.U32 R12, R15.reuse, 0x4, R12 ;  /* 0x000000040f0c8825 */ /* 0x041fe200078e000c */
[----:B------:R-:W-:Y:S01]  /*0140*/  MOV R23, RZ ;  /* 0x000000ff00177202 */ /* 0x000fe20000000f00 */
[----:B------:R-:W0:Y:S03]  /*0150*/  @!P1 LDC.64 R10, c[0x0][0x230] ;  /* 0x00008c00ff0a9b82 */ /* 0x000e260000000a00 */
[----:B------:R3:W4:Y:S01]  /*0160*/  @!P0 LDG.E R2, desc[UR4][R12.64] ;  /* 0x000000040c028981 */ /* 0x000722000c1e1900 */
[----:B-1----:R-:W-:-:S04]  /*0170*/  @!P0 IMAD.WIDE.U32 R28, R15, 0x4, R28 ;  /* 0x000000040f1c8825 */ /* 0x002fc800078e001c */
[----:B------:R-:W1:Y:S01]  /*0180*/  @!P1 LDC.64 R20, c[0x0][0x220] ;  /* 0x00008800ff149b82 */ /* 0x000e620000000a00 */
[----:B------:R3:W4:Y:S01]  /*0190*/  @!P0 LDG.E R23, desc[UR4][R28.64] ;  /* 0x000000041c178981 */ /* 0x000722000c1e1900 */
[----:B--2---:R-:W-:-:S06]  /*01a0*/  @!P0 IMAD.WIDE.U32 R24, R15, 0x4, R24 ;  /* 0x000000040f188825 */ /* 0x004fcc00078e0018 */
[----:B---3--:R-:W2:Y:S01]  /*01b0*/  @!P3 LDC.64 R12, c[0x0][0x230] ;  /* 0x00008c00ff0cbb82 */ /* 0x008ea20000000a00 */
[----:B------:R3:W4:Y:S07]  /*01c0*/  @!P0 LDG.E R9, desc[UR4][R24.64] ;  /* 0x0000000418098981 */ /* 0x00072e000c1e1900 */
[----:B------:R-:W1:Y:S08]  /*01d0*/  @!P3 LDC.64 R16, c[0x0][0x220] ;  /* 0x00008800ff10bb82 */ /* 0x000e700000000a00 */
[----:B------:R-:W1:Y:S08]  /*01e0*/  @!P3 LDC.64 R18, c[0x0][0x228] ;  /* 0x00008a00ff12bb82 */ /* 0x000e700000000a00 */
[----:B------:R-:W1:Y:S01]  /*01f0*/  @!P1 LDC.64 R14, c[0x0][0x228] ;  /* 0x00008a00ff0e9b82 */ /* 0x000e620000000a00 */
[----:B------:R-:W-:Y:S01]  /*0200*/  @!P3 IMAD R29, R3, 0x200, R0 ;  /* 0x00000200031db824 */ /* 0x000fe200078e0200 */
[----:B---3--:R-:W-:Y:S01]  /*0210*/  CS2R R24, SRZ ;  /* 0x0000000000187805 */ /* 0x008fe2000001ff00 */
[----:B0-----:R-:W-:-:S04]  /*0220*/  @!P1 IMAD.WIDE.U32 R10, R27, 0x4, R10 ;  /* 0x000000041b0a9825 */ /* 0x001fc800078e000a */
[C---:B--2---:R-:W-:Y:S01]  /*0230*/  @!P3 IMAD.WIDE.U32 R12, R29.reuse, 0x4, R12 ;  /* 0x000000041d0cb825 */ /* 0x044fe200078e000c */
[----:B------:R0:W2:Y:S03]  /*0240*/  @!P1 LDG.E R25, desc[UR4][R10.64] ;  /* 0x000000040a199981 */ /* 0x0000a6000c1e1900 */
[C---:B-1----:R-:W-:Y:S01]  /*0250*/  @!P3 IMAD.WIDE.U32 R16, R29.reuse, 0x4, R16 ;  /* 0x000000041d10b825 */ /* 0x042fe200078e0010 */
[----:B------:R1:W3:Y:S03]  /*0260*/  @!P3 LDG.E R24, desc[UR4][R12.64] ;  /* 0x000000040c18b981 */ /* 0x0002e6000c1e1900 */
[----:B------:R-:W-:Y:S01]  /*0270*/  @!P3 IMAD.WIDE.U32 R18, R29, 0x4, R18 ;  /* 0x000000041d12b825 */ /* 0x000fe200078e0012 */
[----:B------:R-:W-:-:S03]  /*0280*/  HFMA2.MMA R29, -RZ, RZ, 0, 0 ;  /* 0x00000000ff1d7435 */ /* 0x000fc600000001ff */
[----:B------:R-:W-:-:S04]  /*0290*/  @!P1 IMAD.WIDE.U32 R20, R27, 0x4, R20 ;  /* 0x000000041b149825 */ /* 0x000fc800078e0014 */
[----:B------:R-:W-:Y:S01]  /*02a0*/  @!P1 IMAD.WIDE.U32 R14, R27, 0x4, R14 ;  /* 0x000000041b0e9825 */ /* 0x000fe200078e000e */
[----:B------:R-:W-:Y:S01]  /*02b0*/  CS2R R26, SRZ ;  /* 0x00000000001a7805 */ /* 0x000fe2000001ff00 */
[----:B------:R1:W3:Y:S04]  /*02c0*/  @!P1 LDG.E R8, desc[UR4][R20.64] ;  /* 0x0000000414089981 */ /* 0x0002e8000c1e1900 */
[----:B------:R-:W3:Y:S04]  /*02d0*/  @!P1 LDG.E R29, desc[UR4][R14.64] ;  /* 0x000000040e1d9981 */ /* 0x000ee8000c1e1900 */
[----:B------:R-:W3:Y:S04]  /*02e0*/  @!P3 LDG.E R27, desc[UR4][R16.64] ;  /* 0x00000004101bb981 */ /* 0x000ee8000c1e1900 */
[----:B------:R-:W3:Y:S01]  /*02f0*/  @!P3 LDG.E R26, desc[UR4][R18.64] ;  /* 0x00000004121ab981 */ /* 0x000ee2000c1e1900 */
[----:B------:R-:W-:-:S04]  /*0300*/  @!P3 IADD3 R0, R0, 0x80, RZ ;  /* 0x000000800000b810 */ /* 0x000fc80007ffe0ff */
[----:B------:R-:W-:-:S13]  /*0310*/  ISETP.GE.AND P2, PT, R0, R5, PT ;  /* 0x000000050000720c */ /* 0x000fda0003f46270 */
[----:B0-----:R-:W0:Y:S01]  /*0320*/  @!P2 LDC.64 R10, c[0x0][0x230] ;  /* 0x00008c00ff0aab82 */ /* 0x001e220000000a00 */
[----:B------:R-:W-:Y:S01]  /*0330*/  @!P2 LEA R28, R3, R0, 0x9 ;  /* 0x00000000031ca211 */ /* 0x000fe200078e48ff */
[----:B------:R-:W-:-:S06]  /*0340*/  IMAD.MOV.U32 R0, RZ, RZ, RZ ;  /* 0x000000ffff007224 */ /* 0x000fcc00078e00ff */
[----:B-1----:R-:W1:Y:S08]  /*0350*/  @!P2 LDC.64 R12, c[0x0][0x228] ;  /* 0x00008a00ff0cab82 */ /* 0x002e700000000a00 */
[----:B------:R-:W1:Y:S01]  /*0360*/  @!P2 LDC.64 R20, c[0x0][0x220] ;  /* 0x00008800ff14ab82 */ /* 0x000e620000000a00 */
[----:B0-----:R-:W-:-:S05]  /*0370*/  @!P2 IMAD.WIDE.U32 R10, R28, 0x4, R10 ;  /* 0x000000041c0aa825 */ /* 0x001fca00078e000a */
[----:B------:R0:W5:Y:S02]  /*0380*/  @!P2 LDG.E R0, desc[UR4][R10.64] ;  /* 0x000000040a00a981 */ /* 0x000164000c1e1900 */
[----:B0-----:R-:W0:Y:S01]  /*0390*/  @!P0 LDC.64 R10, c[0x0][0x218] ;  /* 0x00008600ff0a8b82 */ /* 0x001e220000000a00 */
[----:B------:R-:W-:Y:S01]  /*03a0*/  CS2R R14, SRZ ;  /* 0x00000000000e7805 */ /* 0x000fe2000001ff00 */
[----:B-1----:R-:W-:Y:S01]  /*03b0*/  @!P2 IMAD.WIDE.U32 R12, R28, 0x4, R12 ;  /* 0x000000041c0ca825 */ /* 0x002fe200078e000c */
[----:B------:R-:W-:-:S03]  /*03c0*/  MOV R16, R22 ;  /* 0x0000001600107202 */ /* 0x000fc60000000f00 */
[----:B------:R-:W-:Y:S01]  /*03d0*/  @!P2 IMAD.WIDE.U32 R20, R28, 0x4, R20 ;  /* 0x000000041c14a825 */ /* 0x000fe200078e0014 */
[----:B------:R1:W5:Y:S01]  /*03e0*/  @!P2 LDG.E R14, desc[UR4][R12.64] ;  /* 0x000000040c0ea981 */ /* 0x000362000c1e1900 */
[C---:B------:R-:W-:Y:S02]  /*03f0*/  IADD3 R18, R16.reuse, 0x100, RZ ;  /* 0x0000010010127810 */ /* 0x040fe40007ffe0ff */
[----:B------:R-:W-:Y:S01]  /*0400*/  IADD3 R28, R16, 0x80, RZ ;  /* 0x00000080101c7810 */ /* 0x000fe20007ffe0ff */
[----:B------:R0:W5:Y:S01]  /*0410*/  @!P2 LDG.E R15, desc[UR4][R20.64] ;  /* 0x00000004140fa981 */ /* 0x000162000c1e1900 */
[-C--:B------:R-:W-:Y:S02]  /*0420*/  ISETP.GE.AND P1, PT, R18, R5.reuse, PT ;  /* 0x000000051200720c */ /* 0x080fe40003f26270 */
[----:B-1----:R-:W-:Y:S02]  /*0430*/  @!P0 LEA R13, R3, R22, 0x9 ;  /* 0x00000016030d8211 */ /* 0x002fe400078e48ff */
[----:B------:R-:W-:-:S03]  /*0440*/  ISETP.GE.AND P2, PT, R28, R5, PT ;  /* 0x000000051c00720c */ /* 0x000fc60003f46270 */
[----:B0-----:R-:W-:Y:S01]  /*0450*/  @!P0 IMAD.WIDE.U32 R10, R13, 0x4, R10 ;  /* 0x000000040d0a8825 */ /* 0x001fe200078e000a */
[----:B------:R-:W-:Y:S01]  /*0460*/  BSSY B0, `(.L_x_6813) ;  /* 0x0000022000007945 */ /* 0x000fe20003800000 */
[----:B----4-:R-:W-:Y:S02]  /*0470*/  FSETP.GEU.AND P3, PT, |R23|, 0.5, !P0 ;  /* 0x3f0000001700780b */ /* 0x010fe4000476e200 */
[----:B------:R-:W-:-:S04]  /*0480*/  @!P0 FADD.FTZ R19, R9, -R2 ;  /* 0x8000000209138221 */ /* 0x000fc80000010000 */
[----:B------:R-:W-:Y:S01]  /*0490*/  @!P0 FFMA.FTZ R17, R19, R23, R2 ;  /* 0x0000001713118223 */ /* 0x000fe20000010002 */
[----:B------:R-:W-:-:S06]  /*04a0*/  @!P0 FADD.FTZ R2, -R23, 1 ;  /* 0x3f80000017028421 */ /* 0x000fcc0000010100 */
[----:B------:R-:W-:-:S05]  /*04b0*/  @P3 FFMA.FTZ R17, -R19, R2, R9 ;  /* 0x0000000213113223 */ /* 0x000fca0000010109 */
[----:B------:R-:W-:Y:S01]  /*04c0*/  @!P0 MOV R7, R17 ;  /* 0x0000001100078202 */ /* 0x000fe20000000f00 */
[----:B------:R-:W-:Y:S01]  /*04d0*/  VIADD R2, R16, 0x180 ;  /* 0x0000018010027836 */ /* 0x000fe20000000000 */
[----:B------:R-:W-:-:S03]  /*04e0*/  @!P0 MOV R16, R28 ;  /* 0x0000001c00108202 */ /* 0x000fc60000000f00 */
[----:B------:R0:W-:Y:S01]  /*04f0*/  @!P0 STG.E desc[UR4][R10.64], R7 ;  /* 0x000000070a008986 */ /* 0x0001e2000c101904 */
[----:B------:R-:W-:Y:S02]  /*0500*/  ISETP.GE.AND P3, PT, R16, R5, PT ;  /* 0x000000051000720c */ /* 0x000fe40003f66270 */
[----:B--2---:R-:W-:Y:S02]  /*0510*/  FSETP.GEU.AND P4, PT, |R25|, 0.5, !P2 ;  /* 0x3f0000001900780b */ /* 0x004fe4000578e200 */
[----:B---3--:R-:W-:Y:S01]  /*0520*/  FSETP.GEU.AND P5, PT, |R24|, 0.5, !P1 ;  /* 0x3f0000001800780b */ /* 0x008fe20004fae200 */
[----:B------:R-:W-:Y:S01]  /*0530*/  @!P2 FADD.FTZ R12, R29, -R8 ;  /* 0x800000081d0ca221 */ /* 0x000fe20000010000 */
[----:B------:R-:W-:-:S03]  /*0540*/  @!P1 FADD.FTZ R9, R26, -R27 ;  /* 0x8000001b1a099221 */ /* 0x000fc60000010000 */
[----:B------:R-:W-:Y:S01]  /*0550*/  @!P2 FFMA.FTZ R8, R12, R25, R8 ;  /* 0x000000190c08a223 */ /* 0x000fe20000010008 */
[----:B------:R-:W-:Y:S01]  /*0560*/  @!P2 FADD.FTZ R25, -R25, 1 ;  /* 0x3f8000001919a421 */ /* 0x000fe20000010100 */
[----:B------:R-:W-:Y:S01]  /*0570*/  @!P1 FFMA.FTZ R27, R9, R24, R27 ;  /* 0x00000018091b9223 */ /* 0x000fe2000001001b */
[----:B------:R-:W-:-:S03]  /*0580*/  @!P1 FADD.FTZ R24, -R24, 1 ;  /* 0x3f80000018189421 */ /* 0x000fc60000010100 */
[----:B------:R-:W-:Y:S02]  /*0590*/  @P4 FFMA.FTZ R8, -R12, R25, R29 ;  /* 0x000000190c084223 */ /* 0x000fe4000001011d */
[----:B------:R-:W-:Y:S02]  /*05a0*/  @P5 FFMA.FTZ R27, -R9, R24, R26 ;  /* 0x00000018091b5223 */ /* 0x000fe4000001011a */
[----:B------:R-:W-:-:S03]  /*05b0*/  @!P2 IMAD.MOV.U32 R4, RZ, RZ, R8 ;  /* 0x000000ffff04a224 */ /* 0x000fc600078e0008 */
[----:B------:R-:W-:Y:S01]  /*05c0*/  @!P1 MOV R6, R27 ;  /* 0x0000001b00069202 */ /* 0x000fe20000000f00 */
[----:B0-----:R-:W-:Y:S06]  /*05d0*/  @P3 BRA `(.L_x_6814) ;  /* 0x0000000000283947 */ /* 0x001fec0003800000 */
        /* <DEDUP_REMOVED lines=10> */
.L_x_6814:
[----:B------:R-:W-:Y:S05]  /*0680*/  BSYNC B0 ;  /* 0x0000000000007941 */ /* 0x000fea0003800000 */
.L_x_6813:
[-C--:B------:R-:W-:Y:S02]  /*0690*/  ISETP.GE.AND P1, PT, R16, R5.reuse, PT ;  /* 0x000000051000720c */ /* 0x080fe40003f26270 */
[----:B------:R-:W-:-:S11]  /*06a0*/  ISETP.GE.AND P0, PT, R2, R5, PT ;  /* 0x000000050200720c */ /* 0x000fd60003f06270 */
[----:B------:R-:W-:Y:S05]  /*06b0*/  @P1 EXIT ;  /* 0x000000000000194d */ /* 0x000fea0003800000 */
[----:B0-----:R-:W0:Y:S01]  /*06c0*/  LDC.64 R4, c[0x0][0x218] ;  /* 0x00008600ff047b82 */ /* 0x001e220000000a00 */
[----:B-----5:R-:W-:Y:S01]  /*06d0*/  FSETP.GEU.AND P1, PT, |R0|, 0.5, !P0 ;  /* 0x3f0000000000780b */ /* 0x020fe2000472e200 */
[--C-:B------:R-:W-:Y:S01]  /*06e0*/  @!P0 FADD.FTZ R2, R14, -R15.reuse ;  /* 0x8000000f0e028221 */ /* 0x100fe20000010000 */
        /* <DEDUP_REMOVED lines=8> */
.L_x_6815:
        /* <DEDUP_REMOVED lines=9> */
.L_x_8007:


//--------------------- .text._ZN2at6native29vectorized_elementwise_kernelILi2EZZZNS0_44_GLOBAL__N__40a83637_7_Lerp_cu_7dd49032_312918lerp_tensor_kernelERNS_18TensorIteratorBaseEENKUlvE0_clEvENKUlvE0_clEvEUlfffE_St5arrayIPcLm4EEEEviT0_T1_ --------------------------
	.section	.text._ZN2at6native29vectorized_elementwise_kernelILi2EZZZNS0_44_GLOBAL__N__40a83637_7_Lerp_cu_7dd49032_312918lerp_tensor_kernelERNS_18TensorIteratorBaseEENKUlvE0_clEvENKUlvE0_clEvEUlfffE_St5arrayIPcLm4EEEEviT0_T1_,"ax",@progbits
	.align	128
        .global         _ZN2at6native29vectorized_elementwise_kernelILi2EZZZNS0_44_GLOBAL__N__40a83637_7_Lerp_cu_7dd49032_312918lerp_tensor_kernelERNS_18TensorIteratorBaseEENKUlvE0_clEvENKUlvE0_clEvEUlfffE_St5arrayIPcLm4EEEEviT0_T1_
        .type           _ZN2at6native29vectorized_elementwise_kernelILi2EZZZNS0_44_GLOBAL__N__40a83637_7_Lerp_cu_7dd49032_312918lerp_tensor_kernelERNS_18TensorIteratorBaseEENKUlvE0_clEvENKUlvE0_clEvEUlfffE_St5arrayIPcLm4EEEEviT0_T1_,@function
        .size           _ZN2at6native29vectorized_elementwise_kernelILi2EZZZNS0_44_GLOBAL__N__40a83637_7_Lerp_cu_7dd49032_312918lerp_tensor_kernelERNS_18TensorIteratorBaseEENKUlvE0_clEvENKUlvE0_clEvEUlfffE_St5arrayIPcLm4EEEEviT0_T1_,(.L_x_8008 - _ZN2at6native29vectorized_elementwise_kernelILi2EZZZNS0_44_GLOBAL__N__40a83637_7_Lerp_cu_7dd49032_312918lerp_tensor_kernelERNS_18TensorIteratorBaseEENKUlvE0_clEvENKUlvE0_clEvEUlfffE_St5arrayIPcLm4EEEEviT0_T1_)
        .other          _ZN2at6native29vectorized_elementwise_kernelILi2EZZZNS0_44_GLOBAL__N__40a83637_7_Lerp_cu_7dd49032_312918lerp_tensor_kernelERNS_18TensorIteratorBaseEENKUlvE0_clEvENKUlvE0_clEvEUlfffE_St5arrayIPcLm4EEEEviT0_T1_,@"STO_CUDA_ENTRY STV_DEFAULT"
_ZN2at6native29vectorized_elementwise_kernelILi2EZZZNS0_44_GLOBAL__N__40a83637_7_Lerp_cu_7dd49032_312918lerp_tensor_kernelERNS_18TensorIteratorBaseEENKUlvE0_clEvENKUlvE0_clEvEUlfffE_St5arrayIPcLm4EEEEviT0_T1_:
.text._ZN2at6native29vectorized_elementwise_kernelILi2EZZZNS0_44_GLOBAL__N__40a83637_7_Lerp_cu_7dd49032_312918lerp_tensor_kernelERNS_18TensorIteratorBaseEENKUlvE0_clEvENKUlvE0_clEvEUlfffE_St5arrayIPcLm4EEEEviT0_T1_:
        /* <DEDUP_REMOVED lines=12> */
[----:B-1----:R-:W-:-:S07]  /*00c0*/  IMAD.WIDE R8, R2, 0x4, R8 ;  /* 0x0000000402087825 */ /* 0x002fce00078e0208 */
[----:B------:R-:W1:Y:S01]  /*00d0*/  LDC.64 R28, c[0x0][0x218] ;  /* 0x00008600ff1c7b82 */ /* 0x000e620000000a00 */
[----:B0-----:R-:W-:-:S04]  /*00e0*/  IMAD.WIDE.U32 R34, R0, 0x8, R8 ;  /* 0x0000000800227825 */ /* 0x001fc800078e0008 */
[C---:B--2---:R-:W-:Y:S01]  /*00f0*/  IMAD.WIDE R4, R2.reuse, 0x4, R4 ;  /* 0x0000000402047825 */ /* 0x044fe200078e0204 */
[----:B------:R-:W2:Y:S03]  /*0100*/  LDG.E.64 R22, desc[UR4][R34.64] ;  /* 0x0000000422167981 */ /* 0x000ea6000c1e1b00 */
[----:B---3--:R-:W-:Y:S01]  /*0110*/  IMAD.WIDE R6, R2, 0x4, R6 ;  /* 0x0000000402067825 */ /* 0x008fe200078e0206 */
[----:B------:R-:W3:Y:S03]  /*0120*/  LDG.E.64 R8, desc[UR4][R34.64+0x400] ;  /* 0x0004000422087981 */ /* 0x000ee6000c1e1b00 */
[C---:B------:R-:W-:Y:S02]  /*0130*/  IMAD.WIDE.U32 R30, R0.reuse, 0x8, R4 ;  /* 0x00000008001e7825 */ /* 0x040fe400078e0004 */
[----:B------:R-:W4:Y:S02]  /*0140*/  LDG.E.64 R4, desc[UR4][R34.64+0xc00] ;  /* 0x000c000422047981 */ /* 0x000f24000c1e1b00 */
[----:B------:R-:W-:-:S02]  /*0150*/  IMAD.WIDE.U32 R32, R0, 0x8, R6 ;  /* 0x0000000800207825 */ /* 0x000fc400078e0006 */
[----:B------:R-:W5:Y:S04]  /*0160*/  LDG.E.64 R26, desc[UR4][R30.64] ;  /* 0x000000041e1a7981 */ /* 0x000f68000c1e1b00 */
[----:B------:R-:W5:Y:S04]  /*0170*/  LDG.E.64 R20, desc[UR4][R32.64] ;  /* 0x0000000420147981 */ /* 0x000f68000c1e1b00 */
[----:B------:R-:W4:Y:S04]  /*0180*/  LDG.E.64 R24, desc[UR4][R30.64+0x400] ;  /* 0x000400041e187981 */ /* 0x000f28000c1e1b00 */
[----:B------:R-:W4:Y:S04]  /*0190*/  LDG.E.64 R18, desc[UR4][R32.64+0x400] ;  /* 0x0004000420127981 */ /* 0x000f28000c1e1b00 */
[----:B------:R-:W4:Y:S04]  /*01a0*/  LDG.E.64 R6, desc[UR4][R34.64+0x800] ;  /* 0x0008000422067981 */ /* 0x000f28000c1e1b00 */
[----:B------:R-:W4:Y:S04]  /*01b0*/  LDG.E.64 R10, desc[UR4][R30.64+0x800] ;  /* 0x000800041e0a7981 */ /* 0x000f28000c1e1b00 */
[----:B------:R-:W4:Y:S04]  /*01c0*/  LDG.E.64 R16, desc[UR4][R32.64+0x800] ;  /* 0x0008000420107981 */ /* 0x000f28000c1e1b00 */
[----:B------:R4:W4:Y:S04]  /*01d0*/  LDG.E.64 R12, desc[UR4][R30.64+0xc00] ;  /* 0x000c00041e0c7981 */ /* 0x000928000c1e1b00 */
[----:B------:R-:W4:Y:S01]  /*01e0*/  LDG.E.64 R14, desc[UR4][R32.64+0xc00] ;  /* 0x000c0004200e7981 */ /* 0x000f22000c1e1b00 */
[----:B-1----:R-:W-:-:S04]  /*01f0*/  IMAD.WIDE.U32 R2, R2, 0x4, R28 ;  /* 0x0000000402027825 */ /* 0x002fc800078e001c */
[----:B------:R-:W-:Y:S01]  /*0200*/  IMAD.WIDE R2, R0, 0x8, R2 ;  /* 0x0000000800027825 */ /* 0x000fe200078e0202 */
[----:B--2---:R-:W-:Y:S02]  /*0210*/  FSETP.GEU.FTZ.AND P0, PT, |R22|, 0.5, PT ;  /* 0x3f0000001600780b */ /* 0x004fe40003f1e200 */
[----:B------:R-:W-:Y:S02]  /*0220*/  FSETP.GEU.FTZ.AND P1, PT, |R23|, 0.5, PT ;  /* 0x3f0000001700780b */ /* 0x000fe40003f3e200 */
[----:B---3--:R-:W-:Y:S02]  /*0230*/  FSETP.GEU.FTZ.AND P2, PT, |R8|, 0.5, PT ;  /* 0x3f0000000800780b */ /* 0x008fe40003f5e200 */
[----:B------:R-:W-:Y:S01]  /*0240*/  FSETP.GEU.FTZ.AND P3, PT, |R9|, 0.5, PT ;  /* 0x3f0000000900780b */ /* 0x000fe20003f7e200 */
[----:B-----5:R-:W-:Y:S01]  /*0250*/  FADD.FTZ R29, -R26, R20 ;  /* 0x000000141a1d7221 */ /* 0x020fe20000010100 */
[----:B------:R-:W-:-:S03]  /*0260*/  FADD.FTZ R28, -R27, R21 ;  /* 0x000000151b1c7221 */ /* 0x000fc60000010100 */
[----:B------:R-:W-:Y:S01]  /*0270*/  FFMA.FTZ R26, R22, R29, R26 ;  /* 0x0000001d161a7223 */ /* 0x000fe2000001001a */
[----:B----4-:R-:W-:Y:S01]  /*0280*/  FADD.FTZ R31, -R24, R18 ;  /* 0x00000012181f7221 */ /* 0x010fe20000010100 */
[----:B------:R-:W-:Y:S01]  /*0290*/  FADD.FTZ R30, -R25, R19 ;  /* 0x00000013191e7221 */ /* 0x000fe20000010100 */
[----:B------:R-:W-:Y:S01]  /*02a0*/  FFMA.FTZ R27, R23, R28, R27 ;  /* 0x0000001c171b7223 */ /* 0x000fe2000001001b */
[----:B------:R-:W-:Y:S01]  /*02b0*/  FADD.FTZ R22, -R22, 1 ;  /* 0x3f80000016167421 */ /* 0x000fe20000010100 */
[C---:B------:R-:W-:Y:S01]  /*02c0*/  FFMA.FTZ R24, R8.reuse, R31, R24 ;  /* 0x0000001f08187223 */ /* 0x040fe20000010018 */
        /* <DEDUP_REMOVED lines=16> */
[----:B------:R-:W-:Y:S01]  /*03d0*/  FFMA.FTZ R10, R6, R9, R10 ;  /* 0x00000009060a7223 */ /* 0x000fe2000001000a */
[----:B------:R-:W-:Y:S01]  /*03e0*/  FFMA.FTZ R11, R7, R0, R11 ;  /* 0x00000000070b7223 */ /* 0x000fe2000001000b */
        /* <DEDUP_REMOVED lines=10> */
[----:B------:R-:W-:Y:S04]  /*0490*/  STG.E.64 desc[UR4][R2.64], R26 ;  /* 0x0000001a02007986 */ /* 0x000fe8000c101b04 */
[----:B------:R-:W-:Y:S04]  /*04a0*/  STG.E.64 desc[UR4][R2.64+0x400], R24 ;  /* 0x0004001802007986 */ /* 0x000fe8000c101b04 */
[----:B------:R-:W-:Y:S04]  /*04b0*/  STG.E.64 desc[UR4][R2.64+0x800], R10 ;  /* 0x0008000a02007986 */ /* 0x000fe8000c101b04 */
[----:B------:R-:W-:Y:S01]  /*04c0*/  STG.E.64 desc[UR4][R2.64+0xc00], R12 ;  /* 0x000c000c02007986 */ /* 0x000fe2000c101b04 */
[----:B------:R-:W-:Y:S05]  /*04d0*/  EXIT ;  /* 0x000000000000794d */ /* 0x000fea0003800000 */
.L_x_6816:
[----:B------:R-:W0:Y:S01]  /*04e0*/  S2R R11, SR_TID.X ;  /* 0x00000000000b7919 */ /* 0x000e220000002100 */
[----:B------:R-:W-:Y:S01]  /*04f0*/  HFMA2.MMA R13, -RZ, RZ, 0, 0 ;  /* 0x00000000ff0d7435 */ /* 0x000fe200000001ff */
[----:B------:R-:W-:Y:S02]  /*0500*/  MOV R14, RZ ;  /* 0x000000ff000e7202 */ /* 0x000fe40000000f00 */
[----:B0-----:R-:W-:Y:S02]  /*0510*/  ISETP.GE.AND P4, PT, R11, R3, PT ;  /* 0x000000030b00720c */ /* 0x001fe40003f86270 */
[----:B------:R-:W-:-:S11]  /*0520*/  MOV R30, R11 ;  /* 0x0000000b001e7202 */ /* 0x000fd60000000f00 */
[----:B------:R-:W0:Y:S01]  /*0530*/  @!P4 LDC.64 R18, c[0x0][0x220] ;  /* 0x00008800ff12cb82 */ /* 0x000e220000000a00 */
[----:B------:R-:W-:-:S07]  /*0540*/  @!P4 IADD3 R27, R2, R30, RZ ;  /* 0x0000001e021bc210 */ /* 0x000fce0007ffe0ff */
[----:B------:R-:W1:Y:S08]  /*0550*/  @!P4 LDC.64 R20, c[0x0][0x228] ;  /* 0x00008a00ff14cb82 */ /* 0x000e700000000a00 */
[----:B------:R-:W2:Y:S01]  /*0560*/  @!P4 LDC.64 R16, c[0x0][0x230] ;  /* 0x00008c00ff10cb82 */ /* 0x000ea20000000a00 */
[----:B------:R-:W-:Y:S01]  /*0570*/  HFMA2.MMA R28, -RZ, RZ, 0, 0 ;  /* 0x00000000ff1c7435 */ /* 0x000fe200000001ff */
[----:B0-----:R-:W-:-:S05]  /*0580*/  @!P4 IMAD.WIDE.U32 R18, R27, 0x4, R18 ;  /* 0x000000041b12c825 */ /* 0x001fca00078e0012 */
[----:B------:R0:W3:Y:S01]  /*0590*/  @!P4 LDG.E R13, desc[UR4][R18.64] ;  /* 0x00000004120dc981 */ /* 0x0000e2000c1e1900 */
[----:B-1----:R-:W-:-:S05]  /*05a0*/  @!P4 IMAD.WIDE.U32 R20, R27, 0x4, R20 ;  /* 0x000000041b14c825 */ /* 0x002fca00078e0014 */
[----:B------:R-:W3:Y:S01]  /*05b0*/  @!P4 LDG.E R14, desc[UR4][R20.64] ;  /* 0x00000004140ec981 */ /* 0x000ee2000c1e1900 */
[----:B--2---:R-:W-:-:S05]  /*05c0*/  @!P4 IMAD.WIDE.U32 R26, R27, 0x4, R16 ;  /* 0x000000041b1ac825 */ /* 0x004fca00078e0010 */
[----:B------:R1:W2:Y:S01]  /*05d0*/  @!P4 LDG.E R28, desc[UR4][R26.64] ;  /* 0x000000041a1cc981 */ /* 0x0002a2000c1e1900 */
[----:B------:R-:W-:-:S04]  /*05e0*/  @!P4 IADD3 R30, R30, 0x80, RZ ;  /* 0x000000801e1ec810 */ /* 0x000fc80007ffe0ff */
[----:B------:R-:W-:-:S13]  /*05f0*/  ISETP.GE.AND P0, PT, R30, R3, PT ;  /* 0x000000031e00720c */ /* 0x000fda0003f06270 */
[----:B------:R-:W-:Y:S01]  /*0600*/  @!P0 IADD3 R15, R2, R30, RZ ;  /* 0x0000001e020f8210 */ /* 0x000fe20007ffe0ff */
[----:B------:R-:W4:Y:S01]  /*0610*/  @!P0 LDC.64 R24, c[0x0][0x220] ;  /* 0x00008800ff188b82 */ /* 0x000f220000000a00 */
[----:B------:R-:W-:-:S04]  /*0620*/  @!P0 IADD3 R30, R30, 0x80, RZ ;  /* 0x000000801e1e8810 */ /* 0x000fc80007ffe0ff */
[----:B------:R-:W-:-:S03]  /*0630*/  ISETP.GE.AND P1, PT, R30, R3, PT ;  /* 0x000000031e00720c */ /* 0x000fc60003f26270 */
[----:B0-----:R-:W0:Y:S08]  /*0640*/  @!P0 LDC.64 R18, c[0x0][0x228] ;  /* 0x00008a00ff128b82 */ /* 0x001e300000000a00 */
[----:B------:R-:W5:Y:S02]  /*0650*/  @!P0 LDC.64 R22, c[0x0][0x230] ;  /* 0x00008c00ff168b82 */ /* 0x000f640000000a00 */
[----:B------:R-:W-:-:S02]  /*0660*/  @!P1 IADD3 R17, R2, R30, RZ ;  /* 0x0000001e02119210 */ /* 0x000fc40007ffe0ff */
[----:B------:R-:W-:-:S04]  /*0670*/  @!P1 IADD3 R30, R30, 0x80, RZ ;  /* 0x000000801e1e9810 */ /* 0x000fc80007ffe0ff */
[----:B------:R-:W-:Y:S01]  /*0680*/  ISETP.GE.AND P2, PT, R30, R3, PT ;  /* 0x000000031e00720c */ /* 0x000fe20003f46270 */
[C---:B----4-:R-:W-:Y:S01]  /*0690*/  @!P0 IMAD.WIDE.U32 R24, R15.reuse, 0x4, R24 ;  /* 0x000000040f188825 */ /* 0x050fe200078e0018 */
[----:B------:R-:W-:Y:S01]  /*06a0*/  MOV R0, RZ ;  /* 0x000000ff00007202 */ /* 0x000fe20000000f00 */
[----:B-1----:R-:W1:Y:S02]  /*06b0*/  @!P1 LDC.64 R26, c[0x0][0x230] ;  /* 0x00008c00ff1a9b82 */ /* 0x002e640000000a00 */
[----:B0-----:R-:W-:-:S03]  /*06c0*/  @!P0 IMAD.WIDE.U32 R18, R15, 0x4, R18 ;  /* 0x000000040f128825 */ /* 0x001fc600078e0012 */
[----:B------:R0:W4:Y:S03]  /*06d0*/  @!P0 LDG.E R0, desc[UR4][R24.64] ;  /* 0x0000000418008981 */ /* 0x000126000c1e1900 */
[----:B------:R-:W1:Y:S01]  /*06e0*/  @!P1 LDC.64 R20, c[0x0][0x220] ;  /* 0x00008800ff149b82 */ /* 0x000e620000000a00 */
[----:B-----5:R-:W-:Y:S01]  /*06f0*/  @!P0 IMAD.WIDE.U32 R22, R15, 0x4, R22 ;  /* 0x000000040f168825 */ /* 0x020fe200078e0016 */
[----:B------:R-:W-:Y:S02]  /*0700*/  MOV R15, RZ ;  /* 0x000000ff000f7202 */ /* 0x000fe40000000f00 */
[----:B0-----:R-:W-:-:S04]  /*0710*/  @!P2 IADD3 R25, R2, R30, RZ ;  /* 0x0000001e0219a210 */ /* 0x001fc80007ffe0ff */
[----:B------:R-:W0:Y:S01]  /*0720*/  @!P1 LDC.64 R32, c[0x0][0x228] ;  /* 0x00008a00ff209b82 */ /* 0x000e220000000a00 */
[----:B------:R-:W-:Y:S01]  /*0730*/  @!P2 IADD3 R30, R30, 0x80, RZ ;  /* 0x000000801e1ea810 */ /* 0x000fe20007ffe0ff */
[----:B------:R5:W4:Y:S06]  /*0740*/  @!P0 LDG.E R15, desc[UR4][R22.64] ;  /* 0x00000004160f8981 */ /* 0x000b2c000c1e1900 */
[----:B------:R-:W0:Y:S08]  /*0750*/  @!P2 LDC.64 R36, c[0x0][0x220] ;  /* 0x00008800ff24ab82 */ /* 0x000e300000000a00 */
[----:B-----5:R-:W5:Y:S01]  /*0760*/  @!P2 LDC.64 R22, c[0x0][0x230] ;  /* 0x00008c00ff16ab82 */ /* 0x020f620000000a00 */
[----:B-1----:R-:W-:-:S04]  /*0770*/  @!P1 IMAD.WIDE.U32 R26, R17, 0x4, R26 ;  /* 0x00000004111a9825 */ /* 0x002fc800078e001a */
[----:B------:R-:W-:-:S04]  /*0780*/  @!P1 IMAD.WIDE.U32 R20, R17, 0x4, R20 ;  /* 0x0000000411149825 */ /* 0x000fc800078e0014 */
[----:B0-----:R-:W-:-:S04]  /*0790*/  @!P1 IMAD.WIDE.U32 R32, R17, 0x4, R32 ;  /* 0x0000000411209825 */ /* 0x001fc800078e0020 */
[----:B------:R-:W-:-:S04]  /*07a0*/  @!P2 IMAD.WIDE.U32 R36, R25, 0x4, R36 ;  /* 0x000000041924a825 */ /* 0x000fc800078e0024 */
[----:B-----5:R-:W-:-:S04]  /*07b0*/  @!P2 IMAD.WIDE.U32 R22, R25, 0x4, R22 ;  /* 0x000000041916a825 */ /* 0x020fc800078e0016 */
[--C-:B---3--:R-:W-:Y:S01]  /*07c0*/  @!P4 FADD.FTZ R16, R14, -R13.reuse ;  /* 0x8000000d0e10c221 */ /* 0x108fe20000010000 */
[C---:B--2---:R-:W-:Y:S01]  /*07d0*/  FSETP.GEU.AND P3, PT, |R28|.reuse, 0.5, !P4 ;  /* 0x3f0000001c00780b */ /* 0x044fe2000676e200 */
[----:B------:R-:W-:Y:S02]  /*07e0*/  @!P4 FADD.FTZ R29, -R28, 1 ;  /* 0x3f8000001c1dc421 */ /* 0x000fe40000010100 */
[----:B------:R-:W-:Y:S01]  /*07f0*/  @!P4 FFMA.FTZ R34, R16, R28, R13 ;  /* 0x0000001c1022c223 */ /* 0x000fe2000001000d */
[----:B------:R-:W-:-:S09]  /*0800*/  HFMA2.MMA R13, -RZ, RZ, 0, 0 ;  /* 0x00000000ff0d7435 */ /* 0x000fd200000001ff */
[----:B------:R-:W-:Y:S01]  /*0810*/  @P3 FFMA.FTZ R34, -R16, R29, R14 ;  /* 0x0000001d10223223 */ /* 0x000fe2000001010e */
[----:B------:R-:W-:Y:S01]  /*0820*/  ISETP.GE.AND P3, PT, R30, R3, PT ;  /* 0x000000031e00720c */ /* 0x000fe20003f66270 */
[----:B------:R0:W2:Y:S01]  /*0830*/  @!P0 LDG.E R13, desc[UR4][R18.64] ;  /* 0x00000004120d8981 */ /* 0x0000a2000c1e1900 */
[----:B------:R-:W-:Y:S01]  /*0840*/  HFMA2.MMA R14, -RZ, RZ, 0, 0 ;  /* 0x00000000ff0e7435 */ /* 0x000fe200000001ff */
[----:B------:R-:W1:Y:S10]  /*0850*/  @!P2 LDC.64 R28, c[0x0][0x228] ;  /* 0x00008a00ff1cab82 */ /* 0x000e740000000a00 */
[----:B------:R-:W-:-:S02]  /*0860*/  @!P3 IADD3 R31, R2, R30, RZ ;  /* 0x0000001e021fb210 */ /* 0x000fc40007ffe0ff */
[----:B0-----:R-:W-:Y:S02]  /*0870*/  CS2R R18, SRZ ;  /* 0x0000000000127805 */ /* 0x001fe4000001ff00 */
[----:B------:R-:W-:Y:S01]  /*0880*/  @!P3 IADD3 R30, R30, 0x80, RZ ;  /* 0x000000801e1eb810 */ /* 0x000fe20007ffe0ff */
[----:B------:R0:W3:Y:S03]  /*0890*/  @!P1 LDG.E R14, desc[UR4][R20.64] ;  /* 0x00000004140e9981 */ /* 0x0000e6000c1e1900 */
[----:B------:R-:W-:Y:S01]  /*08a0*/  ISETP.GE.AND P0, PT, R30, R3, PT ;  /* 0x000000031e00720c */ /* 0x000fe20003f06270 */
[----:B------:R5:W3:Y:S01]  /*08b0*/  @!P1 LDG.E R19, desc[UR4][R26.64] ;  /* 0x000000041a139981 */ /* 0x000ae2000c1e1900 */
[----:B------:R-:W-:Y:S01]  /*08c0*/  CS2R R16, SRZ ;  /* 0x0000000000107805 */ /* 0x000fe2000001ff00 */
[----:B0-----:R-:W0:Y:S05]  /*08d0*/  @!P3 LDC.64 R20, c[0x0][0x220] ;  /* 0x00008800ff14bb82 */ /* 0x001e2a0000000a00 */
[----:B------:R5:W3:Y:S02]  /*08e0*/  @!P1 LDG.E R17, desc[UR4][R32.64] ;  /* 0x0000000420119981 */ /* 0x000ae4000c1e1900 */
[----:B-----5:R-:W-:-:S02]  /*08f0*/  CS2R R26, SRZ ;  /* 0x00000000001a7805 */ /* 0x020fc4000001ff00 */
[----:B------:R5:W3:Y:S04]  /*0900*/  @!P2 LDG.E R16, desc[UR4][R36.64] ;  /* 0x000000042410a981 */ /* 0x000ae8000c1e1900 */
[----:B------:R1:W3:Y:S01]  /*0910*/  @!P2 LDG.E R27, desc[UR4][R22.64] ;  /* 0x00000004161ba981 */ /* 0x0002e2000c1e1900 */
[----:B------:R-:W4:Y:S01]  /*0920*/  @!P3 LDC.64 R32, c[0x0][0x228] ;  /* 0x00008a00ff20bb82 */ /* 0x000f220000000a00 */
[----:B------:R-:W-:-:S07]  /*0930*/  @!P0 IADD3 R35, R2, R30, RZ ;  /* 0x0000001e02238210 */ /* 0x000fce0007ffe0ff */
[----:B-----5:R-:W5:Y:S08]  /*0940*/  @!P3 LDC.64 R36, c[0x0][0x230] ;  /* 0x00008c00ff24bb82 */ /* 0x020f700000000a00 */
[----:B-1----:R-:W1:Y:S01]  /*0950*/  @!P0 LDC.64 R22, c[0x0][0x220] ;  /* 0x00008800ff168b82 */ /* 0x002e620000000a00 */
[----:B------:R-:W-:Y:S01]  /*0960*/  @!P0 IADD3 R30, R30, 0x80, RZ ;  /* 0x000000801e1e8810 */ /* 0x000fe20007ffe0ff */
[----:B0-----:R-:W-:-:S03]  /*0970*/  @!P3 IMAD.WIDE.U32 R20, R31, 0x4, R20 ;  /* 0x000000041f14b825 */ /* 0x001fc600078e0014 */
[----:B------:R-:W-:Y:S01]  /*0980*/  ISETP.GE.AND P1, PT, R30, R3, PT ;  /* 0x000000031e00720c */ /* 0x000fe20003f26270 */
[----:B------:R-:W-:Y:S01]  /*0990*/  @!P2 IMAD.WIDE.U32 R28, R25, 0x4, R28 ;  /* 0x00000004191ca825 */ /* 0x000fe200078e001c */
[----:B------:R-:W-:Y:S01]  /*09a0*/  CS2R R24, SRZ ;  /* 0x0000000000187805 */ /* 0x000fe2000001ff00 */
[----:B------:R0:W3:Y:S02]  /*09b0*/  @!P3 LDG.E R18, desc[UR4][R20.64] ;  /* 0x000000041412b981 */ /* 0x0000e4000c1e1900 */
[----:B----4-:R-:W-:-:S03]  /*09c0*/  @!P3 IMAD.WIDE.U32 R32, R31, 0x4, R32 ;  /* 0x000000041f20b825 */ /* 0x010fc600078e0020 */
[----:B------:R4:W3:Y:S01]  /*09d0*/  @!P2 LDG.E R25, desc[UR4][R28.64] ;  /* 0x000000041c19a981 */ /* 0x0008e2000c1e1900 */
[----:B0-----:R-:W0:Y:S01]  /*09e0*/  @!P0 LDC.64 R20, c[0x0][0x228] ;  /* 0x00008a00ff148b82 */ /* 0x001e220000000a00 */
[----:B-----5:R-:W-:-:S04]  /*09f0*/  @!P3 IMAD.WIDE.U32 R36, R31, 0x4, R36 ;  /* 0x000000041f24b825 */ /* 0x020fc800078e0024 */
[----:B-1----:R-:W-:Y:S01]  /*0a00*/  @!P0 IMAD.WIDE.U32 R22, R35, 0x4, R22 ;  /* 0x0000000423168825 */ /* 0x002fe200078e0016 */
[----:B------:R-:W-:-:S04]  /*0a10*/  HFMA2.MMA R31, -RZ, RZ, 0, 0 ;  /* 0x00000000ff1f7435 */ /* 0x000fc800000001ff */
[----:B------:R1:W5:Y:S01]  /*0a20*/  @!P0 LDG.E R24, desc[UR4][R22.64] ;  /* 0x0000000416188981 */ /* 0x000362000c1e1900 */
[----:B----4-:R-:W-:-:S05]  /*0a30*/  MOV R29, RZ ;  /* 0x000000ff001d7202 */ /* 0x010fca0000000f00 */
[----:B------:R4:W5:Y:S01]  /*0a40*/  @!P3 LDG.E R31, desc[UR4][R36.64] ;  /* 0x00000004241fb981 */ /* 0x000962000c1e1900 */
[----:B-1----:R-:W1:Y:S03]  /*0a50*/  @!P1 LDC.64 R22, c[0x0][0x220] ;  /* 0x00008800ff169b82 */ /* 0x002e660000000a00 */
[----:B------:R0:W5:Y:S05]  /*0a60*/  @!P3 LDG.E R29, desc[UR4][R32.64] ;  /* 0x00000004201db981 */ /* 0x00016a000c1e1900 */
[----:B----4-:R-:W4:Y:S01]  /*0a70*/  @!P0 LDC.64 R36, c[0x0][0x230] ;  /* 0x00008c00ff248b82 */ /* 0x010f220000000a00 */
[----:B------:R-:W-:Y:S01]  /*0a80*/  @!P1 IADD3 R28, R2, R30, RZ ;  /* 0x0000001e021c9210 */ /* 0x000fe20007ffe0ff */
[----:B0-----:R-:W-:Y:S01]  /*0a90*/  @!P0 IMAD.WIDE.U32 R20, R35, 0x4, R20 ;  /* 0x0000000423148825 */ /* 0x001fe200078e0014 */
[----:B------:R-:W-:-:S06]  /*0aa0*/  CS2R R32, SRZ ;  /* 0x0000000000207805 */ /* 0x000fcc000001ff00 */
[----:B------:R0:W5:Y:S01]  /*0ab0*/  @!P0 LDG.E R33, desc[UR4][R20.64] ;  /* 0x0000000414218981 */ /* 0x000162000c1e1900 */
[----:B-1----:R-:W-:Y:S01]  /*0ac0*/  @!P1 IMAD.WIDE.U32 R22, R28, 0x4, R22 ;  /* 0x000000041c169825 */ /* 0x002fe200078e0016 */
[----:B0-----:R-:W0:Y:S04]  /*0ad0*/  @!P1 LDC.64 R20, c[0x0][0x228] ;  /* 0x00008a00ff149b82 */ /* 0x001e280000000a00 */
[----:B------:R1:W5:Y:S01]  /*0ae0*/  @!P1 LDG.E R26, desc[UR4][R22.64] ;  /* 0x00000004161a9981 */ /* 0x000362000c1e1900 */
[----:B----4-:R-:W-:Y:S01]  /*0af0*/  @!P0 IMAD.WIDE.U32 R36, R35, 0x4, R36 ;  /* 0x0000000423248825 */ /* 0x010fe200078e0024 */
[----:B------:R-:W-:Y:S02]  /*0b00*/  MOV R35, RZ ;  /* 0x000000ff00237202 */ /* 0x000fe40000000f00 */
[----:B-1----:R-:W1:Y:S01]  /*0b10*/  @!P1 LDC.64 R22, c[0x0][0x230] ;  /* 0x00008c00ff169b82 */ /* 0x002e620000000a00 */
[----:B------:R-:W-:-:S03]  /*0b20*/  @!P1 IADD3 R30, R30, 0x80, RZ ;  /* 0x000000801e1e9810 */ /* 0x000fc60007ffe0ff */
[----:B------:R4:W5:Y:S01]  /*0b30*/  @!P0 LDG.E R35, desc[UR4][R36.64] ;  /* 0x0000000424238981 */ /* 0x000962000c1e1900 */
[----:B------:R-:W-:Y:S01]  /*0b40*/  ISETP.GE.AND P0, PT, R30, R3, PT ;  /* 0x000000031e00720c */ /* 0x000fe20003f06270 */
[----:B----4-:R-:W-:Y:S01]  /*0b50*/  HFMA2.MMA R37, -RZ, RZ, 0, 0 ;  /* 0x00000000ff257435 */ /* 0x010fe200000001ff */
[----:B0-----:R-:W-:-:S09]  /*0b60*/  @!P1 IMAD.WIDE.U32 R20, R28, 0x4, R20 ;  /* 0x000000041c149825 */ /* 0x001fd200078e0014 */
[----:B------:R0:W4:Y:S01]  /*0b70*/  @!P1 LDG.E R37, desc[UR4][R20.64] ;  /* 0x0000000414259981 */ /* 0x000122000c1e1900 */
[----:B-1----:R-:W-:Y:S01]  /*0b80*/  @!P1 IMAD.WIDE.U32 R22, R28, 0x4, R22 ;  /* 0x000000041c169825 */ /* 0x002fe200078e0016 */
[----:B------:R-:W-:-:S06]  /*0b90*/  MOV R28, RZ ;  /* 0x000000ff001c7202 */ /* 0x000fcc0000000f00 */
[----:B------:R1:W4:Y:S01]  /*0ba0*/  @!P1 LDG.E R28, desc[UR4][R22.64] ;  /* 0x00000004161c9981 */ /* 0x000322000c1e1900 */
[----:B0-----:R-:W0:Y:S08]  /*0bb0*/  @!P0 LDC.64 R20, c[0x0][0x220] ;  /* 0x00008800ff148b82 */ /* 0x001e300000000a00 */
[----:B-1----:R-:W1:Y:S01]  /*0bc0*/  @!P0 LDC.64 R22, c[0x0][0x228] ;  /* 0x00008a00ff168b82 */ /* 0x002e620000000a00 */
[----:B------:R-:W-:-:S05]  /*0bd0*/  @!P0 IADD3 R30, R2, R30, RZ ;  /* 0x0000001e021e8210 */ /* 0x000fca0007ffe0ff */
[----:B0-----:R-:W-:-:S05]  /*0be0*/  @!P0 IMAD.WIDE.U32 R20, R30, 0x4, R20 ;  /* 0x000000041e148825 */ /* 0x001fca00078e0014 */
[----:B------:R1:W4:Y:S02]  /*0bf0*/  @!P0 LDG.E R32, desc[UR4][R20.64] ;  /* 0x0000000414208981 */ /* 0x000324000c1e1900 */
[----:B-1----:R-:W-:Y:S02]  /*0c00*/  @!P0 IMAD.WIDE.U32 R20, R30, 0x4, R22 ;  /* 0x000000041e148825 */ /* 0x002fe400078e0016 */
[----:B------:R-:W0:Y:S01]  /*0c10*/  @!P0 LDC.64 R22, c[0x0][0x230] ;  /* 0x00008c00ff168b82 */ /* 0x000e220000000a00 */
[----:B------:R-:W-:Y:S01]  /*0c20*/  @!P4 MOV R12, R34 ;  /* 0x00000022000cc202 */ /* 0x000fe20000000f00 */
[----:B------:R-:W-:-:S10]  /*0c30*/  HFMA2.MMA R34, -RZ, RZ, 0, 0 ;  /* 0x00000000ff227435 */ /* 0x000fd400000001ff */
[----:B------:R1:W4:Y:S01]  /*0c40*/  @!P0 LDG.E R34, desc[UR4][R20.64] ;  /* 0x0000000414228981 */ /* 0x000322000c1e1900 */
[----:B0-----:R-:W-:Y:S01]  /*0c50*/  @!P0 IMAD.WIDE.U32 R22, R30, 0x4, R22 ;  /* 0x000000041e168825 */ /* 0x001fe200078e0016 */
[----:B------:R-:W-:-:S06]  /*0c60*/  MOV R30, RZ ;  /* 0x000000ff001e7202 */ /* 0x000fcc0000000f00 */
[----:B------:R-:W4:Y:S01]  /*0c70*/  @!P0 LDG.E R30, desc[UR4][R22.64] ;  /* 0x00000004161e8981 */ /* 0x000f22000c1e1900 */
[----:B------:R-:W-:-:S04]  /*0c80*/  IADD3 R36, R11, 0x80, RZ ;  /* 0x000000800b247810 */ /* 0x000fc80007ffe0ff */
[----:B------:R-:W-:-:S04]  /*0c90*/  ISETP.GE.AND P2, PT, R36, R3, PT ;  /* 0x000000032400720c */ /* 0x000fc80003f46270 */
[----:B------:R-:W-:-:S09]  /*0ca0*/  FSETP.GEU.AND P0, PT, |R15|, 0.5, !P2 ;  /* 0x3f0000000f00780b */ /* 0x000fd2000570e200 */
[----:B-1----:R-:W-:Y:S01]  /*0cb0*/  @!P2 FADD.FTZ R20, -R15, 1 ;  /* 0x3f8000000f14a421 */ /* 0x002fe20000010100 */
[----:B--2---:R-:W-:-:S04]  /*0cc0*/  @!P2 FADD.FTZ R21, R13, -R0 ;  /* 0x800000000d15a221 */ /* 0x004fc80000010000 */
[C---:B------:R-:W-:Y:S01]  /*0cd0*/  @!P2 FFMA.FTZ R0, R21.reuse, R15, R0 ;  /* 0x0000000f1500a223 */ /* 0x040fe20000010000 */
[----:B------:R-:W-:Y:S01]  /*0ce0*/  @P0 FFMA.FTZ R0, -R21, R20, R13 ;  /* 0x0000001415000223 */ /* 0x000fe2000001010d */
[----:B------:R-:W-:-:S04]  /*0cf0*/  IADD3 R20, R11, 0x100, RZ ;  /* 0x000001000b147810 */ /* 0x000fc80007ffe0ff */
[-C--:B------:R-:W-:Y:S02]  /*0d00*/  ISETP.GE.AND P1, PT, R20, R3.reuse, PT ;  /* 0x000000031400720c */ /* 0x080fe40003f26270 */
[----:B------:R-:W-:Y:S02]  /*0d10*/  IADD3 R20, R11, 0x180, RZ ;  /* 0x000001800b147810 */ /* 0x000fe40007ffe0ff */
[----:B---3--:R-:W-:Y:S02]  /*0d20*/  FSETP.GEU.AND P3, PT, |R19|, 0.5, !P1 ;  /* 0x3f0000001300780b */ /* 0x008fe40004f6e200 */
[----:B------:R-:W-:-:S07]  /*0d30*/  ISETP.GE.AND P0, PT, R20, R3, PT ;  /* 0x000000031400720c */ /* 0x000fce0003f06270 */
[----:B------:R-:W-:-:S04]  /*0d40*/  @!P1 FADD.FTZ R15, R17, -R14 ;  /* 0x8000000e110f9221 */ /* 0x000fc80000010000 */
[----:B------:R-:W-:Y:S01]  /*0d50*/  @!P1 FFMA.FTZ R13, R15, R19, R14 ;  /* 0x000000130f0d9223 */ /* 0x000fe2000001000e */
[----:B------:R-:W-:Y:S01]  /*0d60*/  @!P1 FADD.FTZ R14, -R19, 1 ;  /* 0x3f800000130e9421 */ /* 0x000fe20000010100 */
[----:B------:R-:W-:-:S03]  /*0d70*/  FSETP.GEU.AND P5, PT, |R27|, 0.5, !P0 ;  /* 0x3f0000001b00780b */ /* 0x000fc600047ae200 */
[----:B------:R-:W-:Y:S01]  /*0d80*/  @P3 FFMA.FTZ R13, -R15, R14, R17 ;  /* 0x0000000e0f0d3223 */ /* 0x000fe20000010111 */
[----:B------:R-:W-:Y:S02]  /*0d90*/  IADD3 R14, R11, 0x200, RZ ;  /* 0x000002000b0e7810 */ /* 0x000fe40007ffe0ff */
[----:B------:R-:W-:Y:S02]  /*0da0*/  @!P2 MOV R4, R0 ;  /* 0x000000000004a202 */ /* 0x000fe40000000f00 */
[----:B------:R-:W-:Y:S01]  /*0db0*/  ISETP.GE.AND P3, PT, R14, R3, PT ;  /* 0x000000030e00720c */ /* 0x000fe20003f66270 */
[----:B------:R-:W-:Y:S01]  /*0dc0*/  @!P0 FADD.FTZ R0, -R27, 1 ;  /* 0x3f8000001b008421 */ /* 0x000fe20000010100 */
[----:B------:R-:W-:-:S04]  /*0dd0*/  IADD3 R14, R11, 0x280, RZ ;  /* 0x000002800b0e7810 */ /* 0x000fc80007ffe0ff */
[----:B------:R-:W-:Y:S02]  /*0de0*/  ISETP.GE.AND P2, PT, R14, R3, PT ;  /* 0x000000030e00720c */ /* 0x000fe40003f46270 */
[----:B------:R-:W-:Y:S01]  /*0df0*/  @!P1 MOV R5, R13 ;  /* 0x0000000d00059202 */ /* 0x000fe20000000f00 */
[----:B------:R-:W-:-:S04]  /*0e00*/  @!P0 FADD.FTZ R15, R25, -R16 ;  /* 0x80000010190f8221 */ /* 0x000fc80000010000 */
[C---:B------:R-:W-:Y:S01]  /*0e10*/  @!P0 FFMA.FTZ R16, R15.reuse, R27, R16 ;  /* 0x0000001b0f108223 */ /* 0x040fe20000010010 */
[----:B------:R-:W-:Y:S01]  /*0e20*/  @P5 FFMA.FTZ R16, -R15, R0, R25 ;  /* 0x000000000f105223 */ /* 0x000fe20000010119 */
[----:B------:R-:W-:Y:S01]  /*0e30*/  IADD3 R0, R11, 0x300, RZ ;  /* 0x000003000b007810 */ /* 0x000fe20007ffe0ff */
[----:B------:R-:W0:Y:S03]  /*0e40*/  @!P4 LDC.64 R14, c[0x0][0x218] ;  /* 0x00008600ff0ecb82 */ /* 0x000e260000000a00 */
[----:B------:R-:W-:Y:S02]  /*0e50*/  ISETP.GE.AND P1, PT, R0, R3, PT ;  /* 0x000000030000720c */ /* 0x000fe40003f26270 */
[C---:B-----5:R-:W-:Y:S01]  /*0e60*/  FSETP.GEU.AND P6, PT, |R31|.reuse, 0.5, !P3 ;  /* 0x3f0000001f00780b */ /* 0x060fe20005fce200 */
[----:B------:R-:W-:Y:S01]  /*0e70*/  @!P3 FADD.FTZ R0, -R31, 1 ;  /* 0x3f8000001f00b421 */ /* 0x000fe20000010100 */
[----:B------:R-:W-:-:S04]  /*0e80*/  @!P3 FADD.FTZ R17, R29, -R18 ;  /* 0x800000121d11b221 */ /* 0x000fc80000010000 */
[----:B------:R-:W-:-:S07]  /*0e90*/  @!P3 FFMA.FTZ R18, R17, R31, R18 ;  /* 0x0000001f1112b223 */ /* 0x000fce0000010012 */
[----:B------:R-:W-:Y:S01]  /*0ea0*/  @P6 FFMA.FTZ R18, -R17, R0, R29 ;  /* 0x0000000011126223 */ /* 0x000fe2000001011d */
[----:B------:R-:W-:Y:S01]  /*0eb0*/  IADD3 R0, R11, 0x380, RZ ;  /* 0x000003800b007810 */ /* 0x000fe20007ffe0ff */
[----:B------:R-:W-:Y:S01]  /*0ec0*/  @!P2 FADD.FTZ R20, R33, -R24 ;  /* 0x800000182114a221 */ /* 0x000fe20000010000 */
[----:B------:R-:W-:Y:S02]  /*0ed0*/  @!P4 IADD3 R17, R2, R11, RZ ;  /* 0x0000000b0211c210 */ /* 0x000fe40007ffe0ff */
[----:B------:R-:W-:-:S03]  /*0ee0*/  @!P4 MOV R11, R36 ;  /* 0x00000024000bc202 */ /* 0x000fc60000000f00 */
[----:B0-----:R-:W-:Y:S01]  /*0ef0*/  @!P4 IMAD.WIDE.U32 R14, R17, 0x4, R14 ;  /* 0x00000004110ec825 */ /* 0x001fe200078e000e */
[----:B------:R-:W-:-:S03]  /*0f00*/  FSETP.GEU.AND P5, PT, |R35|, 0.5, !P2 ;  /* 0x3f0000002300780b */ /* 0x000fc600057ae200 */
[----:B------:R-:W-:Y:S01]  /*0f10*/  @!P2 FFMA.FTZ R24, R20, R35, R24 ;  /* 0x000000231418a223 */ /* 0x000fe20000010018 */
[----:B------:R-:W-:Y:S01]  /*0f20*/  @!P2 FADD.FTZ R35, -R35, 1 ;  /* 0x3f8000002323a421 */ /* 0x000fe20000010100 */
[----:B------:R0:W-:Y:S01]  /*0f30*/  @!P4 STG.E desc[UR4][R14.64], R12 ;  /* 0x0000000c0e00c986 */ /* 0x0001e2000c101904 */
[----:B------:R-:W-:-:S07]  /*0f40*/  ISETP.GE.AND P4, PT, R11, R3, PT ;  /* 0x000000030b00720c */ /* 0x000fce0003f86270 */
[----:B------:R-:W-:Y:S01]  /*0f50*/  @P5 FFMA.FTZ R24, -R20, R35, R33 ;  /* 0x0000002314185223 */ /* 0x000fe20000010121 */
[----:B------:R-:W-:Y:S01]  /*0f60*/  ISETP.GE.AND P5, PT, R0, R3, PT ;  /* 0x000000030000720c */ /* 0x000fe20003fa6270 */
[----:B----4-:R-:W-:Y:S01]  /*0f70*/  @!P1 FADD.FTZ R13, R37, -R26 ;  /* 0x8000001a250d9221 */ /* 0x010fe20000010000 */
[----:B------:R-:W-:-:S03]  /*0f80*/  FSETP.GEU.AND P6, PT, |R28|, 0.5, !P1 ;  /* 0x3f0000001c00780b */ /* 0x000fc60004fce200 */
[----:B------:R-:W-:Y:S01]  /*0f90*/  @!P1 FFMA.FTZ R26, R13, R28, R26 ;  /* 0x0000001c0d1a9223 */ /* 0x000fe2000001001a */
[----:B------:R-:W-:-:S09]  /*0fa0*/  @!P1 FADD.FTZ R28, -R28, 1 ;  /* 0x3f8000001c1c9421 */ /* 0x000fd20000010100 */
[----:B------:R-:W-:Y:S01]  /*0fb0*/  @P6 FFMA.FTZ R26, -R13, R28, R37 ;  /* 0x0000001c0d1a6223 */ /* 0x000fe20000010125 */
[----:B------:R-:W-:Y:S04]  /*0fc0*/  BSSY B0, `(.L_x_6817) ;  /* 0x0000036000007945 */ /* 0x000fe80003800000 */
[----:B------:R-:W-:Y:S01]  /*0fd0*/  BSSY B1, `(.L_x_6818) ;  /* 0x000002e000017945 */ /* 0x000fe20003800000 */
[----:B------:R-:W-:Y:S02]  /*0fe0*/  @!P0 MOV R6, R16 ;  /* 0x0000001000068202 */ /* 0x000fe40000000f00 */
[----:B------:R-:W-:Y:S02]  /*0ff0*/  @!P3 MOV R7, R18 ;  /* 0x000000120007b202 */ /* 0x000fe40000000f00 */
[----:B------:R-:W-:-:S02]  /*1000*/  @!P2 MOV R8, R24 ;  /* 0x000000180008a202 */ /* 0x000fc40000000f00 */
[----:B------:R-:W-:Y:S01]  /*1010*/  @!P1 MOV R9, R26 ;  /* 0x0000001a00099202 */ /* 0x000fe20000000f00 */
[--C-:B------:R-:W-:Y:S01]  /*1020*/  @!P5 FADD.FTZ R13, R34, -R32.reuse ;  /* 0x80000020220dd221 */ /* 0x100fe20000010000 */
[C---:B------:R-:W-:Y:S01]  /*1030*/  FSETP.GEU.AND P6, PT, |R30|.reuse, 0.5, !P5 ;  /* 0x3f0000001e00780b */ /* 0x040fe20006fce200 */
[----:B------:R-:W-:Y:S02]  /*1040*/  @!P5 FADD.FTZ R17, -R30, 1 ;  /* 0x3f8000001e11d421 */ /* 0x000fe40000010100 */
[----:B------:R-:W-:-:S10]  /*1050*/  @!P5 FFMA.FTZ R32, R13, R30, R32 ;  /* 0x0000001e0d20d223 */ /* 0x000fd40000010020 */
[----:B------:R-:W-:-:S05]  /*1060*/  @P6 FFMA.FTZ R32, -R13, R17, R34 ;  /* 0x000000110d206223 */ /* 0x000fca0000010122 */
        /* <DEDUP_REMOVED lines=14> */
.L_x_6819:
[----:B------:R-:W-:-:S13]  /*1150*/  ISETP.GE.AND P0, PT, R11, R3, PT ;  /* 0x000000030b00720c */ /* 0x000fda0003f06270 */
[----:B------:R-:W-:Y:S05]  /*1160*/  @P0 BRA `(.L_x_6821) ;  /* 0x0000000000300947 */ /* 0x000fea0003800000 */
[----:B0-----:R-:W0:Y:S01]  /*1170*/  LDC.64 R4, c[0x0][0x218] ;  /* 0x00008600ff047b82 */ /* 0x001e220000000a00 */
[----:B------:R-:W-:Y:S02]  /*1180*/  IADD3 R13, R2, R11, RZ ;  /* 0x0000000b020d7210 */ /* 0x000fe40007ffe0ff */
[----:B------:R-:W-:-:S03]  /*1190*/  IADD3 R11, R11, 0x80, RZ ;  /* 0x000000800b0b7810 */ /* 0x000fc60007ffe0ff */
[----:B0-----:R-:W-:-:S05]  /*11a0*/  IMAD.WIDE.U32 R4, R13, 0x4, R4 ;  /* 0x000000040d047825 */ /* 0x001fca00078e0004 */
[----:B------:R1:W-:Y:S02]  /*11b0*/  STG.E desc[UR4][R4.64], R6 ;  /* 0x0000000604007986 */ /* 0x0003e4000c101904 */
.L_x_6820:
[----:B------:R-:W-:-:S13]  /*11c0*/  ISETP.GE.AND P0, PT, R11, R3, PT ;  /* 0x000000030b00720c */ /* 0x000fda0003f06270 */
[----:B------:R-:W-:Y:S05]  /*11d0*/  @P0 BRA `(.L_x_6822) ;  /* 0x0000000000340947 */ /* 0x000fea0003800000 */
[----:B01----:R-:W0:Y:S01]  /*11e0*/  LDC.64 R4, c[0x0][0x218] ;  /* 0x00008600ff047b82 */ /* 0x003e220000000a00 */
[----:B------:R-:W-:Y:S02]  /*11f0*/  IADD3 R13, R2, R11, RZ ;  /* 0x0000000b020d7210 */ /* 0x000fe40007ffe0ff */
[----:B------:R-:W-:-:S03]  /*1200*/  IADD3 R11, R11, 0x80, RZ ;  /* 0x000000800b0b7810 */ /* 0x000fc60007ffe0ff */
[----:B0-----:R-:W-:-:S05]  /*1210*/  IMAD.WIDE.U32 R4, R13, 0x4, R4 ;  /* 0x000000040d047825 */ /* 0x001fca00078e0004 */
[----:B------:R1:W-:Y:S02]  /*1220*/  STG.E desc[UR4][R4.64], R7 ;  /* 0x0000000704007986 */ /* 0x0003e4000c101904 */
.L_x_6821:
        /* <DEDUP_REMOVED lines=8> */
.L_x_6822:
[----:B------:R-:W-:Y:S05]  /*12b0*/  BSYNC B1 ;  /* 0x0000000000017941 */ /* 0x000fea0003800000 */
.L_x_6818:
[----:B------:R-:W-:-:S13]  /*12c0*/  ISETP.GE.AND P0, PT, R11, R3, PT ;  /* 0x000000030b00720c */ /* 0x000fda0003f06270 */
[----:B012---:R-:W0:Y:S01]  /*12d0*/  @!P0 LDC.64 R4, c[0x0][0x218] ;  /* 0x00008600ff048b82 */ /* 0x007e220000000a00 */
[----:B------:R-:W-:Y:S02]  /*12e0*/  @!P0 IADD3 R7, R2, R11, RZ ;  /* 0x0000000b02078210 */ /* 0x000fe40007ffe0ff */
[----:B------:R-:W-:-:S03]  /*12f0*/  @!P0 IADD3 R11, R11, 0x80, RZ ;  /* 0x000000800b0b8810 */ /* 0x000fc60007ffe0ff */
[----:B0-----:R-:W-:-:S05]  /*1300*/  @!P0 IMAD.WIDE.U32 R4, R7, 0x4, R4 ;  /* 0x0000000407048825 */ /* 0x001fca00078e0004 */
[----:B------:R2:W-:Y:S02]  /*1310*/  @!P0 STG.E desc[UR4][R4.64], R9 ;  /* 0x0000000904008986 */ /* 0x0005e4000c101904 */
.L_x_6823:
[----:B------:R-:W-:Y:S05]  /*1320*/  BSYNC B0 ;  /* 0x0000000000007941 */ /* 0x000fea0003800000 */
.L_x_6817:
[----:B------:R-:W-:Y:S05]  /*1330*/  WARPSYNC.ALL ;  /* 0x0000000000007948 */ /* 0x000fea0003800000 */
[----:B------:R-:W-:-:S13]  /*1340*/  ISETP.GE.AND P0, PT, R11, R3, PT ;  /* 0x000000030b00720c */ /* 0x000fda0003f06270 */
[----:B------:R-:W-:Y:S05]  /*1350*/  @P0 EXIT ;  /* 0x000000000000094d */ /* 0x000fea0003800000 */
[----:B012---:R-:W0:Y:S01]  /*1360*/  LDC.64 R4, c[0x0][0x218] ;  /* 0x00008600ff047b82 */ /* 0x007e220000000a00 */
[----:B------:R-:W-:-:S05]  /*1370*/  IADD3 R3, R2, R11, RZ ;  /* 0x0000000b02037210 */ /* 0x000fca0007ffe0ff */
[----:B0-----:R-:W-:-:S05]  /*1380*/  IMAD.WIDE.U32 R2, R3, 0x4, R4 ;  /* 0x0000000403027825 */ /* 0x001fca00078e0004 */
[----:B------:R-:W-:Y:S01]  /*1390*/  STG.E desc[UR4][R2.64], R10 ;  /* 0x0000000a02007986 */ /* 0x000fe2000c101904 */
[----:B------:R-:W-:Y:S05]  /*13a0*/  EXIT ;  /* 0x000000000000794d */ /* 0x000fea0003800000 */
.L_x_6824:
        /* <DEDUP_REMOVED lines=13> */
.L_x_8008:


//--------------------- .text._ZN2at6native29vectorized_elementwise_kernelILi4EZZZNS0_44_GLOBAL__N__40a83637_7_Lerp_cu_7dd49032_312918lerp_tensor_kernelERNS_18TensorIteratorBaseEENKUlvE0_clEvENKUlvE0_clEvEUlfffE_St5arrayIPcLm4EEEEviT0_T1_ --------------------------
	.section	.text._ZN2at6native29vectorized_elementwise_kernelILi4EZZZNS0_44_GLOBAL__N__40a83637_7_Lerp_cu_7dd49032_312918lerp_tensor_kernelERNS_18TensorIteratorBaseEENKUlvE0_clEvENKUlvE0_clEvEUlfffE_St5arrayIPcLm4EEEEviT0_T1_,"ax",@progbits
	.align	128
        .global         _ZN2at6native29vectorized_elementwise_kernelILi4EZZZNS0_44_GLOBAL__N__40a83637_7_Lerp_cu_7dd49032_312918lerp_tensor_kernelERNS_18TensorIteratorBaseEENKUlvE0_clEvENKUlvE0_clEvEUlfffE_St5arrayIPcLm4EEEEviT0_T1_
        .type           _ZN2at6native29vectorized_elementwise_kernelILi4EZZZNS0_44_GLOBAL__N__40a83637_7_Lerp_cu_7dd49032_312918lerp_tensor_kernelERNS_18TensorIteratorBaseEENKUlvE0_clEvENKUlvE0_clEvEUlfffE_St5arrayIPcLm4EEEEviT0_T1_,@function
        .size           _ZN2at6native29vectorized_elementwise_kernelILi4EZZZNS0_44_GLOBAL__N__40a83637_7_Lerp_cu_7dd49032_312918lerp_tensor_kernelERNS_18TensorIteratorBaseEENKUlvE0_clEvENKUlvE0_clEvEUlfffE_St5arrayIPcLm4EEEEviT0_T1_,(.L_x_8009 - _ZN2at6native29vectorized_elementwise_kernelILi4EZZZNS0_44_GLOBAL__N__40a83637_7_Lerp_cu_7dd49032_312918lerp_tensor_kernelERNS_18TensorIteratorBaseEENKUlvE0_clEvENKUlvE0_clEvEUlfffE_St5arrayIPcLm4EEEEviT0_T1_)
        .other          _ZN2at6native29vectorized_elementwise_kernelILi4EZZZNS0_44_GLOBAL__N__40a83637_7_Lerp_cu_7dd49032_312918lerp_tensor_kernelERNS_18TensorIteratorBaseEENKUlvE0_clEvENKUlvE0_clEvEUlfffE_St5arrayIPcLm4EEEEviT0_T1_,@"STO_CUDA_ENTRY STV_DEFAULT"
_ZN2at6native29vectorized_elementwise_kernelILi4EZZZNS0_44_GLOBAL__N__40a83637_7_Lerp_cu_7dd49032_312918lerp_tensor_kernelERNS_18TensorIteratorBaseEENKUlvE0_clEvENKUlvE0_clEvEUlfffE_St5arrayIPcLm4EEEEviT0_T1_:
.text._ZN2at6native29vectorized_elementwise_kernelILi4EZZZNS0_44_GLOBAL__N__40a83637_7_Lerp_cu_7dd49032_312918lerp_tensor_kernelERNS_18TensorIteratorBaseEENKUlvE0_clEvENKUlvE0_clEvEUlfffE_St5arrayIPcLm4EEEEviT0_T1_:
        /* <DEDUP_REMOVED lines=16> */
[----:B------:R-:W2:Y:S03]  /*0100*/  LDG.E.128 R8, desc[UR4][R34.64] ;  /* 0x0000000422087981 */ /* 0x000ea6000c1e1d00 */
[----:B---3--:R-:W-:Y:S01]  /*0110*/  IMAD.WIDE R6, R2, 0x4, R6 ;  /* 0x0000000402067825 */ /* 0x008fe200078e0206 */
[----:B------:R-:W3:Y:S03]  /*0120*/  LDG.E.128 R20, desc[UR4][R34.64+0x800] ;  /* 0x0008000422147981 */ /* 0x000ee6000c1e1d00 */
[----:B------:R-:W-:-:S04]  /*0130*/  IMAD.WIDE.U32 R30, R0, 0x10, R4 ;  /* 0x00000010001e7825 */ /* 0x000fc800078e0004 */
[----:B------:R-:W-:Y:S01]  /*0140*/  IMAD.WIDE.U32 R32, R0, 0x10, R6 ;  /* 0x0000001000207825 */ /* 0x000fe200078e0006 */
[----:B------:R-:W4:Y:S04]  /*0150*/  LDG.E.128 R24, desc[UR4][R30.64] ;  /* 0x000000041e187981 */ /* 0x000f28000c1e1d00 */
[----:B------:R-:W4:Y:S04]  /*0160*/  LDG.E.128 R4, desc[UR4][R32.64] ;  /* 0x0000000420047981 */ /* 0x000f28000c1e1d00 */
[----:B------:R0:W5:Y:S04]  /*0170*/  LDG.E.128 R12, desc[UR4][R30.64+0x800] ;  /* 0x000800041e0c7981 */ /* 0x000168000c1e1d00 */
[----:B------:R-:W5:Y:S01]  /*0180*/  LDG.E.128 R16, desc[UR4][R32.64+0x800] ;  /* 0x0008000420107981 */ /* 0x000f62000c1e1d00 */
[----:B-1----:R-:W-:-:S04]  /*0190*/  IMAD.WIDE.U32 R2, R2, 0x4, R28 ;  /* 0x0000000402027825 */ /* 0x002fc800078e001c */
[----:B------:R-:W-:Y:S01]  /*01a0*/  IMAD.WIDE R2, R0, 0x10, R2 ;  /* 0x0000001000027825 */ /* 0x000fe200078e0202 */
[----:B--2---:R-:W-:Y:S02]  /*01b0*/  FSETP.GEU.FTZ.AND P0, PT, |R8|, 0.5, PT ;  /* 0x3f0000000800780b */ /* 0x004fe40003f1e200 */
[----:B------:R-:W-:Y:S02]  /*01c0*/  FSETP.GEU.FTZ.AND P1, PT, |R9|, 0.5, PT ;  /* 0x3f0000000900780b */ /* 0x000fe40003f3e200 */
[----:B------:R-:W-:Y:S02]  /*01d0*/  FSETP.GEU.FTZ.AND P2, PT, |R10|, 0.5, PT ;  /* 0x3f0000000a00780b */ /* 0x000fe40003f5e200 */
[----:B------:R-:W-:Y:S01]  /*01e0*/  FSETP.GEU.FTZ.AND P3, PT, |R11|, 0.5, PT ;  /* 0x3f0000000b00780b */ /* 0x000fe20003f7e200 */
[----:B----4-:R-:W-:Y:S01]  /*01f0*/  FADD.FTZ R29, -R24, R4 ;  /* 0x00000004181d7221 */ /* 0x010fe20000010100 */
[----:B------:R-:W-:Y:S01]  /*0200*/  FADD.FTZ R28, -R25, R5 ;  /* 0x00000005191c7221 */ /* 0x000fe20000010100 */
[----:B0-----:R-:W-:Y:S01]  /*0210*/  FADD.FTZ R31, -R26, R6 ;  /* 0x000000061a1f7221 */ /* 0x001fe20000010100 */
        /* <DEDUP_REMOVED lines=13> */
[----:B---3--:R-:W-:-:S02]  /*02f0*/  FSETP.GEU.FTZ.AND P0, PT, |R20|, 0.5, PT ;  /* 0x3f0000001400780b */ /* 0x008fc40003f1e200 */
[----:B------:R-:W-:Y:S02]  /*0300*/  FSETP.GEU.FTZ.AND P1, PT, |R21|, 0.5, PT ;  /* 0x3f0000001500780b */ /* 0x000fe40003f3e200 */
[----:B------:R-:W-:Y:S02]  /*0310*/  FSETP.GEU.FTZ.AND P2, PT, |R22|, 0.5, PT ;  /* 0x3f0000001600780b */ /* 0x000fe40003f5e200 */
[----:B------:R-:W-:Y:S01]  /*0320*/  FSETP.GEU.FTZ.AND P3, PT, |R23|, 0.5, PT ;  /* 0x3f0000001700780b */ /* 0x000fe20003f7e200 */
[----:B-----5:R-:W-:Y:S01]  /*0330*/  FADD.FTZ R5, -R12, R16 ;  /* 0x000000100c057221 */ /* 0x020fe20000010100 */
        /* <DEDUP_REMOVED lines=15> */
[----:B------:R-:W-:Y:S04]  /*0430*/  STG.E.128 desc[UR4][R2.64], R24 ;  /* 0x0000001802007986 */ /* 0x000fe8000c101d04 */
[----:B------:R-:W-:Y:S01]  /*0440*/  STG.E.128 desc[UR4][R2.64+0x800], R12 ;  /* 0x0008000c02007986 */ /* 0x000fe2000c101d04 */
[----:B------:R-:W-:Y:S05]  /*0450*/  EXIT ;  /* 0x000000000000794d */ /* 0x000fea0003800000 */
.L_x_6825:
        /* <DEDUP_REMOVED lines=199> */
.L_x_6828:
[----:B------:R-:W-:-:S13]  /*10d0*/  ISETP.GE.AND P0, PT, R11, R3, PT ;  /* 0x000000030b00720c */ /* 0x000fda0003f06270 */
[----:B------:R-:W-:Y:S05]  /*10e0*/  @P0 BRA `(.L_x_6830) ;  /* 0x0000000000300947 */ /* 0x000fea0003800000 */
[----:B0-----:R-:W0:Y:S01]  /*10f0*/  LDC.64 R4, c[0x0][0x218] ;  /* 0x00008600ff047b82 */ /* 0x001e220000000a00 */
[----:B------:R-:W-:Y:S02]  /*1100*/  IADD3 R13, R2, R11, RZ ;  /* 0x0000000b020d7210 */ /* 0x000fe40007ffe0ff */
[----:B------:R-:W-:-:S03]  /*1110*/  IADD3 R11, R11, 0x80, RZ ;  /* 0x000000800b0b7810 */ /* 0x000fc60007ffe0ff */
[----:B0-----:R-:W-:-:S05]  /*1120*/  IMAD.WIDE.U32 R4, R13, 0x4, R4 ;  /* 0x000000040d047825 */ /* 0x001fca00078e0004 */
[----:B------:R1:W-:Y:S02]  /*1130*/  STG.E desc[UR4][R4.64], R6 ;  /* 0x0000000604007986 */ /* 0x0003e4000c101904 */
.L_x_6829:
[----:B------:R-:W-:-:S13]  /*1140*/  ISETP.GE.AND P0, PT, R11, R3, PT ;  /* 0x000000030b00720c */ /* 0x000fda0003f06270 */
[----:B------:R-:W-:Y:S05]  /*1150*/  @P0 BRA `(.L_x_6831) ;  /* 0x0000000000340947 */ /* 0x000fea0003800000 */
[----:B01----:R-:W0:Y:S01]  /*1160*/  LDC.64 R4, c[0x0][0x218] ;  /* 0x00008600ff047b82 */ /* 0x003e220000000a00 */
[----:B------:R-:W-:Y:S02]  /*1170*/  IADD3 R13, R2, R11, RZ ;  /* 0x0000000b020d7210 */ /* 0x000fe40007ffe0ff */
[----:B------:R-:W-:-:S03]  /*1180*/  IADD3 R11, R11, 0x80, RZ ;  /* 0x000000800b0b7810 */ /* 0x000fc60007ffe0ff */
[----:B0-----:R-:W-:-:S05]  /*1190*/  IMAD.WIDE.U32 R4, R13, 0x4, R4 ;  /* 0x000000040d047825 */ /* 0x001fca00078e0004 */
[----:B------:R1:W-:Y:S02]  /*11a0*/  STG.E desc[UR4][R4.64], R7 ;  /* 0x0000000704007986 */ /* 0x0003e4000c101904 */
.L_x_6830:
        /* <DEDUP_REMOVED lines=8> */
.L_x_6831:
[----:B------:R-:W-:Y:S05]  /*1230*/  BSYNC B1 ;  /* 0x0000000000017941 */ /* 0x000fea0003800000 */
.L_x_6827:
[----:B------:R-:W-:-:S13]  /*1240*/  ISETP.GE.AND P0, PT, R11, R3, PT ;  /* 0x000000030b00720c */ /* 0x000fda0003f06270 */
[----:B012---:R-:W0:Y:S01]  /*1250*/  @!P0 LDC.64 R4, c[0x0][0x218] ;  /* 0x00008600ff048b82 */ /* 0x007e220000000a00 */
[----:B------:R-:W-:Y:S02]  /*1260*/  @!P0 IADD3 R7, R2, R11, RZ ;  /* 0x0000000b02078210 */ /* 0x000fe40007ffe0ff */
[----:B------:R-:W-:-:S03]  /*1270*/  @!P0 IADD3 R11, R11, 0x80, RZ ;  /* 0x000000800b0b8810 */ /* 0x000fc60007ffe0ff */
[----:B0-----:R-:W-:-:S05]  /*1280*/  @!P0 IMAD.WIDE.U32 R4, R7, 0x4, R4 ;  /* 0x0000000407048825 */ /* 0x001fca00078e0004 */
[----:B------:R2:W-:Y:S02]  /*1290*/  @!P0 STG.E desc[UR4][R4.64], R9 ;  /* 0x0000000904008986 */ /* 0x0005e4000c101904 */
.L_x_6832:
[----:B------:R-:W-:Y:S05]  /*12a0*/  BSYNC B0 ;  /* 0x0000000000007941 */ /* 0x000fea0003800000 */
.L_x_6826:
        /* <DEDUP_REMOVED lines=8> */
.L_x_6833:
        /* <DEDUP_REMOVED lines=13> */
.L_x_8009:


//--------------------- .text._ZN2at6native29vectorized_elementwise_kernelILi8EZZZNS0_44_GLOBAL__N__40a83637_7_Lerp_cu_7dd49032_312918lerp_tensor_kernelERNS_18TensorIteratorBaseEENKUlvE0_clEvENKUlvE0_clEvEUlfffE_St5arrayIPcLm4EEEEviT0_T1_ --------------------------
	.section	.text._ZN2at6native29vectorized_elementwise_kernelILi8EZZZNS0_44_GLOBAL__N__40a83637_7_Lerp_cu_7dd49032_312918lerp_tensor_kernelERNS_18TensorIteratorBaseEENKUlvE0_clEvENKUlvE0_clEvEUlfffE_St5arrayIPcLm4EEEEviT0_T1_,"ax",@progbits
	.align	128
        .global         _ZN2at6native29vectorized_elementwise_kernelILi8EZZZNS0_44_GLOBAL__N__40a83637_7_Lerp_cu_7dd49032_312918lerp_tensor_kernelERNS_18TensorIteratorBaseEENKUlvE0_clEvENKUlvE0_clEvEUlfffE_St5arrayIPcLm4EEEEviT0_T1_
        .type           _ZN2at6native29vectorized_elementwise_kernelILi8EZZZNS0_44_GLOBAL__N__40a83637_7_Lerp_cu_7dd49032_312918lerp_tensor_kernelERNS_18TensorIteratorBaseEENKUlvE0_clEvENKUlvE0_clEvEUlfffE_St5arrayIPcLm4EEEEviT0_T1_,@function
        .size           _ZN2at6native29vectorized_elementwise_kernelILi8EZZZNS0_44_GLOBAL__N__40a83637_7_Lerp_cu_7dd49032_312918lerp_tensor_kernelERNS_18TensorIteratorBaseEENKUlvE0_clEvENKUlvE0_clEvEUlfffE_St5arrayIPcLm4EEEEviT0_T1_,(.L_x_8010 - _ZN2at6native29vectorized_elementwise_kernelILi8EZZZNS0_44_GLOBAL__N__40a83637_7_Lerp_cu_7dd49032_312918lerp_tensor_kernelERNS_18TensorIteratorBaseEENKUlvE0_clEvENKUlvE0_clEvEUlfffE_St5arrayIPcLm4EEEEviT0_T1_)
        .other          _ZN2at6native29vectorized_elementwise_kernelILi8EZZZNS0_44_GLOBAL__N__40a83637_7_Lerp_cu_7dd49032_312918lerp_tensor_kernelERNS_18TensorIteratorBaseEENKUlvE0_clEvENKUlvE0_clEvEUlfffE_St5arrayIPcLm4EEEEviT0_T1_,@"STO_CUDA_ENTRY STV_DEFAULT"
_ZN2at6native29vectorized_elementwise_kernelILi8EZZZNS0_44_GLOBAL__N__40a83637_7_Lerp_cu_7dd49032_312918lerp_tensor_kernelERNS_18TensorIteratorBaseEENKUlvE0_clEvENKUlvE0_clEvEUlfffE_St5arrayIPcLm4EEEEviT0_T1_:
.text._ZN2at6native29vectorized_elementwise_kernelILi8EZZZNS0_44_GLOBAL__N__40a83637_7_Lerp_cu_7dd49032_312918lerp_tensor_kernelERNS_18TensorIteratorBaseEENKUlvE0_clEvENKUlvE0_clEvEUlfffE_St5arrayIPcLm4EEEEviT0_T1_:
        /* <DEDUP_REMOVED lines=70> */
.L_x_6834:
        /* <DEDUP_REMOVED lines=199> */
.L_x_6837:
[----:B------:R-:W-:-:S13]  /*10d0*/  ISETP.GE.AND P0, PT, R11, R3, PT ;  /* 0x000000030b00720c */ /* 0x000fda0003f06270 */
[----:B------:R-:W-:Y:S05]  /*10e0*/  @P0 BRA `(.L_x_6839) ;  /* 0x0000000000300947 */ /* 0x000fea0003800000 */
[----:B0-----:R-:W0:Y:S01]  /*10f0*/  LDC.64 R4, c[0x0][0x218] ;  /* 0x00008600ff047b82 */ /* 0x001e220000000a00 */
[----:B------:R-:W-:Y:S02]  /*1100*/  IADD3 R13, R2, R11, RZ ;  /* 0x0000000b020d7210 */ /* 0x000fe40007ffe0ff */
[----:B------:R-:W-:-:S03]  /*1110*/  IADD3 R11, R11, 0x80, RZ ;  /* 0x000000800b0b7810 */ /* 0x000fc60007ffe0ff */
[----:B0-----:R-:W-:-:S05]  /*1120*/  IMAD.WIDE.U32 R4, R13, 0x4, R4 ;  /* 0x000000040d047825 */ /* 0x001fca00078e0004 */
[----:B------:R1:W-:Y:S02]  /*1130*/  STG.E desc[UR4][R4.64], R6 ;  /* 0x0000000604007986 */ /* 0x0003e4000c101904 */
.L_x_6838:
[----:B------:R-:W-:-:S13]  /*1140*/  ISETP.GE.AND P0, PT, R11, R3, PT ;  /* 0x000000030b00720c */ /* 0x000fda0003f06270 */
[----:B------:R-:W-:Y:S05]  /*1150*/  @P0 BRA `(.L_x_6840) ;  /* 0x0000000000340947 */ /* 0x000fea0003800000 */
[----:B01----:R-:W0:Y:S01]  /*1160*/  LDC.64 R4, c[0x0][0x218] ;  /* 0x00008600ff047b82 */ /* 0x003e220000000a00 */
[----:B------:R-:W-:Y:S02]  /*1170*/  IADD3 R13, R2, R11, RZ ;  /* 0x0000000b020d7210 */ /* 0x000fe40007ffe0ff */
[----:B------:R-:W-:-:S03]  /*1180*/  IADD3 R11, R11, 0x80, RZ ;  /* 0x000000800b0b7810 */ /* 0x000fc60007ffe0ff */
[----:B0-----:R-:W-:-:S05]  /*1190*/  IMAD.WIDE.U32 R4, R13, 0x4, R4 ;  /* 0x000000040d047825 */ /* 0x001fca00078e0004 */
[----:B------:R1:W-:Y:S02]  /*11a0*/  STG.E desc[UR4][R4.64], R7 ;  /* 0x0000000704007986 */ /* 0x0003e4000c101904 */
.L_x_6839:
        /* <DEDUP_REMOVED lines=8> */
.L_x_6840:
[----:B------:R-:W-:Y:S05]  /*1230*/  BSYNC B1 ;  /* 0x0000000000017941 */ /* 0x000fea0003800000 */
.L_x_6836:
[----:B------:R-:W-:-:S13]  /*1240*/  ISETP.GE.AND P0, PT, R11, R3, PT ;  /* 0x000000030b00720c */ /* 0x000fda0003f06270 */
[----:B012---:R-:W0:Y:S01]  /*1250*/  @!P0 LDC.64 R4, c[0x0][0x218] ;  /* 0x00008600ff048b82 */ /* 0x007e220000000a00 */
[----:B------:R-:W-:Y:S02]  /*1260*/  @!P0 IADD3 R7, R2, R11, RZ ;  /* 0x0000000b02078210 */ /* 0x000fe40007ffe0ff */
[----:B------:R-:W-:-:S03]  /*1270*/  @!P0 IADD3 R11, R11, 0x80, RZ ;  /* 0x000000800b0b8810 */ /* 0x000fc60007ffe0ff */
[----:B0-----:R-:W-:-:S05]  /*1280*/  @!P0 IMAD.WIDE.U32 R4, R7, 0x4, R4 ;  /* 0x0000000407048825 */ /* 0x001fca00078e0004 */
[----:B------:R2:W-:Y:S02]  /*1290*/  @!P0 STG.E desc[UR4][R4.64], R9 ;  /* 0x0000000904008986 */ /* 0x0005e4000c101904 */
.L_x_6841:
[----:B------:R-:W-:Y:S05]  /*12a0*/  BSYNC B0 ;  /* 0x0000000000007941 */ /* 0x000fea0003800000 */
.L_x_6835:
        /* <DEDUP_REMOVED lines=8> */
.L_x_6842:
        /* <DEDUP_REMOVED lines=13> */
.L_x_8010:


//--------------------- .text._ZN2at6native18elementwise_kernelILi128ELi4EZNS0_15gpu_kernel_implIZZZNS0_44_GLOBAL__N__40a83637_7_Lerp_cu_7dd49032_312918lerp_tensor_kernelERNS_18TensorIteratorBaseEENKUlvE0_clEvENKUlvE_clEvEUldddE_EEvS5_RKT_EUliE_EEviT1_ --------------------------
	.section	.text._ZN2at6native18elementwise_kernelILi128ELi4EZNS0_15gpu_kernel_implIZZZNS0_44_GLOBAL__N__40a83637_7_Lerp_cu_7dd49032_312918lerp_tensor_kernelERNS_18TensorIteratorBaseEENKUlvE0_clEvENKUlvE_clEvEUldddE_EEvS5_RKT_EUliE_EEviT1_,"ax",@progbits
	.align	128
        .global         _ZN2at6native18elementwise_kernelILi128ELi4EZNS0_15gpu_kernel_implIZZZNS0_44_GLOBAL__N__40a83637_7_Lerp_cu_7dd49032_312918lerp_tensor_kernelERNS_18TensorIteratorBaseEENKUlvE0_clEvENKUlvE_clEvEUldddE_EEvS5_RKT_EUliE_EEviT1_
        .type           _ZN2at6native18elementwise_kernelILi128ELi4EZNS0_15gpu_kernel_implIZZZNS0_44_GLOBAL__N__40a83637_7_Lerp_cu_7dd49032_312918lerp_tensor_kernelERNS_18TensorIteratorBaseEENKUlvE0_clEvENKUlvE_clEvEUldddE_EEvS5_RKT_EUliE_EEviT1_,@function
        .size           _ZN2at6native18elementwise_kernelILi128ELi4EZNS0_15gpu_kernel_implIZZZNS0_44_GLOBAL__N__40a83637_7_Lerp_cu_7dd49032_312918lerp_tensor_kernelERNS_18TensorIteratorBaseEENKUlvE0_clEvENKUlvE_clEvEUldddE_EEvS5_RKT_EUliE_EEviT1_,(.L_x_8011 - _ZN2at6native18elementwise_kernelILi128ELi4EZNS0_15gpu_kernel_implIZZZNS0_44_GLOBAL__N__40a83637_7_Lerp_cu_7dd49032_312918lerp_tensor_kernelERNS_18TensorIteratorBaseEENKUlvE0_clEvENKUlvE_clEvEUldddE_EEvS5_RKT_EUliE_EEviT1_)
        .other          _ZN2at6native18elementwise_kernelILi128ELi4EZNS0_15gpu_kernel_implIZZZNS0_44_GLOBAL__N__40a83637_7_Lerp_cu_7dd49032_312918lerp_tensor_kernelERNS_18TensorIteratorBaseEENKUlvE0_clEvENKUlvE_clEvEUldddE_EEvS5_RKT_EUliE_EEviT1_,@"STO_CUDA_ENTRY STV_DEFAULT"
_ZN2at6native18elementwise_kernelILi128ELi4EZNS0_15gpu_kernel_implIZZZNS0_44_GLOBAL__N__40a83637_7_Lerp_cu_7dd49032_312918lerp_tensor_kernelERNS_18TensorIteratorBaseEENKUlvE0_clEvENKUlvE_clEvEUldddE_EEvS5_RKT_EUliE_EEviT1_:
.text._ZN2at6native18elementwise_kernelILi128ELi4EZNS0_15gpu_kernel_implIZZZNS0_44_GLOBAL__N__40a83637_7_Lerp_cu_7dd49032_312918lerp_tensor_kernelERNS_18TensorIteratorBaseEENKUlvE0_clEvENKUlvE_clEvEUldddE_EEvS5_RKT_EUliE_EEviT1_:
        /* <DEDUP_REMOVED lines=391> */
.L_x_6845:
        /* <DEDUP_REMOVED lines=21> */
.L_x_6849:
[----:B------:R-:W2:Y:S02]  /*19c0*/  LDG.E.U8 R4, desc[UR36][R4.64] ;  /* 0x0000002404047981 */ /* 0x000ea4000c1e1100 */
[----:B--2---:R0:W1:Y:S01]  /*19d0*/  I2F.F64.U16 R22, R4 ;  /* 0x0000000400167312 */ /* 0x0040620000101800 */
[----:B------:R-:W-:Y:S05]  /*19e0*/  BRA `(.L_x_6851) ;  /* 0x0000000c00707947 */ /* 0x000fea0003800000 */
.L_x_6848:
        /* <DEDUP_REMOVED lines=9> */
.L_x_6853:
[----:B------:R-:W2:Y:S02]  /*1a80*/  LDG.E R4, desc[UR36][R4.64] ;  /* 0x0000002404047981 */ /* 0x000ea4000c1e1900 */
[----:B--2---:R0:W1:Y:S01]  /*1a90*/  I2F.F64 R22, R4 ;  /* 0x0000000400167312 */ /* 0x0040620000201c00 */
[----:B------:R-:W-:Y:S05]  /*1aa0*/  BRA `(.L_x_6851) ;  /* 0x0000000c00407947 */ /* 0x000fea0003800000 */
.L_x_6852:
[----:B------:R-:W2:Y:S02]  /*1ab0*/  LDG.E.U16 R4, desc[UR36][R4.64] ;  /* 0x0000002404047981 */ /* 0x000ea4000c1e1500 */
[----:B--2---:R0:W1:Y:S01]  /*1ac0*/  I2F.F64.S16 R22, R4 ;  /* 0x0000000400167312 */ /* 0x0040620000101c00 */
[----:B------:R-:W-:Y:S05]  /*1ad0*/  BRA `(.L_x_6851) ;  /* 0x0000000c00347947 */ /* 0x000fea0003800000 */
.L_x_6847:
        /* <DEDUP_REMOVED lines=10> */
.L_x_6855:
[----:B------:R-:W2:Y:S02]  /*1b80*/  LDG.E.U16 R0, desc[UR36][R4.64] ;  /* 0x0000002404007981 */ /* 0x000ea4000c1e1500 */
[----:B--2---:R-:W-:-:S05]  /*1b90*/  HADD2.F32 R0, -RZ, R0.H0_H0 ;  /* 0x20000000ff007230 */ /* 0x004fca0000004100 */
[----:B------:R-:W-:-:S04]  /*1ba0*/  FMUL.FTZ R0, R0, 1 ;  /* 0x3f80000000007820 */ /* 0x000fc80000410000 */
[----:B------:R0:W1:Y:S01]  /*1bb0*/  F2F.F64.F32 R22, R0 ;  /* 0x0000000000167310 */ /* 0x0000620000201800 */
[----:B------:R-:W-:Y:S05]  /*1bc0*/  BRA `(.L_x_6851) ;  /* 0x0000000800f87947 */ /* 0x000fea0003800000 */
.L_x_6854:
        /* <DEDUP_REMOVED lines=10> */
.L_x_6857:
[----:B------:R-:W2:Y:S02]  /*1c70*/  LDG.E.U16 R4, desc[UR36][R4.64] ;  /* 0x0000002404047981 */ /* 0x000ea4000c1e1500 */
[----:B--2---:R-:W-:-:S05]  /*1c80*/  HADD2.F32 R0, -RZ, R4.H0_H0 ;  /* 0x20000004ff007230 */ /* 0x004fca0000004100 */
[----:B------:R-:W-:-:S04]  /*1c90*/  FMUL.FTZ R0, R0, 1 ;  /* 0x3f80000000007820 */ /* 0x000fc80000410000 */
[----:B------:R0:W1:Y:S01]  /*1ca0*/  F2F.F64.F32 R22, R0 ;  /* 0x0000000000167310 */ /* 0x0000620000201800 */
[----:B------:R-:W-:Y:S05]  /*1cb0*/  BRA `(.L_x_6851) ;  /* 0x0000000800bc7947 */ /* 0x000fea0003800000 */
.L_x_6856:
[----:B------:R0:W5:Y:S01]  /*1cc0*/  LDG.E.64 R22, desc[UR36][R4.64] ;  /* 0x0000002404167981 */ /* 0x000162000c1e1b00 */
[----:B------:R-:W-:Y:S05]  /*1cd0*/  BRA `(.L_x_6851) ;  /* 0x0000000800b47947 */ /* 0x000fea0003800000 */
.L_x_6846:
        /* <DEDUP_REMOVED lines=13> */
.L_x_6860:
[----:B------:R0:W5:Y:S01]  /*1db0*/  LDG.E.64 R22, desc[UR36][R4.64] ;  /* 0x0000002404167981 */ /* 0x000162000c1e1b00 */
[----:B------:R-:W-:Y:S05]  /*1dc0*/  BRA `(.L_x_6851) ;  /* 0x0000000800787947 */ /* 0x000fea0003800000 */
.L_x_6859:
        /* <DEDUP_REMOVED lines=28> */
.L_x_6862:
        /* <DEDUP_REMOVED lines=15> */
.L_x_6861:
[----:B------:R-:W2:Y:S02]  /*2080*/  LDG.E.U16 R0, desc[UR36][R4.64] ;  /* 0x0000002404007981 */ /* 0x000ea4000c1e1500 */
[----:B--2---:R-:W-:-:S04]  /*2090*/  IMAD.U32 R0, R0, 0x10000, RZ ;  /* 0x0001000000007824 */ /* 0x004fc800078e00ff */
[----:B------:R-:W-:-:S04]  /*20a0*/  FMUL.FTZ R0, R0, 1 ;  /* 0x3f80000000007820 */ /* 0x000fc80000410000 */
[----:B------:R0:W1:Y:S01]  /*20b0*/  F2F.F64.F32 R22, R0 ;  /* 0x0000000000167310 */ /* 0x0000620000201800 */
[----:B------:R-:W-:Y:S05]  /*20c0*/  BRA `(.L_x_6851) ;  /* 0x0000000400b87947 */ /* 0x000fea0003800000 */
.L_x_6858:
        /* <DEDUP_REMOVED lines=11> */
.L_x_6865:
        /* <DEDUP_REMOVED lines=21> */
.L_x_6869:
[----:B------:R-:W-:Y:S05]  /*22d0*/  BSYNC B1 ;  /* 0x0000000000017941 */ /* 0x000fea0003800000 */
.L_x_6868:
[----:B------:R-:W-:Y:S01]  /*22e0*/  LEA R5, R0, 0x3b800000, 0x17 ;  /* 0x3b80000000057811 */ /* 0x000fe200078eb8ff */
[----:B------:R-:W-:-:S05]  /*22f0*/  IMAD.SHL.U32 R0, R3, 0x100000, RZ ;  /* 0x0010000003007824 */ /* 0x000fca00078e00ff */
[----:B------:R-:W-:-:S07]  /*2300*/  LOP3.LUT R0, R5, R0, R6, 0xfe, !PT ;  /* 0x0000000005007212 */ /* 0x000fce00078efe06 */
.L_x_6867:
[----:B------:R-:W-:Y:S05]  /*2310*/  BSYNC B0 ;  /* 0x0000000000007941 */ /* 0x000fea0003800000 */
.L_x_6866:
[----:B------:R-:W-:-:S04]  /*2320*/  FMUL.FTZ R0, R0, 1 ;  /* 0x3f80000000007820 */ /* 0x000fc80000410000 */
[----:B------:R2:W3:Y:S01]  /*2330*/  F2F.F64.F32 R22, R0 ;  /* 0x0000000000167310 */ /* 0x0004e20000201800 */
[----:B------:R-:W-:Y:S05]  /*2340*/  BRA `(.L_x_6851) ;  /* 0x0000000400187947 */ /* 0x000fea0003800000 */
.L_x_6864:
        /* <DEDUP_REMOVED lines=21> */
.L_x_6873:
[----:B------:R-:W-:Y:S05]  /*24a0*/  BSYNC B1 ;  /* 0x0000000000017941 */ /* 0x000fea0003800000 */
.L_x_6872:
[----:B------:R-:W-:Y:S01]  /*24b0*/  LEA R5, R0, 0x37800000, 0x17 ;  /* 0x3780000000057811 */ /* 0x000fe200078eb8ff */
[----:B------:R-:W-:-:S05]  /*24c0*/  IMAD.SHL.U32 R0, R3, 0x200000, RZ ;  /* 0x0020000003007824 */ /* 0x000fca00078e00ff */
[----:B------:R-:W-:-:S07]  /*24d0*/  LOP3.LUT R0, R5, R0, R6, 0xfe, !PT ;  /* 0x0000000005007212 */ /* 0x000fce00078efe06 */
.L_x_6871:
[----:B------:R-:W-:Y:S05]  /*24e0*/  BSYNC B0 ;  /* 0x0000000000007941 */ /* 0x000fea0003800000 */
.L_x_6870:
[----:B------:R-:W-:-:S04]  /*24f0*/  FMUL.FTZ R0, R0, 1 ;  /* 0x3f80000000007820 */ /* 0x000fc80000410000 */
[----:B------:R4:W0:Y:S01]  /*2500*/  F2F.F64.F32 R22, R0 ;  /* 0x0000000000167310 */ /* 0x0008220000201800 */
[----:B------:R-:W-:Y:S05]  /*2510*/  BRA `(.L_x_6851) ;  /* 0x0000000000a47947 */ /* 0x000fea0003800000 */
.L_x_6863:
        /* <DEDUP_REMOVED lines=14> */
.L_x_6877:
[----:B------:R-:W-:Y:S05]  /*2600*/  BSYNC B0 ;  /* 0x0000000000007941 */ /* 0x000fea0003800000 */
.L_x_6876:
[----:B------:R-:W-:-:S04]  /*2610*/  FMUL.FTZ R0, R0, 1 ;  /* 0x3f80000000007820 */ /* 0x000fc80000410000 */
[----:B------:R0:W1:Y:S01]  /*2620*/  F2F.F64.F32 R22, R0 ;  /* 0x0000000000167310 */ /* 0x0000620000201800 */
[----:B------:R-:W-:Y:S05]  /*2630*/  BRA `(.L_x_6851) ;  /* 0x00000000005c7947 */ /* 0x000fea0003800000 */
.L_x_6850:
        /* <DEDUP_REMOVED lines=16> */
.L_x_6878:
[----:B------:R-:W-:Y:S01]  /*2740*/  CS2R R22, SRZ ;  /* 0x0000000000167805 */ /* 0x000fe2000001ff00 */
[----:B------:R-:W-:Y:S06]  /*2750*/  BRA `(.L_x_6851) ;  /* 0x0000000000147947 */ /* 0x000fec0003800000 */
.L_x_6875:
[----:B------:R-:W2:Y:S02]  /*2760*/  LDG.E.64 R22, desc[UR36][R4.64] ;  /* 0x0000002404167981 */ /* 0x000ea4000c1e1b00 */
[----:B--2---:R-:W0:Y:S01]  /*2770*/  I2F.F64.U64 R22, R22 ;  /* 0x0000001600167312 */ /* 0x004e220000301800 */
[----:B------:R-:W-:Y:S05]  /*2780*/  BRA `(.L_x_6851) ;  /* 0x0000000000087947 */ /* 0x000fea0003800000 */
.L_x_6874:
[----:B------:R-:W2:Y:S02]  /*2790*/  LDG.E R4, desc[UR36][R4.64] ;  /* 0x0000002404047981 */ /* 0x000ea4000c1e1900 */
[----:B--2---:R0:W1:Y:S02]  /*27a0*/  I2F.F64.U32 R22, R4 ;  /* 0x0000000400167312 */ /* 0x0040640000201800 */
.L_x_6851:
[----:B------:R-:W2:Y:S01]  /*27b0*/  LDC.U8 R3, c[0x0][0x4fb] ;  /* 0x00013ec0ff037b82 */ /* 0x000ea20000000000 */
[----:B------:R-:W-:Y:S02]  /*27c0*/  ULDC.64 UR4, c[0x0][0x4e8] ;  /* 0x00013a0000047ab9 */ /* 0x000fe40000000a00 */
[----:B0-----:R-:W-:-:S05]  /*27d0*/  IADD3 R4, P1, R18, UR4, RZ ;  /* 0x0000000412047c10 */ /* 0x001fca000ff3e0ff */
        /* <DEDUP_REMOVED lines=15> */
.L_x_6882:
[----:B------:R-:W2:Y:S02]  /*28d0*/  LDG.E.U8 R4, desc[UR36][R4.64] ;  /* 0x0000002404047981 */ /* 0x000ea4000c1e1100 */
[----:B--2---:R0:W2:Y:S01]  /*28e0*/  I2F.F64.U16 R18, R4 ;  /* 0x0000000400127312 */ /* 0x0040a20000101800 */
[----:B------:R-:W-:Y:S05]  /*28f0*/  BRA `(.L_x_6884) ;  /* 0x0000000c00707947 */ /* 0x000fea0003800000 */
.L_x_6881:
        /* <DEDUP_REMOVED lines=9> */
.L_x_6886:
[----:B------:R-:W2:Y:S02]  /*2990*/  LDG.E R4, desc[UR36][R4.64] ;  /* 0x0000002404047981 */ /* 0x000ea4000c1e1900 */
[----:B--2---:R2:W4:Y:S01]  /*29a0*/  I2F.F64 R18, R4 ;  /* 0x0000000400127312 */ /* 0x0045220000201c00 */
[----:B------:R-:W-:Y:S05]  /*29b0*/  BRA `(.L_x_6884) ;  /* 0x0000000c00407947 */ /* 0x000fea0003800000 */
.L_x_6885:
[----:B------:R-:W2:Y:S02]  /*29c0*/  LDG.E.U16 R4, desc[UR36][R4.64] ;  /* 0x0000002404047981 */ /* 0x000ea4000c1e1500 */
[----:B--2---:R0:W2:Y:S01]  /*29d0*/  I2F.F64.S16 R18, R4 ;  /* 0x0000000400127312 */ /* 0x0040a20000101c00 */
[----:B------:R-:W-:Y:S05]  /*29e0*/  BRA `(.L_x_6884) ;  /* 0x0000000c00347947 */ /* 0x000fea0003800000 */
.L_x_6880:
        /* <DEDUP_REMOVED lines=10> */
.L_x_6888:
[----:B------:R-:W2:Y:S02]  /*2a90*/  LDG.E.U16 R0, desc[UR36][R4.64] ;  /* 0x0000002404007981 */ /* 0x000ea4000c1e1500 */
[----:B--2---:R-:W-:-:S05]  /*2aa0*/  HADD2.F32 R0, -RZ, R0.H0_H0 ;  /* 0x20000000ff007230 */ /* 0x004fca0000004100 */
[----:B------:R-:W-:-:S04]  /*2ab0*/  FMUL.FTZ R0, R0, 1 ;  /* 0x3f80000000007820 */ /* 0x000fc80000410000 */
[----:B------:R0:W2:Y:S01]  /*2ac0*/  F2F.F64.F32 R18, R0 ;  /* 0x0000000000127310 */ /* 0x0000a20000201800 */
[----:B------:R-:W-:Y:S05]  /*2ad0*/  BRA `(.L_x_6884) ;  /* 0x0000000800f87947 */ /* 0x000fea0003800000 */
.L_x_6887:
        /* <DEDUP_REMOVED lines=10> */
.L_x_6890:
[----:B------:R-:W2:Y:S02]  /*2b80*/  LDG.E.U16 R4, desc[UR36][R4.64] ;  /* 0x0000002404047981 */ /* 0x000ea4000c1e1500 */
[----:B--2---:R-:W-:-:S05]  /*2b90*/  HADD2.F32 R0, -RZ, R4.H0_H0 ;  /* 0x20000004ff007230 */ /* 0x004fca0000004100 */
[----:B------:R-:W-:-:S04]  /*2ba0*/  FMUL.FTZ R0, R0, 1 ;  /* 0x3f80000000007820 */ /* 0x000fc80000410000 */
[----:B------:R0:W2:Y:S01]  /*2bb0*/  F2F.F64.F32 R18, R0 ;  /* 0x0000000000127310 */ /* 0x0000a20000201800 */
[----:B------:R-:W-:Y:S05]  /*2bc0*/  BRA `(.L_x_6884) ;  /* 0x0000000800bc7947 */ /* 0x000fea0003800000 */
.L_x_6889:
[----:B------:R0:W5:Y:S01]  /*2bd0*/  LDG.E.64 R18, desc[UR36][R4.64] ;  /* 0x0000002404127981 */ /* 0x000162000c1e1b00 */
[----:B------:R-:W-:Y:S05]  /*2be0*/  BRA `(.L_x_6884) ;  /* 0x0000000800b47947 */ /* 0x000fea0003800000 */
.L_x_6879:
        /* <DEDUP_REMOVED lines=13> */
.L_x_6893:
[----:B------:R0:W5:Y:S01]  /*2cc0*/  LDG.E.64 R18, desc[UR36][R4.64] ;  /* 0x0000002404127981 */ /* 0x000162000c1e1b00 */
[----:B------:R-:W-:Y:S05]  /*2cd0*/  BRA `(.L_x_6884) ;  /* 0x0000000800787947 */ /* 0x000fea0003800000 */
.L_x_6892:
        /* <DEDUP_REMOVED lines=28> */
.L_x_6895:
        /* <DEDUP_REMOVED lines=15> */
.L_x_6894:
[----:B------:R-:W2:Y:S02]  /*2f90*/  LDG.E.U16 R0, desc[UR36][R4.64] ;  /* 0x0000002404007981 */ /* 0x000ea4000c1e1500 */
[----:B--2---:R-:W-:-:S04]  /*2fa0*/  IMAD.U32 R0, R0, 0x10000, RZ ;  /* 0x0001000000007824 */ /* 0x004fc800078e00ff */
[----:B------:R-:W-:-:S04]  /*2fb0*/  FMUL.FTZ R0, R0, 1 ;  /* 0x3f80000000007820 */ /* 0x000fc80000410000 */
[----:B------:R0:W2:Y:S01]  /*2fc0*/  F2F.F64.F32 R18, R0 ;  /* 0x0000000000127310 */ /* 0x0000a20000201800 */
[----:B------:R-:W-:Y:S05]  /*2fd0*/  BRA `(.L_x_6884) ;  /* 0x0000000400b87947 */ /* 0x000fea0003800000 */
.L_x_6891:
        /* <DEDUP_REMOVED lines=11> */
.L_x_6898:
        /* <DEDUP_REMOVED lines=21> */
.L_x_6902:
[----:B------:R-:W-:Y:S05]  /*31e0*/  BSYNC B1 ;  /* 0x0000000000017941 */ /* 0x000fea0003800000 */
.L_x_6901:
[----:B------:R-:W-:Y:S01]  /*31f0*/  LEA R5, R0, 0x3b800000, 0x17 ;  /* 0x3b80000000057811 */ /* 0x000fe200078eb8ff */
[----:B------:R-:W-:-:S05]  /*3200*/  IMAD.SHL.U32 R0, R3, 0x100000, RZ ;  /* 0x0010000003007824 */ /* 0x000fca00078e00ff */
[----:B------:R-:W-:-:S07]  /*3210*/  LOP3.LUT R0, R5, R0, R6, 0xfe, !PT ;  /* 0x0000000005007212 */ /* 0x000fce00078efe06 */
.L_x_6900:
[----:B------:R-:W-:Y:S05]  /*3220*/  BSYNC B0 ;  /* 0x0000000000007941 */ /* 0x000fea0003800000 */
.L_x_6899:
[----:B------:R-:W-:-:S04]  /*3230*/  FMUL.FTZ R0, R0, 1 ;  /* 0x3f80000000007820 */ /* 0x000fc80000410000 */
[----:B------:R0:W2:Y:S01]  /*3240*/  F2F.F64.F32 R18, R0 ;  /* 0x0000000000127310 */ /* 0x0000a20000201800 */
[----:B------:R-:W-:Y:S05]  /*3250*/  BRA `(.L_x_6884) ;  /* 0x0000000400187947 */ /* 0x000fea0003800000 */
.L_x_6897:
        /* <DEDUP_REMOVED lines=21> */
.L_x_6906:
[----:B------:R-:W-:Y:S05]  /*33b0*/  BSYNC B1 ;  /* 0x0000000000017941 */ /* 0x000fea0003800000 */
.L_x_6905:
[----:B------:R-:W-:Y:S01]  /*33c0*/  LEA R5, R0, 0x37800000, 0x17 ;  /* 0x3780000000057811 */ /* 0x000fe200078eb8ff */
[----:B------:R-:W-:-:S05]  /*33d0*/  IMAD.SHL.U32 R0, R3, 0x200000, RZ ;  /* 0x0020000003007824 */ /* 0x000fca00078e00ff */
[----:B------:R-:W-:-:S07]  /*33e0*/  LOP3.LUT R0, R5, R0, R6, 0xfe, !PT ;  /* 0x0000000005007212 */ /* 0x000fce00078efe06 */
.L_x_6904:
[----:B------:R-:W-:Y:S05]  /*33f0*/  BSYNC B0 ;  /* 0x0000000000007941 */ /* 0x000fea0003800000 */
.L_x_6903:
[----:B------:R-:W-:-:S04]  /*3400*/  FMUL.FTZ R0, R0, 1 ;  /* 0x3f80000000007820 */ /* 0x000fc80000410000 */
[----:B------:R0:W2:Y:S01]  /*3410*/  F2F.F64.F32 R18, R0 ;  /* 0x0000000000127310 */ /* 0x0000a20000201800 */
[----:B------:R-:W-:Y:S05]  /*3420*/  BRA `(.L_x_6884) ;  /* 0x0000000000a47947 */ /* 0x000fea0003800000 */
.L_x_6896:
        /* <DEDUP_REMOVED lines=14> */
.L_x_6910:
[----:B------:R-:W-:Y:S05]  /*3510*/  BSYNC B0 ;  /* 0x0000000000007941 */ /* 0x000fea0003800000 */
.L_x_6909:
[----:B------:R-:W-:-:S04]  /*3520*/  FMUL.FTZ R0, R0, 1 ;  /* 0x3f80000000007820 */ /* 0x000fc80000410000 */
[----:B------:R0:W2:Y:S01]  /*3530*/  F2F.F64.F32 R18, R0 ;  /* 0x0000000000127310 */ /* 0x0000a20000201800 */
[----:B------:R-:W-:Y:S05]  /*3540*/  BRA `(.L_x_6884) ;  /* 0x00000000005c7947 */ /* 0x000fea0003800000 */
.L_x_6883:
[----:B------:R-:W-:Y:S01]  /*3550*/  MOV R14, 0x0 ;  /* 0x00000000000e7802 */ /* 0x000fe20000000f00 */
[----:B------:R-:W-:Y:S01]  /*3560*/  ULDC.64 UR4, c[0x4][0x128] ;  /* 0x01004a0000047ab9 */ /* 0x000fe20000000a00 */
[----:B------:R-:W-:Y:S01]  /*3570*/  ULDC.64 UR6, c[0x4][0x8] ;  /* 0x0100020000067ab9 */ /* 0x000fe20000000a00 */
[----:B------:R-:W-:Y:S01]  /*3580*/  IMAD.U32 R4, RZ, RZ, UR4 ;  /* 0x00000004ff047e24 */ /* 0x000fe2000f8e00ff */
[----:B------:R-:W-:Y:S01]  /*3590*/  HFMA2.MMA R8, -RZ, RZ, 0, 4.64916229248046875e-06 ;  /* 0x0000004eff087435 */ /* 0x000fe200000001ff */
        /* <DEDUP_REMOVED lines=11> */
.L_x_6911:
[----:B------:R-:W-:Y:S01]  /*3650*/  CS2R R18, SRZ ;  /* 0x0000000000127805 */ /* 0x000fe2000001ff00 */
[----:B------:R-:W-:Y:S06]  /*3660*/  BRA `(.L_x_6884) ;  /* 0x0000000000147947 */ /* 0x000fec0003800000 */
.L_x_6908:
[----:B------:R-:W2:Y:S02]  /*3670*/  LDG.E.64 R18, desc[UR36][R4.64] ;  /* 0x0000002404127981 */ /* 0x000ea4000c1e1b00 */
[----:B--2---:R-:W0:Y:S01]  /*3680*/  I2F.F64.U64 R18, R18 ;  /* 0x0000001200127312 */ /* 0x004e220000301800 */
[----:B------:R-:W-:Y:S05]  /*3690*/  BRA `(.L_x_6884) ;  /* 0x0000000000087947 */ /* 0x000fea0003800000 */
.L_x_6907:
[----:B------:R-:W2:Y:S02]  /*36a0*/  LDG.E R4, desc[UR36][R4.64] ;  /* 0x0000002404047981 */ /* 0x000ea4000c1e1900 */
[----:B--2---:R0:W2:Y:S02]  /*36b0*/  I2F.F64.U32 R18, R4 ;  /* 0x0000000400127312 */ /* 0x0040a40000201800 */
.L_x_6884:
[----:B------:R-:W1:Y:S01]  /*36c0*/  LDC.U8 R3, c[0x0][0x4fc] ;  /* 0x00013f00ff037b82 */ /* 0x000e620000000000 */
[----:B------:R-:W-:Y:S02]  /*36d0*/  ULDC.64 UR4, c[0x0][0x4f0] ;  /* 0x00013c0000047ab9 */ /* 0x000fe40000000a00 */
[----:B0-2---:R-:W-:-:S05]  /*36e0*/  IADD3 R4, P1, R2, UR4, RZ ;  /* 0x0000000402047c10 */ /* 0x005fca000ff3e0ff */
        /* <DEDUP_REMOVED lines=15> */
.L_x_6915:
[----:B------:R-:W2:Y:S02]  /*37e0*/  LDG.E.U8 R2, desc[UR36][R4.64] ;  /* 0x0000002404027981 */ /* 0x000ea4000c1e1100 */
[----:B--2---:R-:W1:Y:S01]  /*37f0*/  I2F.F64.U16 R2, R2 ;  /* 0x0000000200027312 */ /* 0x004e620000101800 */
[----:B------:R-:W-:Y:S05]  /*3800*/  BRA `(.L_x_6917) ;  /* 0x0000000c00707947 */ /* 0x000fea0003800000 */
.L_x_6914:
        /* <DEDUP_REMOVED lines=9> */
.L_x_6919:
[----:B------:R-:W2:Y:S02]  /*38a0*/  LDG.E R2, desc[UR36][R4.64] ;  /* 0x0000002404027981 */ /* 0x000ea4000c1e1900 */
[----:B--2---:R-:W0:Y:S01]  /*38b0*/  I2F.F64 R2, R2 ;  /* 0x0000000200027312 */ /* 0x004e220000201c00 */
[----:B------:R-:W-:Y:S05]  /*38c0*/  BRA `(.L_x_6917) ;  /* 0x0000000c00407947 */ /* 0x000fea0003800000 */
.L_x_6918:
[----:B------:R-:W2:Y:S02]  /*38d0*/  LDG.E.U16 R2, desc[UR36][R4.64] ;  /* 0x0000002404027981 */ /* 0x000ea4000c1e1500 */
[----:B--2---:R-:W2:Y:S01]  /*38e0*/  I2F.F64.S16 R2, R2 ;  /* 0x0000000200027312 */ /* 0x004ea20000101c00 */
[----:B------:R-:W-:Y:S05]  /*38f0*/  BRA `(.L_x_6917) ;  /* 0x0000000c00347947 */ /* 0x000fea0003800000 */
.L_x_6913:
        /* <DEDUP_REMOVED lines=10> */
.L_x_6921:
[----:B------:R-:W2:Y:S02]  /*39a0*/  LDG.E.U16 R0, desc[UR36][R4.64] ;  /* 0x0000002404007981 */ /* 0x000ea4000c1e1500 */
[----:B--2---:R-:W-:-:S05]  /*39b0*/  HADD2.F32 R0, -RZ, R0.H0_H0 ;  /* 0x20000000ff007230 */ /* 0x004fca0000004100 */
[----:B------:R-:W-:-:S04]  /*39c0*/  FMUL.FTZ R0, R0, 1 ;  /* 0x3f80000000007820 */ /* 0x000fc80000410000 */
[----:B------:R0:W1:Y:S01]  /*39d0*/  F2F.F64.F32 R2, R0 ;  /* 0x0000000000027310 */ /* 0x0000620000201800 */
[----:B------:R-:W-:Y:S05]  /*39e0*/  BRA `(.L_x_6917) ;  /* 0x0000000800f87947 */ /* 0x000fea0003800000 */
.L_x_6920:
        /* <DEDUP_REMOVED lines=10> */
.L_x_6923:
[----:B------:R-:W2:Y:S02]  /*3a90*/  LDG.E.U16 R4, desc[UR36][R4.64] ;  /* 0x0000002404047981 */ /* 0x000ea4000c1e1500 */
[----:B--2---:R-:W-:-:S05]  /*3aa0*/  HADD2.F32 R0, -RZ, R4.H0_H0 ;  /* 0x20000004ff007230 */ /* 0x004fca0000004100 */
[----:B------:R-:W-:-:S04]  /*3ab0*/  FMUL.FTZ R0, R0, 1 ;  /* 0x3f80000000007820 */ /* 0x000fc80000410000 */
[----:B------:R0:W1:Y:S01]  /*3ac0*/  F2F.F64.F32 R2, R0 ;  /* 0x0000000000027310 */ /* 0x0000620000201800 */
[----:B------:R-:W-:Y:S05]  /*3ad0*/  BRA `(.L_x_6917) ;  /* 0x0000000800bc7947 */ /* 0x000fea0003800000 */
.L_x_6922:
[----:B------:R0:W5:Y:S01]  /*3ae0*/  LDG.E.64 R2, desc[UR36][R4.64] ;  /* 0x0000002404027981 */ /* 0x000162000c1e1b00 */
[----:B------:R-:W-:Y:S05]  /*3af0*/  BRA `(.L_x_6917) ;  /* 0x0000000800b47947 */ /* 0x000fea0003800000 */
.L_x_6912:
        /* <DEDUP_REMOVED lines=13> */
.L_x_6926:
[----:B------:R0:W5:Y:S01]  /*3bd0*/  LDG.E.64 R2, desc[UR36][R4.64] ;  /* 0x0000002404027981 */ /* 0x000162000c1e1b00 */
[----:B------:R-:W-:Y:S05]  /*3be0*/  BRA `(.L_x_6917) ;  /* 0x0000000800787947 */ /* 0x000fea0003800000 */
.L_x_6925:
        /* <DEDUP_REMOVED lines=28> */
.L_x_6928:
        /* <DEDUP_REMOVED lines=15> */
.L_x_6927:
[----:B------:R-:W2:Y:S02]  /*3ea0*/  LDG.E.U16 R0, desc[UR36][R4.64] ;  /* 0x0000002404007981 */ /* 0x000ea4000c1e1500 */
[----:B--2---:R-:W-:-:S04]  /*3eb0*/  IMAD.U32 R0, R0, 0x10000, RZ ;  /* 0x0001000000007824 */ /* 0x004fc800078e00ff */
[----:B------:R-:W-:-:S04]  /*3ec0*/  FMUL.FTZ R0, R0, 1 ;  /* 0x3f80000000007820 */ /* 0x000fc80000410000 */
[----:B------:R0:W1:Y:S01]  /*3ed0*/  F2F.F64.F32 R2, R0 ;  /* 0x0000000000027310 */ /* 0x0000620000201800 */
[----:B------:R-:W-:Y:S05]  /*3ee0*/  BRA `(.L_x_6917) ;  /* 0x0000000400b87947 */ /* 0x000fea0003800000 */
.L_x_6924:
        /* <DEDUP_REMOVED lines=11> */
.L_x_6931:
        /* <DEDUP_REMOVED lines=21> */
.L_x_6935:
[----:B------:R-:W-:Y:S05]  /*40f0*/  BSYNC B1 ;  /* 0x0000000000017941 */ /* 0x000fea0003800000 */
.L_x_6934:
[----:B------:R-:W-:Y:S01]  /*4100*/  LEA R3, R0, 0x3b800000, 0x17 ;  /* 0x3b80000000037811 */ /* 0x000fe200078eb8ff */
[----:B------:R-:W-:-:S05]  /*4110*/  IMAD.SHL.U32 R0, R2, 0x100000, RZ ;  /* 0x0010000002007824 */ /* 0x000fca00078e00ff */
[----:B------:R-:W-:-:S07]  /*4120*/  LOP3.LUT R0, R3, R0, R4, 0xfe, !PT ;  /* 0x0000000003007212 */ /* 0x000fce00078efe04 */
.L_x_6933:
[----:B------:R-:W-:Y:S05]  /*4130*/  BSYNC B0 ;  /* 0x0000000000007941 */ /* 0x000fea0003800000 */
.L_x_6932:
[----:B------:R-:W-:-:S04]  /*4140*/  FMUL.FTZ R0, R0, 1 ;  /* 0x3f80000000007820 */ /* 0x000fc80000410000 */
[----:B------:R0:W1:Y:S01]  /*4150*/  F2F.F64.F32 R2, R0 ;  /* 0x0000000000027310 */ /* 0x0000620000201800 */
[----:B------:R-:W-:Y:S05]  /*4160*/  BRA `(.L_x_6917) ;  /* 0x0000000400187947 */ /* 0x000fea0003800000 */
.L_x_6930:
        /* <DEDUP_REMOVED lines=21> */
.L_x_6939:
[----:B------:R-:W-:Y:S05]  /*42c0*/  BSYNC B1 ;  /* 0x0000000000017941 */ /* 0x000fea0003800000 */
.L_x_6938:
[----:B------:R-:W-:Y:S01]  /*42d0*/  LEA R3, R0, 0x37800000, 0x17 ;  /* 0x3780000000037811 */ /* 0x000fe200078eb8ff */
[----:B------:R-:W-:-:S05]  /*42e0*/  IMAD.SHL.U32 R0, R2, 0x200000, RZ ;  /* 0x0020000002007824 */ /* 0x000fca00078e00ff */
[----:B------:R-:W-:-:S07]  /*42f0*/  LOP3.LUT R0, R3, R0, R4, 0xfe, !PT ;  /* 0x0000000003007212 */ /* 0x000fce00078efe04 */
.L_x_6937:
[----:B------:R-:W-:Y:S05]  /*4300*/  BSYNC B0 ;  /* 0x0000000000007941 */ /* 0x000fea0003800000 */
.L_x_6936:
[----:B------:R-:W-:-:S04]  /*4310*/  FMUL.FTZ R0, R0, 1 ;  /* 0x3f80000000007820 */ /* 0x000fc80000410000 */
[----:B------:R0:W1:Y:S01]  /*4320*/  F2F.F64.F32 R2, R0 ;  /* 0x0000000000027310 */ /* 0x0000620000201800 */
[----:B------:R-:W-:Y:S05]  /*4330*/  BRA `(.L_x_6917) ;  /* 0x0000000000a47947 */ /* 0x000fea0003800000 */
.L_x_6929:
        /* <DEDUP_REMOVED lines=14> */
.L_x_6943:
[----:B------:R-:W-:Y:S05]  /*4420*/  BSYNC B0 ;  /* 0x0000000000007941 */ /* 0x000fea0003800000 */
.L_x_6942:
[----:B------:R-:W-:-:S04]  /*4430*/  FMUL.FTZ R0, R0, 1 ;  /* 0x3f80000000007820 */ /* 0x000fc80000410000 */
[----:B------:R0:W1:Y:S01]  /*4440*/  F2F.F64.F32 R2, R0 ;  /* 0x0000000000027310 */ /* 0x0000620000201800 */
[----:B------:R-:W-:Y:S05]  /*4450*/  BRA `(.L_x_6917) ;  /* 0x00000000005c7947 */ /* 0x000fea0003800000 */
.L_x_6916:
        /* <DEDUP_REMOVED lines=16> */
.L_x_6944:
[----:B------:R-:W-:Y:S01]  /*4560*/  CS2R R2, SRZ ;  /* 0x0000000000027805 */ /* 0x000fe2000001ff00 */
[----:B------:R-:W-:Y:S06]  /*4570*/  BRA `(.L_x_6917) ;  /* 0x0000000000147947 */ /* 0x000fec0003800000 */
.L_x_6941:
[----:B------:R-:W2:Y:S02]  /*4580*/  LDG.E.64 R2, desc[UR36][R4.64] ;  /* 0x0000002404027981 */ /* 0x000ea4000c1e1b00 */
[----:B--2---:R-:W0:Y:S01]  /*4590*/  I2F.F64.U64 R2, R2 ;  /* 0x0000000200027312 */ /* 0x004e220000301800 */
[----:B------:R-:W-:Y:S05]  /*45a0*/  BRA `(.L_x_6917) ;  /* 0x0000000000087947 */ /* 0x000fea0003800000 */
.L_x_6940:
[----:B------:R-:W2:Y:S02]  /*45b0*/  LDG.E R2, desc[UR36][R4.64] ;  /* 0x0000002404027981 */ /* 0x000ea4000c1e1900 */
[----:B--2---:R-:W0:Y:S02]  /*45c0*/  I2F.F64.U32 R2, R2 ;  /* 0x0000000200027312 */ /* 0x004e240000201800 */
.L_x_6917:
[----:B------:R-:W1:Y:S01]  /*45d0*/  LDC.U8 R8, c[0x0][0x4f9] ;  /* 0x00013e40ff087b82 */ /* 0x000e620000000000 */
[----:B0--345:R-:W-:Y:S02]  /*45e0*/  DADD R4, R18, -R22 ;  /* 0x0000000012047229 */ /* 0x039fe40000000816 */
[C---:B-12---:R-:W-:Y:S02]  /*45f0*/  DADD R6, -R2.reuse, 1 ;  /* 0x3ff0000002067429 */ /* 0x046fe40000000100 */
[----:B------:R-:W-:-:S06]  /*4600*/  DSETP.GEU.AND P0, PT, |R2|, 0.5, PT ;  /* 0x3fe000000200742a */ /* 0x000fcc0003f0e200 */
[C---:B------:R-:W-:Y:S02]  /*4610*/  DFMA R6, -R4.reuse, R6, R18 ;  /* 0x000000060406722b */ /* 0x040fe40000000112 */
[----:B------:R-:W-:-:S10]  /*4620*/  DFMA R4, R4, R2, R22 ;  /* 0x000000020404722b */ /* 0x000fd40000000016 */
[----:B------:R-:W-:Y:S02]  /*4630*/  FSEL R4, R6, R4, P0 ;  /* 0x0000000406047208 */ /* 0x000fe40000000000 */
[----:B------:R-:W-:Y:S02]  /*4640*/  PRMT R0, R8, 0x9910, RZ ;  /* 0x0000991008007816 */ /* 0x000fe400000000ff */
[----:B------:R-:W-:Y:S02]  /*4650*/  FSEL R5, R7, R5, P0 ;  /* 0x0000000507057208 */ /* 0x000fe40000000000 */
        /* <DEDUP_REMOVED lines=13> */
.L_x_6948:
[----:B------:R-:W0:Y:S02]  /*4730*/  F2I.S64.F64.TRUNC R4, R4 ;  /* 0x0000000400047311 */ /* 0x000e24000030d900 */
[----:B0-----:R-:W-:-:S05]  /*4740*/  IMAD.MOV.U32 R3, RZ, RZ, R4 ;  /* 0x000000ffff037224 */ /* 0x001fca00078e0004 */
[----:B------:R0:W-:Y:S01]  /*4750*/  STG.E.U8 desc[UR36][R16.64], R3 ;  /* 0x0000000310007986 */ /* 0x0001e2000c101124 */
[----:B------:R-:W-:Y:S05]  /*4760*/  BRA `(.L_x_6950) ;  /* 0x0000000c00f87947 */ /* 0x000fea0003800000 */
.L_x_6947:
        /* <DEDUP_REMOVED lines=9> */
.L_x_6952:
[----:B------:R-:W0:Y:S02]  /*4800*/  F2I.F64.TRUNC R5, R4 ;  /* 0x0000000400057311 */ /* 0x000e24000030d100 */
[----:B0-----:R0:W-:Y:S01]  /*4810*/  STG.E desc[UR36][R16.64], R5 ;  /* 0x0000000510007986 */ /* 0x0011e2000c101924 */
[----:B------:R-:W-:Y:S05]  /*4820*/  BRA `(.L_x_6950) ;  /* 0x0000000c00c87947 */ /* 0x000fea0003800000 */
.L_x_6951:
[----:B------:R-:W0:Y:S02]  /*4830*/  F2I.F64.TRUNC R5, R4 ;  /* 0x0000000400057311 */ /* 0x000e24000030d100 */
[----:B0-----:R0:W-:Y:S01]  /*4840*/  STG.E.U16 desc[UR36][R16.64], R5 ;  /* 0x0000000510007986 */ /* 0x0011e2000c101524 */
[----:B------:R-:W-:Y:S05]  /*4850*/  BRA `(.L_x_6950) ;  /* 0x0000000c00bc7947 */ /* 0x000fea0003800000 */
.L_x_6946:
        /* <DEDUP_REMOVED lines=13> */
.L_x_6954:
        /* <DEDUP_REMOVED lines=8> */
.L_x_6953:
        /* <DEDUP_REMOVED lines=14> */
.L_x_6956:
        /* <DEDUP_REMOVED lines=9> */
.L_x_6955:
[----:B------:R0:W-:Y:S01]  /*4b20*/  STG.E.64 desc[UR36][R16.64], R4 ;  /* 0x0000000410007986 */ /* 0x0001e2000c101b24 */
[----:B------:R-:W-:Y:S05]  /*4b30*/  BRA `(.L_x_6950) ;  /* 0x0000000c00047947 */ /* 0x000fea0003800000 */
.L_x_6945:
        /* <DEDUP_REMOVED lines=12> */
.L_x_6959:
[----:B------:R-:W-:-:S05]  /*4c00*/  CS2R R6, SRZ ;  /* 0x0000000000067805 */ /* 0x000fca000001ff00 */
[----:B------:R0:W-:Y:S01]  /*4c10*/  STG.E.128 desc[UR36][R16.64], R4 ;  /* 0x0000000410007986 */ /* 0x0001e2000c101d24 */
[----:B------:R-:W-:Y:S05]  /*4c20*/  BRA `(.L_x_6950) ;  /* 0x0000000800c87947 */ /* 0x000fea0003800000 */
.L_x_6958:
        /* <DEDUP_REMOVED lines=23> */
[----:B------:R-:W-:Y:S02]  /*4da0*/  @P0 SHF.R.U32.HI R0, RZ, 0x14, R0 ;  /* 0x00000014ff000819 */ /* 0x000fe40000011600 */
[----:B------:R-:W-:-:S07]  /*4db0*/  @!P0 IADD3 R0, R2, -0x46800000, RZ ;  /* 0xb980000002008810 */ /* 0x000fce0007ffe0ff */
.L_x_6963:
[----:B------:R-:W-:Y:S05]  /*4dc0*/  BSYNC B0 ;  /* 0x0000000000007941 */ /* 0x000fea0003800000 */
.L_x_6962:
[----:B------:R-:W-:-:S05]  /*4dd0*/  LOP3.LUT R3, R0, R3, RZ, 0xfc, !PT ;  /* 0x0000000300037212 */ /* 0x000fca00078efcff */
[----:B------:R0:W-:Y:S01]  /*4de0*/  STG.E.U8 desc[UR36][R16.64], R3 ;  /* 0x0000000310007986 */ /* 0x0001e2000c101124 */
[----:B------:R-:W-:Y:S05]  /*4df0*/  BRA `(.L_x_6950) ;  /* 0x0000000800547947 */ /* 0x000fea0003800000 */
.L_x_6961:
        /* <DEDUP_REMOVED lines=17> */
.L_x_6965:
[----:B------:R-:W-:Y:S01]  /*4f10*/  IMAD.MOV.U32 R0, RZ, RZ, 0x7f ;  /* 0x0000007fff007424 */ /* 0x000fe200078e00ff */
[----:B------:R-:W-:-:S04]  /*4f20*/  ISETP.GT.U32.AND P0, PT, R2, 0x7f800000, PT ;  /* 0x7f8000000200780c */ /* 0x000fc80003f04070 */
[----:B------:R-:W-:-:S09]  /*4f30*/  SEL R0, R0, 0x7c, P0 ;  /* 0x0000007c00007807 */ /* 0x000fd20000000000 */
.L_x_6966:
[----:B------:R-:W-:Y:S05]  /*4f40*/  BSYNC B0 ;  /* 0x0000000000007941 */ /* 0x000fea0003800000 */
.L_x_6964:
[----:B------:R-:W-:-:S04]  /*4f50*/  LOP3.LUT R2, R3, 0x80000000, RZ, 0xc0, !PT ;  /* 0x8000000003027812 */ /* 0x000fc800078ec0ff */
[----:B------:R-:W-:-:S04]  /*4f60*/  SHF.R.U32.HI R3, RZ, 0x18, R2 ;  /* 0x00000018ff037819 */ /* 0x000fc80000011602 */
[----:B------:R-:W-:-:S05]  /*4f70*/  LOP3.LUT R3, R0, R3, RZ, 0xfc, !PT ;  /* 0x0000000300037212 */ /* 0x000fca00078efcff */
[----:B------:R0:W-:Y:S01]  /*4f80*/  STG.E.U8 desc[UR36][R16.64], R3 ;  /* 0x0000000310007986 */ /* 0x0001e2000c101124 */
[----:B------:R-:W-:Y:S05]  /*4f90*/  BRA `(.L_x_6950) ;  /* 0x0000000400ec7947 */ /* 0x000fea0003800000 */
.L_x_6960:
        /* <DEDUP_REMOVED lines=8> */
.L_x_6957:
        /* <DEDUP_REMOVED lines=11> */
.L_x_6969:
        /* <DEDUP_REMOVED lines=21> */
.L_x_6972:
[----:B------:R-:W-:-:S04]  /*5220*/  LOP3.LUT R2, R3, 0x80000000, RZ, 0xc0, !PT ;  /* 0x8000000003027812 */ /* 0x000fc800078ec0ff */
[----:B------:R-:W-:-:S04]  /*5230*/  SHF.R.U32.HI R3, RZ, 0x18, R2 ;  /* 0x00000018ff037819 */ /* 0x000fc80000011602 */
[----:B------:R-:W-:-:S04]  /*5240*/  LOP3.LUT R0, R0, R3, RZ, 0xfc, !PT ;  /* 0x0000000300007212 */ /* 0x000fc800078efcff */
[----:B------:R-:W-:-:S07]  /*5250*/  PRMT R8, R0, 0x7610, R8 ;  /* 0x0000761000087816 */ /* 0x000fce0000000008 */
.L_x_6971:
[----:B------:R-:W-:Y:S05]  /*5260*/  BSYNC B0 ;  /* 0x0000000000007941 */ /* 0x000fea0003800000 */
.L_x_6970:
[----:B------:R3:W-:Y:S01]  /*5270*/  STG.E.U8 desc[UR36][R16.64], R8 ;  /* 0x0000000810007986 */ /* 0x0007e2000c101124 */
[----:B------:R-:W-:Y:S05]  /*5280*/  BRA `(.L_x_6950) ;  /* 0x0000000400307947 */ /* 0x000fea0003800000 */
.L_x_6968:
        /* <DEDUP_REMOVED lines=21> */
.L_x_6975:
[----:B------:R-:W-:-:S04]  /*53e0*/  LOP3.LUT R2, R3, 0x80000000, RZ, 0xc0, !PT ;  /* 0x8000000003027812 */ /* 0x000fc800078ec0ff */
[----:B------:R-:W-:-:S04]  /*53f0*/  SHF.R.U32.HI R3, RZ, 0x18, R2 ;  /* 0x00000018ff037819 */ /* 0x000fc80000011602 */
[----:B------:R-:W-:-:S04]  /*5400*/  LOP3.LUT R0, R0, R3, RZ, 0xfc, !PT ;  /* 0x0000000300007212 */ /* 0x000fc800078efcff */
[----:B------:R-:W-:-:S07]  /*5410*/  PRMT R8, R0, 0x7610, R8 ;  /* 0x0000761000087816 */ /* 0x000fce0000000008 */
.L_x_6974:
[----:B------:R-:W-:Y:S05]  /*5420*/  BSYNC B0 ;  /* 0x0000000000007941 */ /* 0x000fea0003800000 */
.L_x_6973:
[----:B------:R0:W-:Y:S01]  /*5430*/  STG.E.U8 desc[UR36][R16.64], R8 ;  /* 0x0000000810007986 */ /* 0x0001e2000c101124 */
[----:B------:R-:W-:Y:S05]  /*5440*/  BRA `(.L_x_6950) ;  /* 0x0000000000c07947 */ /* 0x000fea0003800000 */
.L_x_6967:
        /* <DEDUP_REMOVED lines=26> */
.L_x_6949:
        /* <DEDUP_REMOVED lines=16> */
.L_x_6978:
[----:B------:R-:W-:Y:S05]  /*56f0*/  BRA `(.L_x_6950) ;  /* 0x0000000000147947 */ /* 0x000fea0003800000 */
.L_x_6977:
[----:B------:R-:W0:Y:S02]  /*5700*/  F2I.U64.F64.TRUNC R4, R4 ;  /* 0x0000000400047311 */ /* 0x000e24000030d800 */
[----:B0-----:R1:W-:Y:S01]  /*5710*/  STG.E.64 desc[UR36][R16.64], R4 ;  /* 0x0000000410007986 */ /* 0x0013e2000c101b24 */
[----:B------:R-:W-:Y:S05]  /*5720*/  BRA `(.L_x_6950) ;  /* 0x0000000000087947 */ /* 0x000fea0003800000 */
.L_x_6976:
[----:B------:R-:W0:Y:S02]  /*5730*/  F2I.U32.F64.TRUNC R5, R4 ;  /* 0x0000000400057311 */ /* 0x000e24000030d000 */
[----:B0-----:R0:W-:Y:S02]  /*5740*/  STG.E desc[UR36][R16.64], R5 ;  /* 0x0000000510007986 */ /* 0x0011e4000c101924 */
.L_x_6950:
[----:B------:R-:W-:-:S04]  /*5750*/  IMAD R24, R27, 0x200, R24 ;  /* 0x000002001b187824 */ /* 0x000fc800078e0218 */
[----:B------:R-:W-:-:S07]  /*5760*/  VIADD R25, R24, 0x80 ;  /* 0x0000008018197836 */ /* 0x000fce0000000000 */
.L_x_6844:
[----:B------:R-:W-:Y:S05]  /*5770*/  BSYNC B6 ;  /* 0x0000000000067941 */ /* 0x000fea0003800000 */
.L_x_6843:
        /* <DEDUP_REMOVED lines=384> */
.L_x_6981:
        /* <DEDUP_REMOVED lines=21> */
.L_x_6985:
[----:B------:R-:W2:Y:S02]  /*70d0*/  LDG.E.U8 R2, desc[UR36][R2.64] ;  /* 0x0000002402027981 */ /* 0x000ea4000c1e1100 */
[----:B--2---:R0:W1:Y:S01]  /*70e0*/  I2F.F64.U16 R22, R2 ;  /* 0x0000000200167312 */ /* 0x0040620000101800 */
[----:B------:R-:W-:Y:S05]  /*70f0*/  BRA `(.L_x_6987) ;  /* 0x0000000c00707947 */ /* 0x000fea0003800000 */
.L_x_6984:
[----:B------:R-:W-:-:S13]  /*7100*/  ISETP.NE.AND P0, PT, R4, 0x2, PT ;  /* 0x000000020400780c */ /* 0x000fda0003f05270 */
[----:B------:R-:W-:Y:S05]  /*7110*/  @!P0 BRA `(.L_x_6988) ;  /* 0x0000000000288947 */ /* 0x000fea0003800000 */
[----:B------:R-:W-:-:S13]  /*7120*/  ISETP.NE.AND P0, PT, R4, 0x3, PT ;  /* 0x000000030400780c */ /* 0x000fda0003f05270 */
[----:B------:R-:W-:Y:S05]  /*7130*/  @!P0 BRA `(.L_x_6989) ;  /* 0x0000000000148947 */ /* 0x000fea0003800000 */
[----:B------:R-:W-:-:S13]  /*7140*/  ISETP.NE.AND P0, PT, R4, 0x4, PT ;  /* 0x000000040400780c */ /* 0x000fda0003f05270 */
[----:B------:R-:W-:Y:S05]  /*7150*/  @P0 BRA `(.L_x_6986) ;  /* 0x0000000800fc0947 */ /* 0x000fea0003800000 */
[----:B------:R-:W2:Y:S02]  /*7160*/  LDG.E.64 R22, desc[UR36][R2.64] ;  /* 0x0000002402167981 */ /* 0x000ea4000c1e1b00 */
[----:B--2---:R-:W2:Y:S01]  /*7170*/  I2F.F64.S64 R22, R22 ;  /* 0x0000001600167312 */ /* 0x004ea20000301c00 */
[----:B------:R-:W-:Y:S05]  /*7180*/  BRA `(.L_x_6987) ;  /* 0x0000000c004c7947 */ /* 0x000fea0003800000 */
.L_x_6989:
[----:B------:R-:W2:Y:S02]  /*7190*/  LDG.E R2, desc[UR36][R2.64] ;  /* 0x0000002402027981 */ /* 0x000ea4000c1e1900 */
[----:B--2---:R3:W4:Y:S01]  /*71a0*/  I2F.F64 R22, R2 ;  /* 0x0000000200167312 */ /* 0x0047220000201c00 */
[----:B------:R-:W-:Y:S05]  /*71b0*/  BRA `(.L_x_6987) ;  /* 0x0000000c00407947 */ /* 0x000fea0003800000 */
.L_x_6988:
[----:B------:R-:W2:Y:S02]  /*71c0*/  LDG.E.U16 R2, desc[UR36][R2.64] ;  /* 0x0000002402027981 */ /* 0x000ea4000c1e1500 */
[----:B--2---:R0:W1:Y:S01]  /*71d0*/  I2F.F64.S16 R22, R2 ;  /* 0x0000000200167312 */ /* 0x0040620000101c00 */
[----:B------:R-:W-:Y:S05]  /*71e0*/  BRA `(.L_x_6987) ;  /* 0x0000000c00347947 */ /* 0x000fea0003800000 */
.L_x_6983:
        /* <DEDUP_REMOVED lines=10> */
.L_x_6991:
[----:B------:R-:W2:Y:S02]  /*7290*/  LDG.E.U16 R0, desc[UR36][R2.64] ;  /* 0x0000002402007981 */ /* 0x000ea4000c1e1500 */
[----:B--2---:R-:W-:-:S05]  /*72a0*/  HADD2.F32 R0, -RZ, R0.H0_H0 ;  /* 0x20000000ff007230 */ /* 0x004fca0000004100 */
[----:B------:R-:W-:-:S04]  /*72b0*/  FMUL.FTZ R0, R0, 1 ;  /* 0x3f80000000007820 */ /* 0x000fc80000410000 */
[----:B------:R0:W1:Y:S01]  /*72c0*/  F2F.F64.F32 R22, R0 ;  /* 0x0000000000167310 */ /* 0x0000620000201800 */
[----:B------:R-:W-:Y:S05]  /*72d0*/  BRA `(.L_x_6987) ;  /* 0x0000000800f87947 */ /* 0x000fea0003800000 */
.L_x_6990:
        /* <DEDUP_REMOVED lines=10> */
.L_x_6993:
[----:B------:R-:W2:Y:S02]  /*7380*/  LDG.E.U16 R2, desc[UR36][R2.64] ;  /* 0x0000002402027981 */ /* 0x000ea4000c1e1500 */
[----:B--2---:R-:W-:-:S05]  /*7390*/  HADD2.F32 R0, -RZ, R2.H0_H0 ;  /* 0x20000002ff007230 */ /* 0x004fca0000004100 */
[----:B------:R-:W-:-:S04]  /*73a0*/  FMUL.FTZ R0, R0, 1 ;  /* 0x3f80000000007820 */ /* 0x000fc80000410000 */
[----:B------:R0:W1:Y:S01]  /*73b0*/  F2F.F64.F32 R22, R0 ;  /* 0x0000000000167310 */ /* 0x0000620000201800 */
[----:B------:R-:W-:Y:S05]  /*73c0*/  BRA `(.L_x_6987) ;  /* 0x0000000800bc7947 */ /* 0x000fea0003800000 */
.L_x_6992:
[----:B------:R0:W5:Y:S01]  /*73d0*/  LDG.E.64 R22, desc[UR36][R2.64] ;  /* 0x0000002402167981 */ /* 0x000162000c1e1b00 */
[----:B------:R-:W-:Y:S05]  /*73e0*/  BRA `(.L_x_6987) ;  /* 0x0000000800b47947 */ /* 0x000fea0003800000 */
.L_x_6982:
        /* <DEDUP_REMOVED lines=13> */
.L_x_6996:
[----:B------:R0:W5:Y:S01]  /*74c0*/  LDG.E.64 R22, desc[UR36][R2.64] ;  /* 0x0000002402167981 */ /* 0x000162000c1e1b00 */
[----:B------:R-:W-:Y:S05]  /*74d0*/  BRA `(.L_x_6987) ;  /* 0x0000000800787947 */ /* 0x000fea0003800000 */
.L_x_6995:
        /* <DEDUP_REMOVED lines=11> */
[C---:B------:R-:W-:Y:S01]  /*7590*/  IADD3 R6, R4.reuse, 0x1000000, RZ ;  /* 0x0100000004067810 */ /* 0x040fe20007ffe0ff */
        /* <DEDUP_REMOVED lines=16> */
.L_x_6998:
        /* <DEDUP_REMOVED lines=15> */
.L_x_6997:
[----:B------:R-:W2:Y:S02]  /*7790*/  LDG.E.U16 R0, desc[UR36][R2.64] ;  /* 0x0000002402007981 */ /* 0x000ea4000c1e1500 */
[----:B--2---:R-:W-:-:S04]  /*77a0*/  IMAD.U32 R0, R0, 0x10000, RZ ;  /* 0x0001000000007824 */ /* 0x004fc800078e00ff */
[----:B------:R-:W-:-:S04]  /*77b0*/  FMUL.FTZ R0, R0, 1 ;  /* 0x3f80000000007820 */ /* 0x000fc80000410000 */
[----:B------:R0:W1:Y:S01]  /*77c0*/  F2F.F64.F32 R22, R0 ;  /* 0x0000000000167310 */ /* 0x0000620000201800 */
[----:B------:R-:W-:Y:S05]  /*77d0*/  BRA `(.L_x_6987) ;  /* 0x0000000400b87947 */ /* 0x000fea0003800000 */
.L_x_6994:
        /* <DEDUP_REMOVED lines=11> */
.L_x_7001:
        /* <DEDUP_REMOVED lines=21> */
.L_x_7005:
[----:B------:R-:W-:Y:S05]  /*79e0*/  BSYNC B1 ;  /* 0x0000000000017941 */ /* 0x000fea0003800000 */
.L_x_7004:
[----:B------:R-:W-:Y:S01]  /*79f0*/  LEA R3, R0, 0x3b800000, 0x17 ;  /* 0x3b80000000037811 */ /* 0x000fe200078eb8ff */
[----:B------:R-:W-:-:S05]  /*7a00*/  IMAD.SHL.U32 R0, R2, 0x100000, RZ ;  /* 0x0010000002007824 */ /* 0x000fca00078e00ff */
[----:B------:R-:W-:-:S07]  /*7a10*/  LOP3.LUT R0, R3, R0, R4, 0xfe, !PT ;  /* 0x0000000003007212 */ /* 0x000fce00078efe04 */
.L_x_7003:
[----:B------:R-:W-:Y:S05]  /*7a20*/  BSYNC B0 ;  /* 0x0000000000007941 */ /* 0x000fea0003800000 */
.L_x_7002:
[----:B------:R-:W-:-:S04]  /*7a30*/  FMUL.FTZ R0, R0, 1 ;  /* 0x3f80000000007820 */ /* 0x000fc80000410000 */
[----:B------:R0:W1:Y:S01]  /*7a40*/  F2F.F64.F32 R22, R0 ;  /* 0x0000000000167310 */ /* 0x0000620000201800 */
[----:B------:R-:W-:Y:S05]  /*7a50*/  BRA `(.L_x_6987) ;  /* 0x0000000400187947 */ /* 0x000fea0003800000 */
.L_x_7000:
        /* <DEDUP_REMOVED lines=21> */
.L_x_7009:
[----:B------:R-:W-:Y:S05]  /*7bb0*/  BSYNC B1 ;  /* 0x0000000000017941 */ /* 0x000fea0003800000 */
.L_x_7008:
[----:B------:R-:W-:Y:S01]  /*7bc0*/  LEA R3, R0, 0x37800000, 0x17 ;  /* 0x3780000000037811 */ /* 0x000fe200078eb8ff */
[----:B------:R-:W-:-:S05]  /*7bd0*/  IMAD.SHL.U32 R0, R2, 0x200000, RZ ;  /* 0x0020000002007824 */ /* 0x000fca00078e00ff */
[----:B------:R-:W-:-:S07]  /*7be0*/  LOP3.LUT R0, R3, R0, R4, 0xfe, !PT ;  /* 0x0000000003007212 */ /* 0x000fce00078efe04 */
.L_x_7007:
[----:B------:R-:W-:Y:S05]  /*7bf0*/  BSYNC B0 ;  /* 0x0000000000007941 */ /* 0x000fea0003800000 */
.L_x_7006:
[----:B------:R-:W-:-:S04]  /*7c00*/  FMUL.FTZ R0, R0, 1 ;  /* 0x3f80000000007820 */ /* 0x000fc80000410000 */
[----:B------:R0:W1:Y:S01]  /*7c10*/  F2F.F64.F32 R22, R0 ;  /* 0x0000000000167310 */ /* 0x0000620000201800 */
[----:B------:R-:W-:Y:S05]  /*7c20*/  BRA `(.L_x_6987) ;  /* 0x0000000000a47947 */ /* 0x000fea0003800000 */
.L_x_6999:
        /* <DEDUP_REMOVED lines=14> */
.L_x_7013:
[----:B------:R-:W-:Y:S05]  /*7d10*/  BSYNC B0 ;  /* 0x0000000000007941 */ /* 0x000fea0003800000 */
.L_x_7012:
[----:B------:R-:W-:-:S04]  /*7d20*/  FMUL.FTZ R0, R0, 1 ;  /* 0x3f80000000007820 */ /* 0x000fc80000410000 */
[----:B------:R0:W1:Y:S01]  /*7d30*/  F2F.F64.F32 R22, R0 ;  /* 0x0000000000167310 */ /* 0x0000620000201800 */
[----:B------:R-:W-:Y:S05]  /*7d40*/  BRA `(.L_x_6987) ;  /* 0x00000000005c7947 */ /* 0x000fea0003800000 */
.L_x_6986:
        /* <DEDUP_REMOVED lines=16> */
.L_x_7014:
[----:B------:R-:W-:Y:S01]  /*7e50*/  CS2R R22, SRZ ;  /* 0x0000000000167805 */ /* 0x000fe2000001ff00 */
[----:B------:R-:W-:Y:S06]  /*7e60*/  BRA `(.L_x_6987) ;  /* 0x0000000000147947 */ /* 0x000fec0003800000 */
.L_x_7011:
[----:B------:R-:W2:Y:S02]  /*7e70*/  LDG.E.64 R22, desc[UR36][R2.64] ;  /* 0x0000002402167981 */ /* 0x000ea4000c1e1b00 */
[----:B--2---:R-:W0:Y:S01]  /*7e80*/  I2F.F64.U64 R22, R22 ;  /* 0x0000001600167312 */ /* 0x004e220000301800 */
[----:B------:R-:W-:Y:S05]  /*7e90*/  BRA `(.L_x_6987) ;  /* 0x0000000000087947 */ /* 0x000fea0003800000 */
.L_x_7010:
[----:B------:R-:W2:Y:S02]  /*7ea0*/  LDG.E R2, desc[UR36][R2.64] ;  /* 0x0000002402027981 */ /* 0x000ea4000c1e1900 */
[----:B--2---:R0:W1:Y:S02]  /*7eb0*/  I2F.F64.U32 R22, R2 ;  /* 0x0000000200167312 */ /* 0x0040640000201800 */
.L_x_6987:
[----:B0-----:R-:W0:Y:S01]  /*7ec0*/  LDC.U8 R4, c[0x0][0x4fb] ;  /* 0x00013ec0ff047b82 */ /* 0x001e220000000000 */
[----:B------:R-:W-:Y:S02]  /*7ed0*/  ULDC.64 UR4, c[0x0][0x4e8] ;  /* 0x00013a0000047ab9 */ /* 0x000fe40000000a00 */
[----:B---3--:R-:W-:-:S05]  /*7ee0*/  IADD3 R2, P0, R18, UR4, RZ ;  /* 0x0000000412027c10 */ /* 0x008fca000ff1e0ff */
        /* <DEDUP_REMOVED lines=15> */
.L_x_7018:
[----:B------:R-:W3:Y:S02]  /*7fe0*/  LDG.E.U8 R2, desc[UR36][R2.64] ;  /* 0x0000002402027981 */ /* 0x000ee4000c1e1100 */
[----:B---3--:R0:W3:Y:S01]  /*7ff0*/  I2F.F64.U16 R18, R2 ;  /* 0x0000000200127312 */ /* 0x0080e20000101800 */
[----:B------:R-:W-:Y:S05]  /*8000*/  BRA `(.L_x_7020) ;  /* 0x0000000c00707947 */ /* 0x000fea0003800000 */
.L_x_7017:
        /* <DEDUP_REMOVED lines=9> */
.L_x_7022:
[----:B------:R-:W3:Y:S02]  /*80a0*/  LDG.E R2, desc[UR36][R2.64] ;  /* 0x0000002402027981 */ /* 0x000ee4000c1e1900 */
[----:B---3--:R0:W3:Y:S01]  /*80b0*/  I2F.F64 R18, R2 ;  /* 0x0000000200127312 */ /* 0x0080e20000201c00 */
[----:B------:R-:W-:Y:S05]  /*80c0*/  BRA `(.L_x_7020) ;  /* 0x0000000c00407947 */ /* 0x000fea0003800000 */
.L_x_7021:
[----:B------:R-:W3:Y:S02]  /*80d0*/  LDG.E.U16 R2, desc[UR36][R2.64] ;  /* 0x0000002402027981 */ /* 0x000ee4000c1e1500 */
[----:B---3--:R0:W3:Y:S01]  /*80e0*/  I2F.F64.S16 R18, R2 ;  /* 0x0000000200127312 */ /* 0x0080e20000101c00 */
[----:B------:R-:W-:Y:S05]  /*80f0*/  BRA `(.L_x_7020) ;  /* 0x0000000c00347947 */ /* 0x000fea0003800000 */
.L_x_7016:
        /* <DEDUP_REMOVED lines=10> */
.L_x_7024:
[----:B------:R-:W3:Y:S02]  /*81a0*/  LDG.E.U16 R0, desc[UR36][R2.64] ;  /* 0x0000002402007981 */ /* 0x000ee4000c1e1500 */
[----:B---3--:R-:W-:-:S05]  /*81b0*/  HADD2.F32 R0, -RZ, R0.H0_H0 ;  /* 0x20000000ff007230 */ /* 0x008fca0000004100 */
[----:B------:R-:W-:-:S04]  /*81c0*/  FMUL.FTZ R0, R0, 1 ;  /* 0x3f80000000007820 */ /* 0x000fc80000410000 */
[----:B------:R0:W3:Y:S01]  /*81d0*/  F2F.F64.F32 R18, R0 ;  /* 0x0000000000127310 */ /* 0x0000e20000201800 */
[----:B------:R-:W-:Y:S05]  /*81e0*/  BRA `(.L_x_7020) ;  /* 0x0000000800f87947 */ /* 0x000fea0003800000 */
.L_x_7023:
        /* <DEDUP_REMOVED lines=10> */
.L_x_7026:
[----:B------:R-:W3:Y:S02]  /*8290*/  LDG.E.U16 R2, desc[UR36][R2.64] ;  /* 0x0000002402027981 */ /* 0x000ee4000c1e1500 */
[----:B---3--:R-:W-:-:S05]  /*82a0*/  HADD2.F32 R0, -RZ, R2.H0_H0 ;  /* 0x20000002ff007230 */ /* 0x008fca0000004100 */
[----:B------:R-:W-:-:S04]  /*82b0*/  FMUL.FTZ R0, R0, 1 ;  /* 0x3f80000000007820 */ /* 0x000fc80000410000 */
[----:B------:R0:W3:Y:S01]  /*82c0*/  F2F.F64.F32 R18, R0 ;  /* 0x0000000000127310 */ /* 0x0000e20000201800 */
[----:B------:R-:W-:Y:S05]  /*82d0*/  BRA `(.L_x_7020) ;  /* 0x0000000800bc7947 */ /* 0x000fea0003800000 */
.L_x_7025:
[----:B------:R0:W5:Y:S01]  /*82e0*/  LDG.E.64 R18, desc[UR36][R2.64] ;  /* 0x0000002402127981 */ /* 0x000162000c1e1b00 */
[----:B------:R-:W-:Y:S05]  /*82f0*/  BRA `(.L_x_7020) ;  /* 0x0000000800b47947 */ /* 0x000fea0003800000 */
.L_x_7015:
        /* <DEDUP_REMOVED lines=13> */
.L_x_7029:
[----:B------:R0:W5:Y:S01]  /*83d0*/  LDG.E.64 R18, desc[UR36][R2.64] ;  /* 0x0000002402127981 */ /* 0x000162000c1e1b00 */
[----:B------:R-:W-:Y:S05]  /*83e0*/  BRA `(.L_x_7020) ;  /* 0x0000000800787947 */ /* 0x000fea0003800000 */
.L_x_7028:
        /* <DEDUP_REMOVED lines=28> */
.L_x_7031:
[----:B------:R-:W3:Y:S02]  /*85b0*/  LDG.E.U8 R2, desc[UR36][R2.64] ;  /* 0x0000002402027981 */ /* 0x000ee4000c1e1100 */
[C---:B---3--:R-:W-:Y:S02]  /*85c0*/  IMAD.SHL.U32 R0, R2.reuse, 0x2000000, RZ ;  /* 0x0200000002007824 */ /* 0x048fe400078e00ff */
        /* <DEDUP_REMOVED lines=13> */
.L_x_7030:
[----:B------:R-:W3:Y:S02]  /*86a0*/  LDG.E.U16 R0, desc[UR36][R2.64] ;  /* 0x0000002402007981 */ /* 0x000ee4000c1e1500 */
[----:B---3--:R-:W-:-:S05]  /*86b0*/  SHF.L.U32 R0, R0, 0x10, RZ ;  /* 0x0000001000007819 */ /* 0x008fca00000006ff */
[----:B------:R-:W-:-:S04]  /*86c0*/  FMUL.FTZ R0, R0, 1 ;  /* 0x3f80000000007820 */ /* 0x000fc80000410000 */
[----:B------:R0:W3:Y:S01]  /*86d0*/  F2F.F64.F32 R18, R0 ;  /* 0x0000000000127310 */ /* 0x0000e20000201800 */
[----:B------:R-:W-:Y:S05]  /*86e0*/  BRA `(.L_x_7020) ;  /* 0x0000000400b87947 */ /* 0x000fea0003800000 */
.L_x_7027:
        /* <DEDUP_REMOVED lines=11> */
.L_x_7034:
        /* <DEDUP_REMOVED lines=21> */
.L_x_7038:
[----:B------:R-:W-:Y:S05]  /*88f0*/  BSYNC B1 ;  /* 0x0000000000017941 */ /* 0x000fea0003800000 */
.L_x_7037:
[----:B------:R-:W-:Y:S01]  /*8900*/  LEA R3, R0, 0x3b800000, 0x17 ;  /* 0x3b80000000037811 */ /* 0x000fe200078eb8ff */
[----:B------:R-:W-:-:S05]  /*8910*/  IMAD.SHL.U32 R0, R2, 0x100000, RZ ;  /* 0x0010000002007824 */ /* 0x000fca00078e00ff */
[----:B------:R-:W-:-:S07]  /*8920*/  LOP3.LUT R0, R3, R0, R4, 0xfe, !PT ;  /* 0x0000000003007212 */ /* 0x000fce00078efe04 */
.L_x_7036:
[----:B------:R-:W-:Y:S05]  /*8930*/  BSYNC B0 ;  /* 0x0000000000007941 */ /* 0x000fea0003800000 */
.L_x_7035:
[----:B------:R-:W-:-:S04]  /*8940*/  FMUL.FTZ R0, R0, 1 ;  /* 0x3f80000000007820 */ /* 0x000fc80000410000 */
[----:B------:R0:W3:Y:S01]  /*8950*/  F2F.F64.F32 R18, R0 ;  /* 0x0000000000127310 */ /* 0x0000e20000201800 */
[----:B------:R-:W-:Y:S05]  /*8960*/  BRA `(.L_x_7020) ;  /* 0x0000000400187947 */ /* 0x000fea0003800000 */
.L_x_7033:
        /* <DEDUP_REMOVED lines=21> */
.L_x_7042:
[----:B------:R-:W-:Y:S05]  /*8ac0*/  BSYNC B1 ;  /* 0x0000000000017941 */ /* 0x000fea0003800000 */
.L_x_7041:
[----:B------:R-:W-:Y:S01]  /*8ad0*/  LEA R3, R0, 0x37800000, 0x17 ;  /* 0x3780000000037811 */ /* 0x000fe200078eb8ff */
[----:B------:R-:W-:-:S05]  /*8ae0*/  IMAD.SHL.U32 R0, R2, 0x200000, RZ ;  /* 0x0020000002007824 */ /* 0x000fca00078e00ff */
[----:B------:R-:W-:-:S07]  /*8af0*/  LOP3.LUT R0, R3, R0, R4, 0xfe, !PT ;  /* 0x0000000003007212 */ /* 0x000fce00078efe04 */
.L_x_7040:
[----:B------:R-:W-:Y:S05]  /*8b00*/  BSYNC B0 ;  /* 0x0000000000007941 */ /* 0x000fea0003800000 */
.L_x_7039:
[----:B------:R-:W-:-:S04]  /*8b10*/  FMUL.FTZ R0, R0, 1 ;  /* 0x3f80000000007820 */ /* 0x000fc80000410000 */
[----:B------:R0:W3:Y:S01]  /*8b20*/  F2F.F64.F32 R18, R0 ;  /* 0x0000000000127310 */ /* 0x0000e20000201800 */
[----:B------:R-:W-:Y:S05]  /*8b30*/  BRA `(.L_x_7020) ;  /* 0x0000000000a47947 */ /* 0x000fea0003800000 */
.L_x_7032:
        /* <DEDUP_REMOVED lines=14> */
.L_x_7046:
[----:B------:R-:W-:Y:S05]  /*8c20*/  BSYNC B0 ;  /* 0x0000000000007941 */ /* 0x000fea0003800000 */
.L_x_7045:
[----:B------:R-:W-:-:S04]  /*8c30*/  FMUL.FTZ R0, R0, 1 ;  /* 0x3f80000000007820 */ /* 0x000fc80000410000 */
[----:B------:R0:W3:Y:S01]  /*8c40*/  F2F.F64.F32 R18, R0 ;  /* 0x0000000000127310 */ /* 0x0000e20000201800 */
[----:B------:R-:W-:Y:S05]  /*8c50*/  BRA `(.L_x_7020) ;  /* 0x00000000005c7947 */ /* 0x000fea0003800000 */
.L_x_7019:
        /* <DEDUP_REMOVED lines=16> */
.L_x_7047:
[----:B------:R-:W-:Y:S01]  /*8d60*/  CS2R R18, SRZ ;  /* 0x0000000000127805 */ /* 0x000fe2000001ff00 */
[----:B------:R-:W-:Y:S06]  /*8d70*/  BRA `(.L_x_7020) ;  /* 0x0000000000147947 */ /* 0x000fec0003800000 */
.L_x_7044:
[----:B------:R-:W3:Y:S02]  /*8d80*/  LDG.E.64 R18, desc[UR36][R2.64] ;  /* 0x0000002402127981 */ /* 0x000ee4000c1e1b00 */
[----:B---3--:R-:W0:Y:S01]  /*8d90*/  I2F.F64.U64 R18, R18 ;  /* 0x0000001200127312 */ /* 0x008e220000301800 */
[----:B------:R-:W-:Y:S05]  /*8da0*/  BRA `(.L_x_7020) ;  /* 0x0000000000087947 */ /* 0x000fea0003800000 */
.L_x_7043:
[----:B------:R-:W3:Y:S02]  /*8db0*/  LDG.E R2, desc[UR36][R2.64] ;  /* 0x0000002402027981 */ /* 0x000ee4000c1e1900 */
[----:B---3--:R0:W3:Y:S02]  /*8dc0*/  I2F.F64.U32 R18, R2 ;  /* 0x0000000200127312 */ /* 0x0080e40000201800 */
.L_x_7020:
[----:B0-----:R-:W0:Y:S01]  /*8dd0*/  LDC.U8 R2, c[0x0][0x4fc] ;  /* 0x00013f00ff027b82 */ /* 0x001e220000000000 */
[----:B------:R-:W-:Y:S02]  /*8de0*/  ULDC.64 UR4, c[0x0][0x4f0] ;  /* 0x00013c0000047ab9 */ /* 0x000fe40000000a00 */
[----:B------:R-:W-:-:S05]  /*8df0*/  IADD3 R4, P0, R24, UR4, RZ ;  /* 0x0000000418047c10 */ /* 0x000fca000ff1e0ff */
        /* <DEDUP_REMOVED lines=15> */
.L_x_7051:
[----:B------:R-:W2:Y:S02]  /*8ef0*/  LDG.E.U8 R2, desc[UR36][R4.64] ;  /* 0x0000002404027981 */ /* 0x000ea4000c1e1100 */
[----:B--2---:R-:W0:Y:S01]  /*8f00*/  I2F.F64.U16 R2, R2 ;  /* 0x0000000200027312 */ /* 0x004e220000101800 */
[----:B------:R-:W-:Y:S05]  /*8f10*/  BRA `(.L_x_7053) ;  /* 0x0000000c00707947 */ /* 0x000fea0003800000 */
.L_x_7050:
        /* <DEDUP_REMOVED lines=9> */
.L_x_7055:
[----:B------:R-:W2:Y:S02]  /*8fb0*/  LDG.E R2, desc[UR36][R4.64] ;  /* 0x0000002404027981 */ /* 0x000ea4000c1e1900 */
[----:B--2---:R-:W0:Y:S01]  /*8fc0*/  I2F.F64 R2, R2 ;  /* 0x0000000200027312 */ /* 0x004e220000201c00 */
[----:B------:R-:W-:Y:S05]  /*8fd0*/  BRA `(.L_x_7053) ;  /* 0x0000000c00407947 */ /* 0x000fea0003800000 */
.L_x_7054:
[----:B------:R-:W2:Y:S02]  /*8fe0*/  LDG.E.U16 R2, desc[UR36][R4.64] ;  /* 0x0000002404027981 */ /* 0x000ea4000c1e1500 */
[----:B--2---:R-:W0:Y:S01]  /*8ff0*/  I2F.F64.S16 R2, R2 ;  /* 0x0000000200027312 */ /* 0x004e220000101c00 */
[----:B------:R-:W-:Y:S05]  /*9000*/  BRA `(.L_x_7053) ;  /* 0x0000000c00347947 */ /* 0x000fea0003800000 */
.L_x_7049:
        /* <DEDUP_REMOVED lines=10> */
.L_x_7057:
[----:B------:R-:W2:Y:S02]  /*90b0*/  LDG.E.U16 R0, desc[UR36][R4.64] ;  /* 0x0000002404007981 */ /* 0x000ea4000c1e1500 */
[----:B--2---:R-:W-:-:S05]  /*90c0*/  HADD2.F32 R0, -RZ, R0.H0_H0 ;  /* 0x20000000ff007230 */ /* 0x004fca0000004100 */
[----:B------:R-:W-:-:S04]  /*90d0*/  FMUL.FTZ R0, R0, 1 ;  /* 0x3f80000000007820 */ /* 0x000fc80000410000 */
[----:B------:R0:W2:Y:S01]  /*90e0*/  F2F.F64.F32 R2, R0 ;  /* 0x0000000000027310 */ /* 0x0000a20000201800 */
[----:B------:R-:W-:Y:S05]  /*90f0*/  BRA `(.L_x_7053) ;  /* 0x0000000800f87947 */ /* 0x000fea0003800000 */
.L_x_7056:
        /* <DEDUP_REMOVED lines=10> */
.L_x_7059:
[----:B------:R-:W2:Y:S02]  /*91a0*/  LDG.E.U16 R4, desc[UR36][R4.64] ;  /* 0x0000002404047981 */ /* 0x000ea4000c1e1500 */
[----:B--2---:R-:W-:-:S05]  /*91b0*/  HADD2.F32 R0, -RZ, R4.H0_H0 ;  /* 0x20000004ff007230 */ /* 0x004fca0000004100 */
[----:B------:R-:W-:-:S04]  /*91c0*/  FMUL.FTZ R0, R0, 1 ;  /* 0x3f80000000007820 */ /* 0x000fc80000410000 */
[----:B------:R0:W2:Y:S01]  /*91d0*/  F2F.F64.F32 R2, R0 ;  /* 0x0000000000027310 */ /* 0x0000a20000201800 */
[----:B------:R-:W-:Y:S05]  /*91e0*/  BRA `(.L_x_7053) ;  /* 0x0000000800bc7947 */ /* 0x000fea0003800000 */
.L_x_7058:
[----:B------:R0:W5:Y:S01]  /*91f0*/  LDG.E.64 R2, desc[UR36][R4.64] ;  /* 0x0000002404027981 */ /* 0x000162000c1e1b00 */
[----:B------:R-:W-:Y:S05]  /*9200*/  BRA `(.L_x_7053) ;  /* 0x0000000800b47947 */ /* 0x000fea0003800000 */
.L_x_7048:
        /* <DEDUP_REMOVED lines=13> */
.L_x_7062:
[----:B------:R0:W5:Y:S01]  /*92e0*/  LDG.E.64 R2, desc[UR36][R4.64] ;  /* 0x0000002404027981 */ /* 0x000162000c1e1b00 */
[----:B------:R-:W-:Y:S05]  /*92f0*/  BRA `(.L_x_7053) ;  /* 0x0000000800787947 */ /* 0x000fea0003800000 */
.L_x_7061:
        /* <DEDUP_REMOVED lines=28> */
.L_x_7064:
        /* <DEDUP_REMOVED lines=15> */
.L_x_7063:
[----:B------:R-:W2:Y:S02]  /*95b0*/  LDG.E.U16 R0, desc[UR36][R4.64] ;  /* 0x0000002404007981 */ /* 0x000ea4000c1e1500 */
[----:B--2---:R-:W-:-:S04]  /*95c0*/  IMAD.U32 R0, R0, 0x10000, RZ ;  /* 0x0001000000007824 */ /* 0x004fc800078e00ff */
[----:B------:R-:W-:-:S04]  /*95d0*/  FMUL.FTZ R0, R0, 1 ;  /* 0x3f80000000007820 */ /* 0x000fc80000410000 */
[----:B------:R0:W2:Y:S01]  /*95e0*/  F2F.F64.F32 R2, R0 ;  /* 0x0000000000027310 */ /* 0x0000a20000201800 */
[----:B------:R-:W-:Y:S05]  /*95f0*/  BRA `(.L_x_7053) ;  /* 0x0000000400b87947 */ /* 0x000fea0003800000 */
.L_x_7060:
        /* <DEDUP_REMOVED lines=11> */
.L_x_7067:
        /* <DEDUP_REMOVED lines=21> */
.L_x_7071:
[----:B------:R-:W-:Y:S05]  /*9800*/  BSYNC B1 ;  /* 0x0000000000017941 */ /* 0x000fea0003800000 */
.L_x_7070:
[----:B------:R-:W-:Y:S01]  /*9810*/  LEA R3, R0, 0x3b800000, 0x17 ;  /* 0x3b80000000037811 */ /* 0x000fe200078eb8ff */
[----:B------:R-:W-:-:S05]  /*9820*/  IMAD.SHL.U32 R0, R2, 0x100000, RZ ;  /* 0x0010000002007824 */ /* 0x000fca00078e00ff */
[----:B------:R-:W-:-:S07]  /*9830*/  LOP3.LUT R0, R3, R0, R4, 0xfe, !PT ;  /* 0x0000000003007212 */ /* 0x000fce00078efe04 */
.L_x_7069:
[----:B------:R-:W-:Y:S05]  /*9840*/  BSYNC B0 ;  /* 0x0000000000007941 */ /* 0x000fea0003800000 */
.L_x_7068:
[----:B------:R-:W-:-:S04]  /*9850*/  FMUL.FTZ R0, R0, 1 ;  /* 0x3f80000000007820 */ /* 0x000fc80000410000 */
[----:B------:R0:W2:Y:S01]  /*9860*/  F2F.F64.F32 R2, R0 ;  /* 0x0000000000027310 */ /* 0x0000a20000201800 */
[----:B------:R-:W-:Y:S05]  /*9870*/  BRA `(.L_x_7053) ;  /* 0x0000000400187947 */ /* 0x000fea0003800000 */
.L_x_7066:
        /* <DEDUP_REMOVED lines=21> */
.L_x_7075:
[----:B------:R-:W-:Y:S05]  /*99d0*/  BSYNC B1 ;  /* 0x0000000000017941 */ /* 0x000fea0003800000 */
.L_x_7074:
[----:B------:R-:W-:Y:S01]  /*99e0*/  LEA R3, R0, 0x37800000, 0x17 ;  /* 0x3780000000037811 */ /* 0x000fe200078eb8ff */
[----:B------:R-:W-:-:S05]  /*99f0*/  IMAD.SHL.U32 R0, R2, 0x200000, RZ ;  /* 0x0020000002007824 */ /* 0x000fca00078e00ff */
[----:B------:R-:W-:-:S07]  /*9a00*/  LOP3.LUT R0, R3, R0, R4, 0xfe, !PT ;  /* 0x0000000003007212 */ /* 0x000fce00078efe04 */
.L_x_7073:
[----:B------:R-:W-:Y:S05]  /*9a10*/  BSYNC B0 ;  /* 0x0000000000007941 */ /* 0x000fea0003800000 */
.L_x_7072:
[----:B------:R-:W-:-:S04]  /*9a20*/  FMUL.FTZ R0, R0, 1 ;  /* 0x3f80000000007820 */ /* 0x000fc80000410000 */
[----:B------:R0:W2:Y:S01]  /*9a30*/  F2F.F64.F32 R2, R0 ;  /* 0x0000000000027310 */ /* 0x0000a20000201800 */
[----:B------:R-:W-:Y:S05]  /*9a40*/  BRA `(.L_x_7053) ;  /* 0x0000000000a47947 */ /* 0x000fea0003800000 */
.L_x_7065:
        /* <DEDUP_REMOVED lines=14> */
.L_x_7079:
[----:B------:R-:W-:Y:S05]  /*9b30*/  BSYNC B0 ;  /* 0x0000000000007941 */ /* 0x000fea0003800000 */
.L_x_7078:
[----:B------:R-:W-:-:S04]  /*9b40*/  FMUL.FTZ R0, R0, 1 ;  /* 0x3f80000000007820 */ /* 0x000fc80000410000 */
[----:B------:R0:W2:Y:S01]  /*9b50*/  F2F.F64.F32 R2, R0 ;  /* 0x0000000000027310 */ /* 0x0000a20000201800 */
[----:B------:R-:W-:Y:S05]  /*9b60*/  BRA `(.L_x_7053) ;  /* 0x00000000005c7947 */ /* 0x000fea0003800000 */
.L_x_7052:
        /* <DEDUP_REMOVED lines=16> */
.L_x_7080:
[----:B------:R-:W-:Y:S01]  /*9c70*/  CS2R R2, SRZ ;  /* 0x0000000000027805 */ /* 0x000fe2000001ff00 */
[----:B------:R-:W-:Y:S06]  /*9c80*/  BRA `(.L_x_7053) ;  /* 0x0000000000147947 */ /* 0x000fec0003800000 */
.L_x_7077:
[----:B------:R-:W2:Y:S02]  /*9c90*/  LDG.E.64 R2, desc[UR36][R4.64] ;  /* 0x0000002404027981 */ /* 0x000ea4000c1e1b00 */
[----:B--2---:R-:W2:Y:S01]  /*9ca0*/  I2F.F64.U64 R2, R2 ;  /* 0x0000000200027312 */ /* 0x004ea20000301800 */
[----:B------:R-:W-:Y:S05]  /*9cb0*/  BRA `(.L_x_7053) ;  /* 0x0000000000087947 */ /* 0x000fea0003800000 */
.L_x_7076:
[----:B------:R-:W2:Y:S02]  /*9cc0*/  LDG.E R2, desc[UR36][R4.64] ;  /* 0x0000002404027981 */ /* 0x000ea4000c1e1900 */
[----:B--2---:R-:W0:Y:S02]  /*9cd0*/  I2F.F64.U32 R2, R2 ;  /* 0x0000000200027312 */ /* 0x004e240000201800 */
.L_x_7053:
[----:B------:R-:W0:Y:S02]  /*9ce0*/  LDC.U8 R8, c[0x0][0x4f9] ;  /* 0x00013e40ff087b82 */ /* 0x000e240000000000 */
[----:B012345:R-:W-:Y:S02]  /*9cf0*/  DADD R4, R18, -R22 ;  /* 0x0000000012047229 */ /* 0x03ffe40000000816 */
[C---:B------:R-:W-:Y:S02]  /*9d00*/  DADD R6, -R2.reuse, 1 ;  /* 0x3ff0000002067429 */ /* 0x040fe40000000100 */
        /* <DEDUP_REMOVED lines=19> */
.L_x_7084:
[----:B------:R-:W0:Y:S02]  /*9e40*/  F2I.S64.F64.TRUNC R4, R4 ;  /* 0x0000000400047311 */ /* 0x000e24000030d900 */
[----:B0-----:R-:W-:-:S05]  /*9e50*/  IMAD.MOV.U32 R3, RZ, RZ, R4 ;  /* 0x000000ffff037224 */ /* 0x001fca00078e0004 */
[----:B------:R0:W-:Y:S01]  /*9e60*/  STG.E.U8 desc[UR36][R16.64], R3 ;  /* 0x0000000310007986 */ /* 0x0001e2000c101124 */
[----:B------:R-:W-:Y:S05]  /*9e70*/  BRA `(.L_x_7086) ;  /* 0x0000000c00f87947 */ /* 0x000fea0003800000 */
.L_x_7083:
        /* <DEDUP_REMOVED lines=9> */
.L_x_7088:
[----:B------:R-:W0:Y:S02]  /*9f10*/  F2I.F64.TRUNC R5, R4 ;  /* 0x0000000400057311 */ /* 0x000e24000030d100 */
[----:B0-----:R0:W-:Y:S01]  /*9f20*/  STG.E desc[UR36][R16.64], R5 ;  /* 0x0000000510007986 */ /* 0x0011e2000c101924 */
[----:B------:R-:W-:Y:S05]  /*9f30*/  BRA `(.L_x_7086) ;  /* 0x0000000c00c87947 */ /* 0x000fea0003800000 */
.L_x_7087:
[----:B------:R-:W0:Y:S02]  /*9f40*/  F2I.F64.TRUNC R5, R4 ;  /* 0x0000000400057311 */ /* 0x000e24000030d100 */
[----:B0-----:R0:W-:Y:S01]  /*9f50*/  STG.E.U16 desc[UR36][R16.64], R5 ;  /* 0x0000000510007986 */ /* 0x0011e2000c101524 */
[----:B------:R-:W-:Y:S05]  /*9f60*/  BRA `(.L_x_7086) ;  /* 0x0000000c00bc7947 */ /* 0x000fea0003800000 */
.L_x_7082:
        /* <DEDUP_REMOVED lines=13> */
.L_x_7090:
        /* <DEDUP_REMOVED lines=8> */
.L_x_7089:
        /* <DEDUP_REMOVED lines=14> */
.L_x_7092:
        /* <DEDUP_REMOVED lines=9> */
.L_x_7091:
[----:B------:R0:W-:Y:S01]  /*a230*/  STG.E.64 desc[UR36][R16.64], R4 ;  /* 0x0000000410007986 */ /* 0x0001e2000c101b24 */
[----:B------:R-:W-:Y:S05]  /*a240*/  BRA `(.L_x_7086) ;  /* 0x0000000c00047947 */ /* 0x000fea0003800000 */
.L_x_7081:
        /* <DEDUP_REMOVED lines=12> */
.L_x_7095:
[----:B------:R-:W-:-:S05]  /*a310*/  CS2R R6, SRZ ;  /* 0x0000000000067805 */ /* 0x000fca000001ff00 */
[----:B------:R0:W-:Y:S01]  /*a320*/  STG.E.128 desc[UR36][R16.64], R4 ;  /* 0x0000000410007986 */ /* 0x0001e2000c101d24 */
[----:B------:R-:W-:Y:S05]  /*a330*/  BRA `(.L_x_7086) ;  /* 0x0000000800c87947 */ /* 0x000fea0003800000 */
.L_x_7094:
        /* <DEDUP_REMOVED lines=25> */
.L_x_7099:
[----:B------:R-:W-:Y:S05]  /*a4d0*/  BSYNC B0 ;  /* 0x0000000000007941 */ /* 0x000fea0003800000 */
.L_x_7098:
[----:B------:R-:W-:-:S05]  /*a4e0*/  LOP3.LUT R3, R0, R3, RZ, 0xfc, !PT ;  /* 0x0000000300037212 */ /* 0x000fca00078efcff */
[----:B------:R0:W-:Y:S01]  /*a4f0*/  STG.E.U8 desc[UR36][R16.64], R3 ;  /* 0x0000000310007986 */ /* 0x0001e2000c101124 */
[----:B------:R-:W-:Y:S05]  /*a500*/  BRA `(.L_x_7086) ;  /* 0x0000000800547947 */ /* 0x000fea0003800000 */
.L_x_7097:
        /* <DEDUP_REMOVED lines=17> */
.L_x_7101:
[----:B------:R-:W-:Y:S01]  /*a620*/  IMAD.MOV.U32 R0, RZ, RZ, 0x7f ;  /* 0x0000007fff007424 */ /* 0x000fe200078e00ff */
[----:B------:R-:W-:-:S04]  /*a630*/  ISETP.GT.U32.AND P0, PT, R2, 0x7f800000, PT ;  /* 0x7f8000000200780c */ /* 0x000fc80003f04070 */
[----:B------:R-:W-:-:S09]  /*a640*/  SEL R0, R0, 0x7c, P0 ;  /* 0x0000007c00007807 */ /* 0x000fd20000000000 */
.L_x_7102:
[----:B------:R-:W-:Y:S05]  /*a650*/  BSYNC B0 ;  /* 0x0000000000007941 */ /* 0x000fea0003800000 */
.L_x_7100:
[----:B------:R-:W-:-:S04]  /*a660*/  LOP3.LUT R2, R3, 0x80000000, RZ, 0xc0, !PT ;  /* 0x8000000003027812 */ /* 0x000fc800078ec0ff */
[----:B------:R-:W-:-:S04]  /*a670*/  SHF.R.U32.HI R3, RZ, 0x18, R2 ;  /* 0x00000018ff037819 */ /* 0x000fc80000011602 */
[----:B------:R-:W-:-:S05]  /*a680*/  LOP3.LUT R3, R0, R3, RZ, 0xfc, !PT ;  /* 0x0000000300037212 */ /* 0x000fca00078efcff */
[----:B------:R0:W-:Y:S01]  /*a690*/  STG.E.U8 desc[UR36][R16.64], R3 ;  /* 0x0000000310007986 */ /* 0x0001e2000c101124 */
[----:B------:R-:W-:Y:S05]  /*a6a0*/  BRA `(.L_x_7086) ;  /* 0x0000000400ec7947 */ /* 0x000fea0003800000 */
.L_x_7096:
        /* <DEDUP_REMOVED lines=8> */
.L_x_7093:
        /* <DEDUP_REMOVED lines=11> */
.L_x_7105:
        /* <DEDUP_REMOVED lines=21> */
.L_x_7108:
[----:B------:R-:W-:-:S04]  /*a930*/  LOP3.LUT R2, R3, 0x80000000, RZ, 0xc0, !PT ;  /* 0x8000000003027812 */ /* 0x000fc800078ec0ff */
[----:B------:R-:W-:-:S04]  /*a940*/  SHF.R.U32.HI R3, RZ, 0x18, R2 ;  /* 0x00000018ff037819 */ /* 0x000fc80000011602 */
[----:B------:R-:W-:-:S04]  /*a950*/  LOP3.LUT R0, R0, R3, RZ, 0xfc, !PT ;  /* 0x0000000300007212 */ /* 0x000fc800078efcff */
[----:B------:R-:W-:-:S07]  /*a960*/  PRMT R8, R0, 0x7610, R8 ;  /* 0x0000761000087816 */ /* 0x000fce0000000008 */
.L_x_7107:
[----:B------:R-:W-:Y:S05]  /*a970*/  BSYNC B0 ;  /* 0x0000000000007941 */ /* 0x000fea0003800000 */
.L_x_7106:
[----:B------:R0:W-:Y:S01]  /*a980*/  STG.E.U8 desc[UR36][R16.64], R8 ;  /* 0x0000000810007986 */ /* 0x0001e2000c101124 */
[----:B------:R-:W-:Y:S05]  /*a990*/  BRA `(.L_x_7086) ;  /* 0x0000000400307947 */ /* 0x000fea0003800000 */
.L_x_7104:
        /* <DEDUP_REMOVED lines=21> */
.L_x_7111:
[----:B------:R-:W-:-:S04]  /*aaf0*/  LOP3.LUT R2, R3, 0x80000000, RZ, 0xc0, !PT ;  /* 0x8000000003027812 */ /* 0x000fc800078ec0ff */
[----:B------:R-:W-:-:S04]  /*ab00*/  SHF.R.U32.HI R3, RZ, 0x18, R2 ;  /* 0x00000018ff037819 */ /* 0x000fc80000011602 */
[----:B------:R-:W-:-:S04]  /*ab10*/  LOP3.LUT R0, R0, R3, RZ, 0xfc, !PT ;  /* 0x0000000300007212 */ /* 0x000fc800078efcff */
[----:B------:R-:W-:-:S07]  /*ab20*/  PRMT R8, R0, 0x7610, R8 ;  /* 0x0000761000087816 */ /* 0x000fce0000000008 */
.L_x_7110:
[----:B------:R-:W-:Y:S05]  /*ab30*/  BSYNC B0 ;  /* 0x0000000000007941 */ /* 0x000fea0003800000 */
.L_x_7109:
[----:B------:R3:W-:Y:S01]  /*ab40*/  STG.E.U8 desc[UR36][R16.64], R8 ;  /* 0x0000000810007986 */ /* 0x0007e2000c101124 */
[----:B------:R-:W-:Y:S05]  /*ab50*/  BRA `(.L_x_7086) ;  /* 0x0000000000c07947 */ /* 0x000fea0003800000 */
.L_x_7103:
        /* <DEDUP_REMOVED lines=26> */
.L_x_7085:
        /* <DEDUP_REMOVED lines=16> */
.L_x_7114:
[----:B------:R-:W-:Y:S05]  /*ae00*/  BRA `(.L_x_7086) ;  /* 0x0000000000147947 */ /* 0x000fea0003800000 */
.L_x_7113:
[----:B------:R-:W0:Y:S02]  /*ae10*/  F2I.U64.F64.TRUNC R4, R4 ;  /* 0x0000000400047311 */ /* 0x000e24000030d800 */
[----:B0-----:R2:W-:Y:S01]  /*ae20*/  STG.E.64 desc[UR36][R16.64], R4 ;  /* 0x0000000410007986 */ /* 0x0015e2000c101b24 */
[----:B------:R-:W-:Y:S05]  /*ae30*/  BRA `(.L_x_7086) ;  /* 0x0000000000087947 */ /* 0x000fea0003800000 */
.L_x_7112:
[----:B------:R-:W0:Y:S02]  /*ae40*/  F2I.U32.F64.TRUNC R5, R4 ;  /* 0x0000000400057311 */ /* 0x000e24000030d000 */
[----:B0-----:R0:W-:Y:S02]  /*ae50*/  STG.E desc[UR36][R16.64], R5 ;  /* 0x0000000510007986 */ /* 0x0011e4000c101924 */
.L_x_7086:
[----:B------:R-:W-:-:S07]  /*ae60*/  VIADD R25, R25, 0x80 ;  /* 0x0000008019197836 */ /* 0x000fce0000000000 */
.L_x_6980:
[----:B------:R-:W-:Y:S05]  /*ae70*/  BSYNC B6 ;  /* 0x0000000000067941 */ /* 0x000fea0003800000 */
.L_x_6979:
[----:B------:R-:W-:Y:S01]  /*ae80*/  ULDC UR4, c[0x0][0x210] ;  /* 0x0000840000047ab9 */ /* 0x000fe20000000800 */
[----:B------:R-:W-:Y:S01]  /*ae90*/  BSSY B6, `(.L_x_7115) ;  /* 0x000056e000067945 */ /* 0x000fe20003800000 */
[----:B------:R-:W-:-:S13]  /*aea0*/  ISETP.GE.AND P0, PT, R25, UR4, PT ;  /* 0x0000000419007c0c */ /* 0x000fda000bf06270 */
[----:B------:R-:W-:Y:S05]  /*aeb0*/  @P0 BRA `(.L_x_7116) ;  /* 0x0000005400ac0947 */ /* 0x000fea0003800000 */
[----:B0-----:R-:W0:Y:S01]  /*aec0*/  LDC R6, c[0x0][0x218] ;  /* 0x00008600ff067b82 */ /* 0x001e220000000800 */
[----:B------:R-:W-:Y:S01]  /*aed0*/  HFMA2.MMA R18, -RZ, RZ, 0, 0 ;  /* 0x00000000ff127435 */ /* 0x000fe200000001ff */
        /* <DEDUP_REMOVED lines=378> */
.L_x_7117:
        /* <DEDUP_REMOVED lines=21> */
.L_x_7121:
[----:B------:R-:W2:Y:S02]  /*c7d0*/  LDG.E.U8 R2, desc[UR36][R2.64] ;  /* 0x0000002402027981 */ /* 0x000ea4000c1e1100 */
[----:B--2---:R0:W1:Y:S01]  /*c7e0*/  I2F.F64.U16 R22, R2 ;  /* 0x0000000200167312 */ /* 0x0040620000101800 */
[----:B------:R-:W-:Y:S05]  /*c7f0*/  BRA `(.L_x_7123) ;  /* 0x0000000c00707947 */ /* 0x000fea0003800000 */
.L_x_7120:
        /* <DEDUP_REMOVED lines=9> */
.L_x_7125:
[----:B------:R-:W2:Y:S02]  /*c890*/  LDG.E R2, desc[UR36][R2.64] ;  /* 0x0000002402027981 */ /* 0x000ea4000c1e1900 */
[----:B--2---:R0:W1:Y:S01]  /*c8a0*/  I2F.F64 R22, R2 ;  /* 0x0000000200167312 */ /* 0x0040620000201c00 */
[----:B------:R-:W-:Y:S05]  /*c8b0*/  BRA `(.L_x_7123) ;  /* 0x0000000c00407947 */ /* 0x000fea0003800000 */
.L_x_7124:
[----:B------:R-:W2:Y:S02]  /*c8c0*/  LDG.E.U16 R2, desc[UR36][R2.64] ;  /* 0x0000002402027981 */ /* 0x000ea4000c1e1500 */
[----:B--2---:R0:W1:Y:S01]  /*c8d0*/  I2F.F64.S16 R22, R2 ;  /* 0x0000000200167312 */ /* 0x0040620000101c00 */
[----:B------:R-:W-:Y:S05]  /*c8e0*/  BRA `(.L_x_7123) ;  /* 0x0000000c00347947 */ /* 0x000fea0003800000 */
.L_x_7119:
        /* <DEDUP_REMOVED lines=10> */
.L_x_7127:
[----:B------:R-:W2:Y:S02]  /*c990*/  LDG.E.U16 R0, desc[UR36][R2.64] ;  /* 0x0000002402007981 */ /* 0x000ea4000c1e1500 */
[----:B--2---:R-:W-:-:S05]  /*c9a0*/  HADD2.F32 R0, -RZ, R0.H0_H0 ;  /* 0x20000000ff007230 */ /* 0x004fca0000004100 */
[----:B------:R-:W-:-:S04]  /*c9b0*/  FMUL.FTZ R0, R0, 1 ;  /* 0x3f80000000007820 */ /* 0x000fc80000410000 */
[----:B------:R0:W1:Y:S01]  /*c9c0*/  F2F.F64.F32 R22, R0 ;  /* 0x0000000000167310 */ /* 0x0000620000201800 */
[----:B------:R-:W-:Y:S05]  /*c9d0*/  BRA `(.L_x_7123) ;  /* 0x0000000800f87947 */ /* 0x000fea0003800000 */
.L_x_7126:
        /* <DEDUP_REMOVED lines=10> */
.L_x_7129:
[----:B------:R-:W2:Y:S02]  /*ca80*/  LDG.E.U16 R2, desc[UR36][R2.64] ;  /* 0x0000002402027981 */ /* 0x000ea4000c1e1500 */
[----:B--2---:R-:W-:-:S05]  /*ca90*/  HADD2.F32 R0, -RZ, R2.H0_H0 ;  /* 0x20000002ff007230 */ /* 0x004fca0000004100 */
[----:B------:R-:W-:-:S04]  /*caa0*/  FMUL.FTZ R0, R0, 1 ;  /* 0x3f80000000007820 */ /* 0x000fc80000410000 */
[----:B------:R0:W1:Y:S01]  /*cab0*/  F2F.F64.F32 R22, R0 ;  /* 0x0000000000167310 */ /* 0x0000620000201800 */
[----:B------:R-:W-:Y:S05]  /*cac0*/  BRA `(.L_x_7123) ;  /* 0x0000000800bc7947 */ /* 0x000fea0003800000 */
.L_x_7128:
[----:B------:R0:W5:Y:S01]  /*cad0*/  LDG.E.64 R22, desc[UR36][R2.64] ;  /* 0x0000002402167981 */ /* 0x000162000c1e1b00 */
[----:B------:R-:W-:Y:S05]  /*cae0*/  BRA `(.L_x_7123) ;  /* 0x0000000800b47947 */ /* 0x000fea0003800000 */
.L_x_7118:
        /* <DEDUP_REMOVED lines=13> */
.L_x_7132:
[----:B------:R0:W5:Y:S01]  /*cbc0*/  LDG.E.64 R22, desc[UR36][R2.64] ;  /* 0x0000002402167981 */ /* 0x000162000c1e1b00 */
[----:B------:R-:W-:Y:S05]  /*cbd0*/  BRA `(.L_x_7123) ;  /* 0x0000000800787947 */ /* 0x000fea0003800000 */
.L_x_7131:
        /* <DEDUP_REMOVED lines=28> */
.L_x_7134:
        /* <DEDUP_REMOVED lines=15> */
.L_x_7133:
[----:B------:R-:W2:Y:S02]  /*ce90*/  LDG.E.U16 R0, desc[UR36][R2.64] ;  /* 0x0000002402007981 */ /* 0x000ea4000c1e1500 */
[----:B--2---:R-:W-:-:S04]  /*cea0*/  IMAD.U32 R0, R0, 0x10000, RZ ;  /* 0x0001000000007824 */ /* 0x004fc800078e00ff */
[----:B------:R-:W-:-:S04]  /*ceb0*/  FMUL.FTZ R0, R0, 1 ;  /* 0x3f80000000007820 */ /* 0x000fc80000410000 */
[----:B------:R0:W1:Y:S01]  /*cec0*/  F2F.F64.F32 R22, R0 ;  /* 0x0000000000167310 */ /* 0x0000620000201800 */
[----:B------:R-:W-:Y:S05]  /*ced0*/  BRA `(.L_x_7123) ;  /* 0x0000000400b87947 */ /* 0x000fea0003800000 */
.L_x_7130:
        /* <DEDUP_REMOVED lines=9> */
[----:B--2---:R2:W3:Y:S01]  /*cf70*/  I2F.F64.U16 R22, R2 ;  /* 0x0000000200167312 */ /* 0x0044e20000101800 */
[----:B------:R-:W-:Y:S05]  /*cf80*/  BRA `(.L_x_7123) ;  /* 0x00000004008c7947 */ /* 0x000fea0003800000 */
.L_x_7137:
        /* <DEDUP_REMOVED lines=21> */
.L_x_7141:
[----:B------:R-:W-:Y:S05]  /*d0e0*/  BSYNC B1 ;  /* 0x0000000000017941 */ /* 0x000fea0003800000 */
.L_x_7140:
[----:B------:R-:W-:Y:S01]  /*d0f0*/  LEA R3, R0, 0x3b800000, 0x17 ;  /* 0x3b80000000037811 */ /* 0x000fe200078eb8ff */
[----:B------:R-:W-:-:S05]  /*d100*/  IMAD.SHL.U32 R0, R2, 0x100000, RZ ;  /* 0x0010000002007824 */ /* 0x000fca00078e00ff */
[----:B------:R-:W-:-:S07]  /*d110*/  LOP3.LUT R0, R3, R0, R4, 0xfe, !PT ;  /* 0x0000000003007212 */ /* 0x000fce00078efe04 */
.L_x_7139:
[----:B------:R-:W-:Y:S05]  /*d120*/  BSYNC B0 ;  /* 0x0000000000007941 */ /* 0x000fea0003800000 */
.L_x_7138:
[----:B------:R-:W-:-:S04]  /*d130*/  FMUL.FTZ R0, R0, 1 ;  /* 0x3f80000000007820 */ /* 0x000fc80000410000 */
[----:B------:R4:W0:Y:S01]  /*d140*/  F2F.F64.F32 R22, R0 ;  /* 0x0000000000167310 */ /* 0x0008220000201800 */
[----:B------:R-:W-:Y:S05]  /*d150*/  BRA `(.L_x_7123) ;  /* 0x0000000400187947 */ /* 0x000fea0003800000 */
.L_x_7136:
        /* <DEDUP_REMOVED lines=21> */
.L_x_7145:
[----:B------:R-:W-:Y:S05]  /*d2b0*/  BSYNC B1 ;  /* 0x0000000000017941 */ /* 0x000fea0003800000 */
.L_x_7144:
[----:B------:R-:W-:Y:S01]  /*d2c0*/  LEA R3, R0, 0x37800000, 0x17 ;  /* 0x3780000000037811 */ /* 0x000fe200078eb8ff */
[----:B------:R-:W-:-:S05]  /*d2d0*/  IMAD.SHL.U32 R0, R2, 0x200000, RZ ;  /* 0x0020000002007824 */ /* 0x000fca00078e00ff */
[----:B------:R-:W-:-:S07]  /*d2e0*/  LOP3.LUT R0, R3, R0, R4, 0xfe, !PT ;  /* 0x0000000003007212 */ /* 0x000fce00078efe04 */
.L_x_7143:
[----:B------:R-:W-:Y:S05]  /*d2f0*/  BSYNC B0 ;  /* 0x0000000000007941 */ /* 0x000fea0003800000 */
.L_x_7142:
[----:B------:R-:W-:-:S04]  /*d300*/  FMUL.FTZ R0, R0, 1 ;  /* 0x3f80000000007820 */ /* 0x000fc80000410000 */
[----:B------:R0:W1:Y:S01]  /*d310*/  F2F.F64.F32 R22, R0 ;  /* 0x0000000000167310 */ /* 0x0000620000201800 */
[----:B------:R-:W-:Y:S05]  /*d320*/  BRA `(.L_x_7123) ;  /* 0x0000000000a47947 */ /* 0x000fea0003800000 */
.L_x_7135:
        /* <DEDUP_REMOVED lines=14> */
.L_x_7149:
[----:B------:R-:W-:Y:S05]  /*d410*/  BSYNC B0 ;  /* 0x0000000000007941 */ /* 0x000fea0003800000 */
.L_x_7148:
[----:B------:R-:W-:-:S04]  /*d420*/  FMUL.FTZ R0, R0, 1 ;  /* 0x3f80000000007820 */ /* 0x000fc80000410000 */
[----:B------:R0:W1:Y:S01]  /*d430*/  F2F.F64.F32 R22, R0 ;  /* 0x0000000000167310 */ /* 0x0000620000201800 */
[----:B------:R-:W-:Y:S05]  /*d440*/  BRA `(.L_x_7123) ;  /* 0x00000000005c7947 */ /* 0x000fea0003800000 */
.L_x_7122:
        /* <DEDUP_REMOVED lines=16> */
.L_x_7150:
[----:B------:R-:W-:Y:S01]  /*d550*/  CS2R R22, SRZ ;  /* 0x0000000000167805 */ /* 0x000fe2000001ff00 */
[----:B------:R-:W-:Y:S06]  /*d560*/  BRA `(.L_x_7123) ;  /* 0x0000000000147947 */ /* 0x000fec0003800000 */
.L_x_7147:
[----:B------:R-:W2:Y:S02]  /*d570*/  LDG.E.64 R22, desc[UR36][R2.64] ;  /* 0x0000002402167981 */ /* 0x000ea4000c1e1b00 */
[----:B--2---:R-:W0:Y:S01]  /*d580*/  I2F.F64.U64 R22, R22 ;  /* 0x0000001600167312 */ /* 0x004e220000301800 */
[----:B------:R-:W-:Y:S05]  /*d590*/  BRA `(.L_x_7123) ;  /* 0x0000000000087947 */ /* 0x000fea0003800000 */
.L_x_7146:
[----:B------:R-:W2:Y:S02]  /*d5a0*/  LDG.E R2, desc[UR36][R2.64] ;  /* 0x0000002402027981 */ /* 0x000ea4000c1e1900 */
[----:B--2---:R0:W1:Y:S02]  /*d5b0*/  I2F.F64.U32 R22, R2 ;  /* 0x0000000200167312 */ /* 0x0040640000201800 */
.L_x_7123:
[----:B0-----:R-:W4:Y:S01]  /*d5c0*/  LDC.U8 R4, c[0x0][0x4fb] ;  /* 0x00013ec0ff047b82 */ /* 0x001f220000000000 */
[----:B------:R-:W-:Y:S02]  /*d5d0*/  ULDC.64 UR4, c[0x0][0x4e8] ;  /* 0x00013a0000047ab9 */ /* 0x000fe40000000a00 */
[----:B--2---:R-:W-:-:S05]  /*d5e0*/  IADD3 R2, P0, R18, UR4, RZ ;  /* 0x0000000412027c10 */ /* 0x004fca000ff1e0ff */
        /* <DEDUP_REMOVED lines=15> */
.L_x_7154:
[----:B------:R-:W2:Y:S02]  /*d6e0*/  LDG.E.U8 R2, desc[UR36][R2.64] ;  /* 0x0000002402027981 */ /* 0x000ea4000c1e1100 */
[----:B--2---:R0:W2:Y:S01]  /*d6f0*/  I2F.F64.U16 R18, R2 ;  /* 0x0000000200127312 */ /* 0x0040a20000101800 */
[----:B------:R-:W-:Y:S05]  /*d700*/  BRA `(.L_x_7156) ;  /* 0x0000000c00707947 */ /* 0x000fea0003800000 */
.L_x_7153:
        /* <DEDUP_REMOVED lines=9> */
.L_x_7158:
[----:B------:R-:W2:Y:S02]  /*d7a0*/  LDG.E R2, desc[UR36][R2.64] ;  /* 0x0000002402027981 */ /* 0x000ea4000c1e1900 */
[----:B--2---:R0:W2:Y:S01]  /*d7b0*/  I2F.F64 R18, R2 ;  /* 0x0000000200127312 */ /* 0x0040a20000201c00 */
[----:B------:R-:W-:Y:S05]  /*d7c0*/  BRA `(.L_x_7156) ;  /* 0x0000000c00407947 */ /* 0x000fea0003800000 */
.L_x_7157:
[----:B------:R-:W2:Y:S02]  /*d7d0*/  LDG.E.U16 R2, desc[UR36][R2.64] ;  /* 0x0000002402027981 */ /* 0x000ea4000c1e1500 */
[----:B--2---:R0:W2:Y:S01]  /*d7e0*/  I2F.F64.S16 R18, R2 ;  /* 0x0000000200127312 */ /* 0x0040a20000101c00 */
[----:B------:R-:W-:Y:S05]  /*d7f0*/  BRA `(.L_x_7156) ;  /* 0x0000000c00347947 */ /* 0x000fea0003800000 */
.L_x_7152:
        /* <DEDUP_REMOVED lines=10> */
.L_x_7160:
[----:B------:R-:W2:Y:S02]  /*d8a0*/  LDG.E.U16 R0, desc[UR36][R2.64] ;  /* 0x0000002402007981 */ /* 0x000ea4000c1e1500 */
[----:B--2---:R-:W-:-:S05]  /*d8b0*/  HADD2.F32 R0, -RZ, R0.H0_H0 ;  /* 0x20000000ff007230 */ /* 0x004fca0000004100 */
[----:B------:R-:W-:-:S04]  /*d8c0*/  FMUL.FTZ R0, R0, 1 ;  /* 0x3f80000000007820 */ /* 0x000fc80000410000 */
[----:B------:R0:W2:Y:S01]  /*d8d0*/  F2F.F64.F32 R18, R0 ;  /* 0x0000000000127310 */ /* 0x0000a20000201800 */
[----:B------:R-:W-:Y:S05]  /*d8e0*/  BRA `(.L_x_7156) ;  /* 0x0000000800f87947 */ /* 0x000fea0003800000 */
.L_x_7159:
        /* <DEDUP_REMOVED lines=8> */
[----:B------:R-:W2:Y:S01]  /*d970*/  F2F.F64.F32 R18, R18 ;  /* 0x0000001200127310 */ /* 0x000ea20000201800 */
[----:B------:R-:W-:Y:S05]  /*d980*/  BRA `(.L_x_7156) ;  /* 0x0000000800d07947 */ /* 0x000fea0003800000 */
.L_x_7162:
[----:B------:R-:W2:Y:S02]  /*d990*/  LDG.E.U16 R2, desc[UR36][R2.64] ;  /* 0x0000002402027981 */ /* 0x000ea4000c1e1500 */
[----:B--2---:R-:W-:-:S05]  /*d9a0*/  HADD2.F32 R0, -RZ, R2.H0_H0 ;  /* 0x20000002ff007230 */ /* 0x004fca0000004100 */
[----:B------:R-:W-:-:S04]  /*d9b0*/  FMUL.FTZ R0, R0, 1 ;  /* 0x3f80000000007820 */ /* 0x000fc80000410000 */
[----:B------:R4:W0:Y:S01]  /*d9c0*/  F2F.F64.F32 R18, R0 ;  /* 0x0000000000127310 */ /* 0x0008220000201800 */
[----:B------:R-:W-:Y:S05]  /*d9d0*/  BRA `(.L_x_7156) ;  /* 0x0000000800bc7947 */ /* 0x000fea0003800000 */
.L_x_7161:
[----:B------:R0:W5:Y:S01]  /*d9e0*/  LDG.E.64 R18, desc[UR36][R2.64] ;  /* 0x0000002402127981 */ /* 0x000162000c1e1b00 */
[----:B------:R-:W-:Y:S05]  /*d9f0*/  BRA `(.L_x_7156) ;  /* 0x0000000800b47947 */ /* 0x000fea0003800000 */
.L_x_7151:
        /* <DEDUP_REMOVED lines=13> */
.L_x_7165:
[----:B------:R0:W5:Y:S01]  /*dad0*/  LDG.E.64 R18, desc[UR36][R2.64] ;  /* 0x0000002402127981 */ /* 0x000162000c1e1b00 */
[----:B------:R-:W-:Y:S05]  /*dae0*/  BRA `(.L_x_7156) ;  /* 0x0000000800787947 */ /* 0x000fea0003800000 */
.L_x_7164:
        /* <DEDUP_REMOVED lines=28> */
.L_x_7167:
        /* <DEDUP_REMOVED lines=15> */
.L_x_7166:
[----:B------:R-:W2:Y:S02]  /*dda0*/  LDG.E.U16 R0, desc[UR36][R2.64] ;  /* 0x0000002402007981 */ /* 0x000ea4000c1e1500 */
[----:B--2---:R-:W-:-:S04]  /*ddb0*/  IMAD.U32 R0, R0, 0x10000, RZ ;  /* 0x0001000000007824 */ /* 0x004fc800078e00ff */
[----:B------:R-:W-:-:S04]  /*ddc0*/  FMUL.FTZ R0, R0, 1 ;  /* 0x3f80000000007820 */ /* 0x000fc80000410000 */
[----:B------:R0:W2:Y:S01]  /*ddd0*/  F2F.F64.F32 R18, R0 ;  /* 0x0000000000127310 */ /* 0x0000a20000201800 */
[----:B------:R-:W-:Y:S05]  /*dde0*/  BRA `(.L_x_7156) ;  /* 0x0000000400b87947 */ /* 0x000fea0003800000 */
.L_x_7163:
        /* <DEDUP_REMOVED lines=11> */
.L_x_7170:
        /* <DEDUP_REMOVED lines=21> */
.L_x_7174:
[----:B------:R-:W-:Y:S05]  /*dff0*/  BSYNC B1 ;  /* 0x0000000000017941 */ /* 0x000fea0003800000 */
.L_x_7173:
[----:B------:R-:W-:Y:S01]  /*e000*/  LEA R3, R0, 0x3b800000, 0x17 ;  /* 0x3b80000000037811 */ /* 0x000fe200078eb8ff */
[----:B------:R-:W-:-:S05]  /*e010*/  IMAD.SHL.U32 R0, R2, 0x100000, RZ ;  /* 0x0010000002007824 */ /* 0x000fca00078e00ff */
[----:B------:R-:W-:-:S07]  /*e020*/  LOP3.LUT R0, R3, R0, R4, 0xfe, !PT ;  /* 0x0000000003007212 */ /* 0x000fce00078efe04 */
.L_x_7172:
[----:B------:R-:W-:Y:S05]  /*e030*/  BSYNC B0 ;  /* 0x0000000000007941 */ /* 0x000fea0003800000 */
.L_x_7171:
[----:B------:R-:W-:-:S04]  /*e040*/  FMUL.FTZ R0, R0, 1 ;  /* 0x3f80000000007820 */ /* 0x000fc80000410000 */
[----:B------:R0:W2:Y:S01]  /*e050*/  F2F.F64.F32 R18, R0 ;  /* 0x0000000000127310 */ /* 0x0000a20000201800 */
[----:B------:R-:W-:Y:S05]  /*e060*/  BRA `(.L_x_7156) ;  /* 0x0000000400187947 */ /* 0x000fea0003800000 */
.L_x_7169:
        /* <DEDUP_REMOVED lines=21> */
.L_x_7178:
[----:B------:R-:W-:Y:S05]  /*e1c0*/  BSYNC B1 ;  /* 0x0000000000017941 */ /* 0x000fea0003800000 */
.L_x_7177:
[----:B------:R-:W-:Y:S01]  /*e1d0*/  LEA R3, R0, 0x37800000, 0x17 ;  /* 0x3780000000037811 */ /* 0x000fe200078eb8ff */
[----:B------:R-:W-:-:S05]  /*e1e0*/  IMAD.SHL.U32 R0, R2, 0x200000, RZ ;  /* 0x0020000002007824 */ /* 0x000fca00078e00ff */
[----:B------:R-:W-:-:S07]  /*e1f0*/  LOP3.LUT R0, R3, R0, R4, 0xfe, !PT ;  /* 0x0000000003007212 */ /* 0x000fce00078efe04 */
.L_x_7176:
[----:B------:R-:W-:Y:S05]  /*e200*/  BSYNC B0 ;  /* 0x0000000000007941 */ /* 0x000fea0003800000 */
.L_x_7175:
[----:B------:R-:W-:-:S04]  /*e210*/  FMUL.FTZ R0, R0, 1 ;  /* 0x3f80000000007820 */ /* 0x000fc80000410000 */
[----:B------:R0:W2:Y:S01]  /*e220*/  F2F.F64.F32 R18, R0 ;  /* 0x0000000000127310 */ /* 0x0000a20000201800 */
[----:B------:R-:W-:Y:S05]  /*e230*/  BRA `(.L_x_7156) ;  /* 0x0000000000a47947 */ /* 0x000fea0003800000 */
.L_x_7168:
        /* <DEDUP_REMOVED lines=14> */
.L_x_7182:
[----:B------:R-:W-:Y:S05]  /*e320*/  BSYNC B0 ;  /* 0x0000000000007941 */ /* 0x000fea0003800000 */
.L_x_7181:
[----:B------:R-:W-:-:S04]  /*e330*/  FMUL.FTZ R0, R0, 1 ;  /* 0x3f80000000007820 */ /* 0x000fc80000410000 */
[----:B------:R0:W2:Y:S01]  /*e340*/  F2F.F64.F32 R18, R0 ;  /* 0x0000000000127310 */ /* 0x0000a20000201800 */
[----:B------:R-:W-:Y:S05]  /*e350*/  BRA `(.L_x_7156) ;  /* 0x00000000005c7947 */ /* 0x000fea0003800000 */
.L_x_7155:
        /* <DEDUP_REMOVED lines=16> */
.L_x_7183:
[----:B------:R-:W-:Y:S01]  /*e460*/  CS2R R18, SRZ ;  /* 0x0000000000127805 */ /* 0x000fe2000001ff00 */
[----:B------:R-:W-:Y:S06]  /*e470*/  BRA `(.L_x_7156) ;  /* 0x0000000000147947 */ /* 0x000fec0003800000 */
.L_x_7180:
[----:B------:R-:W2:Y:S02]  /*e480*/  LDG.E.64 R18, desc[UR36][R2.64] ;  /* 0x0000002402127981 */ /* 0x000ea4000c1e1b00 */
[----:B--2---:R-:W0:Y:S01]  /*e490*/  I2F.F64.U64 R18, R18 ;  /* 0x0000001200127312 */ /* 0x004e220000301800 */
[----:B------:R-:W-:Y:S05]  /*e4a0*/  BRA `(.L_x_7156) ;  /* 0x0000000000087947 */ /* 0x000fea0003800000 */
.L_x_7179:
[----:B------:R-:W2:Y:S02]  /*e4b0*/  LDG.E R2, desc[UR36][R2.64] ;  /* 0x0000002402027981 */ /* 0x000ea4000c1e1900 */
[----:B--2---:R0:W2:Y:S02]  /*e4c0*/  I2F.F64.U32 R18, R2 ;  /* 0x0000000200127312 */ /* 0x0040a40000201800 */
.L_x_7156:
        /* <DEDUP_REMOVED lines=18> */
.L_x_7187:
[----:B------:R-:W4:Y:S02]  /*e5f0*/  LDG.E.U8 R2, desc[UR36][R4.64] ;  /* 0x0000002404027981 */ /* 0x000f24000c1e1100 */
[----:B----4-:R-:W0:Y:S01]  /*e600*/  I2F.F64.U16 R2, R2 ;  /* 0x0000000200027312 */ /* 0x010e220000101800 */
[----:B------:R-:W-:Y:S05]  /*e610*/  BRA `(.L_x_7189) ;  /* 0x0000000c00707947 */ /* 0x000fea0003800000 */
.L_x_7186:
        /* <DEDUP_REMOVED lines=9> */
.L_x_7191:
[----:B------:R-:W4:Y:S02]  /*e6b0*/  LDG.E R2, desc[UR36][R4.64] ;  /* 0x0000002404027981 */ /* 0x000f24000c1e1900 */
[----:B----4-:R-:W0:Y:S01]  /*e6c0*/  I2F.F64 R2, R2 ;  /* 0x0000000200027312 */ /* 0x010e220000201c00 */
[----:B------:R-:W-:Y:S05]  /*e6d0*/  BRA `(.L_x_7189) ;  /* 0x0000000c00407947 */ /* 0x000fea0003800000 */
.L_x_7190:
[----:B------:R-:W4:Y:S02]  /*e6e0*/  LDG.E.U16 R2, desc[UR36][R4.64] ;  /* 0x0000002404027981 */ /* 0x000f24000c1e1500 */
[----:B----4-:R-:W0:Y:S01]  /*e6f0*/  I2F.F64.S16 R2, R2 ;  /* 0x0000000200027312 */ /* 0x010e220000101c00 */
[----:B------:R-:W-:Y:S05]  /*e700*/  BRA `(.L_x_7189) ;  /* 0x0000000c00347947 */ /* 0x000fea0003800000 */
.L_x_7185:
        /* <DEDUP_REMOVED lines=10> */
.L_x_7193:
[----:B------:R-:W4:Y:S02]  /*e7b0*/  LDG.E.U16 R0, desc[UR36][R4.64] ;  /* 0x0000002404007981 */ /* 0x000f24000c1e1500 */
[----:B----4-:R-:W-:-:S05]  /*e7c0*/  HADD2.F32 R0, -RZ, R0.H0_H0 ;  /* 0x20000000ff007230 */ /* 0x010fca0000004100 */
[----:B------:R-:W-:-:S04]  /*e7d0*/  FMUL.FTZ R0, R0, 1 ;  /* 0x3f80000000007820 */ /* 0x000fc80000410000 */
[----:B------:R0:W4:Y:S01]  /*e7e0*/  F2F.F64.F32 R2, R0 ;  /* 0x0000000000027310 */ /* 0x0001220000201800 */
[----:B------:R-:W-:Y:S05]  /*e7f0*/  BRA `(.L_x_7189) ;  /* 0x0000000800f87947 */ /* 0x000fea0003800000 */
.L_x_7192:
        /* <DEDUP_REMOVED lines=10> */
.L_x_7195:
[----:B------:R-:W4:Y:S02]  /*e8a0*/  LDG.E.U16 R4, desc[UR36][R4.64] ;  /* 0x0000002404047981 */ /* 0x000f24000c1e1500 */
[----:B----4-:R-:W-:-:S05]  /*e8b0*/  HADD2.F32 R0, -RZ, R4.H0_H0 ;  /* 0x20000004ff007230 */ /* 0x010fca0000004100 */
[----:B------:R-:W-:-:S04]  /*e8c0*/  FMUL.FTZ R0, R0, 1 ;  /* 0x3f80000000007820 */ /* 0x000fc80000410000 */
[----:B------:R0:W4:Y:S01]  /*e8d0*/  F2F.F64.F32 R2, R0 ;  /* 0x0000000000027310 */ /* 0x0001220000201800 */
[----:B------:R-:W-:Y:S05]  /*e8e0*/  BRA `(.L_x_7189) ;  /* 0x0000000800bc7947 */ /* 0x000fea0003800000 */
.L_x_7194:
[----:B------:R0:W5:Y:S01]  /*e8f0*/  LDG.E.64 R2, desc[UR36][R4.64] ;  /* 0x0000002404027981 */ /* 0x000162000c1e1b00 */
[----:B------:R-:W-:Y:S05]  /*e900*/  BRA `(.L_x_7189) ;  /* 0x0000000800b47947 */ /* 0x000fea0003800000 */
.L_x_7184:
        /* <DEDUP_REMOVED lines=13> */
.L_x_7198:
[----:B------:R0:W5:Y:S01]  /*e9e0*/  LDG.E.64 R2, desc[UR36][R4.64] ;  /* 0x0000002404027981 */ /* 0x000162000c1e1b00 */
[----:B------:R-:W-:Y:S05]  /*e9f0*/  BRA `(.L_x_7189) ;  /* 0x0000000800787947 */ /* 0x000fea0003800000 */
.L_x_7197:
        /* <DEDUP_REMOVED lines=28> */
.L_x_7200:
        /* <DEDUP_REMOVED lines=13> */
[----:B------:R-:W4:Y:S01]  /*ec90*/  F2F.F64.F32 R2, R2 ;  /* 0x0000000200027310 */ /* 0x000f220000201800 */
[----:B------:R-:W-:Y:S05]  /*eca0*/  BRA `(.L_x_7189) ;  /* 0x0000000400cc7947 */ /* 0x000fea0003800000 */
.L_x_7199:
[----:B------:R-:W4:Y:S02]  /*ecb0*/  LDG.E.U16 R0, desc[UR36][R4.64] ;  /* 0x0000002404007981 */ /* 0x000f24000c1e1500 */
[----:B----4-:R-:W-:-:S04]  /*ecc0*/  IMAD.U32 R0, R0, 0x10000, RZ ;  /* 0x0001000000007824 */ /* 0x010fc800078e00ff */
[----:B------:R-:W-:-:S04]  /*ecd0*/  FMUL.FTZ R0, R0, 1 ;  /* 0x3f80000000007820 */ /* 0x000fc80000410000 */
[----:B------:R0:W4:Y:S01]  /*ece0*/  F2F.F64.F32 R2, R0 ;  /* 0x0000000000027310 */ /* 0x0001220000201800 */
[----:B------:R-:W-:Y:S05]  /*ecf0*/  BRA `(.L_x_7189) ;  /* 0x0000000400b87947 */ /* 0x000fea0003800000 */
.L_x_7196:
        /* <DEDUP_REMOVED lines=11> */
.L_x_7203:
        /* <DEDUP_REMOVED lines=21> */
.L_x_7207:
[----:B------:R-:W-:Y:S05]  /*ef00*/  BSYNC B1 ;  /* 0x0000000000017941 */ /* 0x000fea0003800000 */
.L_x_7206:
[----:B------:R-:W-:Y:S01]  /*ef10*/  LEA R3, R0, 0x3b800000, 0x17 ;  /* 0x3b80000000037811 */ /* 0x000fe200078eb8ff */
[----:B------:R-:W-:-:S05]  /*ef20*/  IMAD.SHL.U32 R0, R2, 0x100000, RZ ;  /* 0x0010000002007824 */ /* 0x000fca00078e00ff */
[----:B------:R-:W-:-:S07]  /*ef30*/  LOP3.LUT R0, R3, R0, R4, 0xfe, !PT ;  /* 0x0000000003007212 */ /* 0x000fce00078efe04 */
.L_x_7205:
[----:B------:R-:W-:Y:S05]  /*ef40*/  BSYNC B0 ;  /* 0x0000000000007941 */ /* 0x000fea0003800000 */
.L_x_7204:
[----:B------:R-:W-:-:S04]  /*ef50*/  FMUL.FTZ R0, R0, 1 ;  /* 0x3f80000000007820 */ /* 0x000fc80000410000 */
[----:B------:R0:W4:Y:S01]  /*ef60*/  F2F.F64.F32 R2, R0 ;  /* 0x0000000000027310 */ /* 0x0001220000201800 */
[----:B------:R-:W-:Y:S05]  /*ef70*/  BRA `(.L_x_7189) ;  /* 0x0000000400187947 */ /* 0x000fea0003800000 */
.L_x_7202:
        /* <DEDUP_REMOVED lines=21> */
.L_x_7211:
[----:B------:R-:W-:Y:S05]  /*f0d0*/  BSYNC B1 ;  /* 0x0000000000017941 */ /* 0x000fea0003800000 */
.L_x_7210:
[----:B------:R-:W-:Y:S01]  /*f0e0*/  LEA R3, R0, 0x37800000, 0x17 ;  /* 0x3780000000037811 */ /* 0x000fe200078eb8ff */
[----:B------:R-:W-:-:S05]  /*f0f0*/  IMAD.SHL.U32 R0, R2, 0x200000, RZ ;  /* 0x0020000002007824 */ /* 0x000fca00078e00ff */
[----:B------:R-:W-:-:S07]  /*f100*/  LOP3.LUT R0, R3, R0, R4, 0xfe, !PT ;  /* 0x0000000003007212 */ /* 0x000fce00078efe04 */
.L_x_7209:
[----:B------:R-:W-:Y:S05]  /*f110*/  BSYNC B0 ;  /* 0x0000000000007941 */ /* 0x000fea0003800000 */
.L_x_7208:
[----:B------:R-:W-:-:S04]  /*f120*/  FMUL.FTZ R0, R0, 1 ;  /* 0x3f80000000007820 */ /* 0x000fc80000410000 */
[----:B------:R0:W4:Y:S01]  /*f130*/  F2F.F64.F32 R2, R0 ;  /* 0x0000000000027310 */ /* 0x0001220000201800 */
[----:B------:R-:W-:Y:S05]  /*f140*/  BRA `(.L_x_7189) ;  /* 0x0000000000a47947 */ /* 0x000fea0003800000 */
.L_x_7201:
        /* <DEDUP_REMOVED lines=14> */
.L_x_7215:
[----:B------:R-:W-:Y:S05]  /*f230*/  BSYNC B0 ;  /* 0x0000000000007941 */ /* 0x000fea0003800000 */
.L_x_7214:
[----:B------:R-:W-:-:S04]  /*f240*/  FMUL.FTZ R0, R0, 1 ;  /* 0x3f80000000007820 */ /* 0x000fc80000410000 */
[----:B------:R0:W4:Y:S01]  /*f250*/  F2F.F64.F32 R2, R0 ;  /* 0x0000000000027310 */ /* 0x0001220000201800 */
[----:B------:R-:W-:Y:S05]  /*f260*/  BRA `(.L_x_7189) ;  /* 0x00000000005c7947 */ /* 0x000fea0003800000 */
.L_x_7188:
        /* <DEDUP_REMOVED lines=16> */
.L_x_7216:
[----:B------:R-:W-:Y:S01]  /*f370*/  CS2R R2, SRZ ;  /* 0x0000000000027805 */ /* 0x000fe2000001ff00 */
[----:B------:R-:W-:Y:S06]  /*f380*/  BRA `(.L_x_7189) ;  /* 0x0000000000147947 */ /* 0x000fec0003800000 */
.L_x_7213:
[----:B------:R-:W4:Y:S02]  /*f390*/  LDG.E.64 R2, desc[UR36][R4.64] ;  /* 0x0000002404027981 */ /* 0x000f24000c1e1b00 */
[----:B----4-:R-:W0:Y:S01]  /*f3a0*/  I2F.F64.U64 R2, R2 ;  /* 0x0000000200027312 */ /* 0x010e220000301800 */
[----:B------:R-:W-:Y:S05]  /*f3b0*/  BRA `(.L_x_7189) ;  /* 0x0000000000087947 */ /* 0x000fea0003800000 */
.L_x_7212:
[----:B------:R-:W4:Y:S02]  /*f3c0*/  LDG.E R2, desc[UR36][R4.64] ;  /* 0x0000002404027981 */ /* 0x000f24000c1e1900 */
[----:B----4-:R-:W0:Y:S02]  /*f3d0*/  I2F.F64.U32 R2, R2 ;  /* 0x0000000200027312 */ /* 0x010e240000201800 */
.L_x_7189:
[----:B------:R-:W4:Y:S01]  /*f3e0*/  LDC.U8 R8, c[0x0][0x4f9] ;  /* 0x00013e40ff087b82 */ /* 0x000f220000000000 */
[----:B0123-5:R-:W-:Y:S02]  /*f3f0*/  DADD R4, R18, -R22 ;  /* 0x0000000012047229 */ /* 0x02ffe40000000816 */
[C---:B----4-:R-:W-:Y:S02]  /*f400*/  DADD R6, -R2.reuse, 1 ;  /* 0x3ff0000002067429 */ /* 0x050fe40000000100 */
        /* <DEDUP_REMOVED lines=19> */
.L_x_7220:
[----:B------:R-:W0:Y:S02]  /*f540*/  F2I.S64.F64.TRUNC R4, R4 ;  /* 0x0000000400047311 */ /* 0x000e24000030d900 */
[----:B0-----:R-:W-:-:S05]  /*f550*/  IMAD.MOV.U32 R3, RZ, RZ, R4 ;  /* 0x000000ffff037224 */ /* 0x001fca00078e0004 */
[----:B------:R0:W-:Y:S01]  /*f560*/  STG.E.U8 desc[UR36][R16.64], R3 ;  /* 0x0000000310007986 */ /* 0x0001e2000c101124 */
[----:B------:R-:W-:Y:S05]  /*f570*/  BRA `(.L_x_7222) ;  /* 0x0000000c00f87947 */ /* 0x000fea0003800000 */
.L_x_7219:
        /* <DEDUP_REMOVED lines=9> */
.L_x_7224:
[----:B------:R-:W0:Y:S02]  /*f610*/  F2I.F64.TRUNC R5, R4 ;  /* 0x0000000400057311 */ /* 0x000e24000030d100 */
[----:B0-----:R0:W-:Y:S01]  /*f620*/  STG.E desc[UR36][R16.64], R5 ;  /* 0x0000000510007986 */ /* 0x0011e2000c101924 */
[----:B------:R-:W-:Y:S05]  /*f630*/  BRA `(.L_x_7222) ;  /* 0x0000000c00c87947 */ /* 0x000fea0003800000 */
.L_x_7223:
[----:B------:R-:W0:Y:S02]  /*f640*/  F2I.F64.TRUNC R5, R4 ;  /* 0x0000000400057311 */ /* 0x000e24000030d100 */
[----:B0-----:R0:W-:Y:S01]  /*f650*/  STG.E.U16 desc[UR36][R16.64], R5 ;  /* 0x0000000510007986 */ /* 0x0011e2000c101524 */
[----:B------:R-:W-:Y:S05]  /*f660*/  BRA `(.L_x_7222) ;  /* 0x0000000c00bc7947 */ /* 0x000fea0003800000 */
.L_x_7218:
        /* <DEDUP_REMOVED lines=13> */
.L_x_7226:
        /* <DEDUP_REMOVED lines=8> */
.L_x_7225:
        /* <DEDUP_REMOVED lines=14> */
.L_x_7228:
        /* <DEDUP_REMOVED lines=9> */
.L_x_7227:
[----:B------:R0:W-:Y:S01]  /*f930*/  STG.E.64 desc[UR36][R16.64], R4 ;  /* 0x0000000410007986 */ /* 0x0001e2000c101b24 */
[----:B------:R-:W-:Y:S05]  /*f940*/  BRA `(.L_x_7222) ;  /* 0x0000000c00047947 */ /* 0x000fea0003800000 */
.L_x_7217:
        /* <DEDUP_REMOVED lines=12> */
.L_x_7231:
[----:B------:R-:W-:-:S05]  /*fa10*/  CS2R R6, SRZ ;  /* 0x0000000000067805 */ /* 0x000fca000001ff00 */
[----:B------:R1:W-:Y:S01]  /*fa20*/  STG.E.128 desc[UR36][R16.64], R4 ;  /* 0x0000000410007986 */ /* 0x0003e2000c101d24 */
[----:B------:R-:W-:Y:S05]  /*fa30*/  BRA `(.L_x_7222) ;  /* 0x0000000800c87947 */ /* 0x000fea0003800000 */
.L_x_7230:
        /* <DEDUP_REMOVED lines=25> */
.L_x_7235:
[----:B------:R-:W-:Y:S05]  /*fbd0*/  BSYNC B0 ;  /* 0x0000000000007941 */ /* 0x000fea0003800000 */
.L_x_7234:
[----:B------:R-:W-:-:S05]  /*fbe0*/  LOP3.LUT R3, R0, R3, RZ, 0xfc, !PT ;  /* 0x0000000300037212 */ /* 0x000fca00078efcff */
[----:B------:R2:W-:Y:S01]  /*fbf0*/  STG.E.U8 desc[UR36][R16.64], R3 ;  /* 0x0000000310007986 */ /* 0x0005e2000c101124 */
[----:B------:R-:W-:Y:S05]  /*fc00*/  BRA `(.L_x_7222) ;  /* 0x0000000800547947 */ /* 0x000fea0003800000 */
.L_x_7233:
        /* <DEDUP_REMOVED lines=14> */
[----:B------:R-:W-:Y:S02]  /*fcf0*/  @P0 SHF.R.U32.HI R0, RZ, 0x15, R0 ;  /* 0x00000015ff000819 */ /* 0x000fe40000011600 */
[----:B------:R-:W-:Y:S01]  /*fd00*/  @!P0 IADD3 R0, R2, -0x43000000, RZ ;  /* 0xbd00000002008810 */ /* 0x000fe20007ffe0ff */
[----:B------:R-:W-:Y:S06]  /*fd10*/  BRA `(.L_x_7238) ;  /* 0x00000000000c7947 */ /* 0x000fec0003800000 */
.L_x_7237:
[----:B------:R-:W-:Y:S01]  /*fd20*/  IMAD.MOV.U32 R0, RZ, RZ, 0x7f ;  /* 0x0000007fff007424 */ /* 0x000fe200078e00ff */
[----:B------:R-:W-:-:S04]  /*fd30*/  ISETP.GT.U32.AND P0, PT, R2, 0x7f800000, PT ;  /* 0x7f8000000200780c */ /* 0x000fc80003f04070 */
[----:B------:R-:W-:-:S09]  /*fd40*/  SEL R0, R0, 0x7c, P0 ;  /* 0x0000007c00007807 */ /* 0x000fd20000000000 */
.L_x_7238:
[----:B------:R-:W-:Y:S05]  /*fd50*/  BSYNC B0 ;  /* 0x0000000000007941 */ /* 0x000fea0003800000 */
.L_x_7236:
[----:B------:R-:W-:-:S04]  /*fd60*/  LOP3.LUT R2, R3, 0x80000000, RZ, 0xc0, !PT ;  /* 0x8000000003027812 */ /* 0x000fc800078ec0ff */
[----:B------:R-:W-:-:S04]  /*fd70*/  SHF.R.U32.HI R3, RZ, 0x18, R2 ;  /* 0x00000018ff037819 */ /* 0x000fc80000011602 */
[----:B------:R-:W-:-:S05]  /*fd80*/  LOP3.LUT R3, R0, R3, RZ, 0xfc, !PT ;  /* 0x0000000300037212 */ /* 0x000fca00078efcff */
[----:B------:R3:W-:Y:S01]  /*fd90*/  STG.E.U8 desc[UR36][R16.64], R3 ;  /* 0x0000000310007986 */ /* 0x0007e2000c101124 */
[----:B------:R-:W-:Y:S05]  /*fda0*/  BRA `(.L_x_7222) ;  /* 0x0000000400ec7947 */ /* 0x000fea0003800000 */
.L_x_7232:
        /* <DEDUP_REMOVED lines=8> */
.L_x_7229:
        /* <DEDUP_REMOVED lines=11> */
.L_x_7241:
        /* <DEDUP_REMOVED lines=21> */
.L_x_7244:
[----:B------:R-:W-:-:S04]  /*10030*/  LOP3.LUT R2, R3, 0x80000000, RZ, 0xc0, !PT ;  /* 0x8000000003027812 */ /* 0x000fc800078ec0ff */
[----:B------:R-:W-:-:S04]  /*10040*/  SHF.R.U32.HI R3, RZ, 0x18, R2 ;  /* 0x00000018ff037819 */ /* 0x000fc80000011602 */
[----:B------:R-:W-:-:S04]  /*10050*/  LOP3.LUT R0, R0, R3, RZ, 0xfc, !PT ;  /* 0x0000000300007212 */ /* 0x000fc800078efcff */
[----:B------:R-:W-:-:S07]  /*10060*/  PRMT R8, R0, 0x7610, R8 ;  /* 0x0000761000087816 */ /* 0x000fce0000000008 */
.L_x_7243:
[----:B------:R-:W-:Y:S05]  /*10070*/  BSYNC B0 ;  /* 0x0000000000007941 */ /* 0x000fea0003800000 */
.L_x_7242:
[----:B------:R0:W-:Y:S01]  /*10080*/  STG.E.U8 desc[UR36][R16.64], R8 ;  /* 0x0000000810007986 */ /* 0x0001e2000c101124 */
[----:B------:R-:W-:Y:S05]  /*10090*/  BRA `(.L_x_7222) ;  /* 0x0000000400307947 */ /* 0x000fea0003800000 */
.L_x_7240:
        /* <DEDUP_REMOVED lines=21> */
.L_x_7247:
[----:B------:R-:W-:-:S04]  /*101f0*/  LOP3.LUT R2, R3, 0x80000000, RZ, 0xc0, !PT ;  /* 0x8000000003027812 */ /* 0x000fc800078ec0ff */
[----:B------:R-:W-:-:S04]  /*10200*/  SHF.R.U32.HI R3, RZ, 0x18, R2 ;  /* 0x00000018ff037819 */ /* 0x000fc80000011602 */
[----:B------:R-:W-:-:S04]  /*10210*/  LOP3.LUT R0, R0, R3, RZ, 0xfc, !PT ;  /* 0x0000000300007212 */ /* 0x000fc800078efcff */
[----:B------:R-:W-:-:S07]  /*10220*/  PRMT R8, R0, 0x7610, R8 ;  /* 0x0000761000087816 */ /* 0x000fce0000000008 */
.L_x_7246:
[----:B------:R-:W-:Y:S05]  /*10230*/  BSYNC B0 ;  /* 0x0000000000007941 */ /* 0x000fea0003800000 */
.L_x_7245:
[----:B------:R0:W-:Y:S01]  /*10240*/  STG.E.U8 desc[UR36][R16.64], R8 ;  /* 0x0000000810007986 */ /* 0x0001e2000c101124 */
[----:B------:R-:W-:Y:S05]  /*10250*/  BRA `(.L_x_7222) ;  /* 0x0000000000c07947 */ /* 0x000fea0003800000 */
.L_x_7239:
        /* <DEDUP_REMOVED lines=26> */
.L_x_7221:
        /* <DEDUP_REMOVED lines=16> */
.L_x_7250:
[----:B------:R-:W-:Y:S05]  /*10500*/  BRA `(.L_x_7222) ;  /* 0x0000000000147947 */ /* 0x000fea0003800000 */
.L_x_7249:
[----:B------:R-:W0:Y:S02]  /*10510*/  F2I.U64.F64.TRUNC R4, R4 ;  /* 0x0000000400047311 */ /* 0x000e24000030d800 */
[----:B0-----:R0:W-:Y:S01]  /*10520*/  STG.E.64 desc[UR36][R16.64], R4 ;  /* 0x0000000410007986 */ /* 0x0011e2000c101b24 */
[----:B------:R-:W-:Y:S05]  /*10530*/  BRA `(.L_x_7222) ;  /* 0x0000000000087947 */ /* 0x000fea0003800000 */
.L_x_7248:
[----:B------:R-:W0:Y:S02]  /*10540*/  F2I.U32.F64.TRUNC R5, R4 ;  /* 0x0000000400057311 */ /* 0x000e24000030d000 */
[----:B0-----:R0:W-:Y:S02]  /*10550*/  STG.E desc[UR36][R16.64], R5 ;  /* 0x0000000510007986 */ /* 0x0011e4000c101924 */
.L_x_7222:
[----:B------:R-:W-:-:S07]  /*10560*/  VIADD R25, R25, 0x80 ;  /* 0x0000008019197836 */ /* 0x000fce0000000000 */
.L_x_7116:
[----:B------:R-:W-:Y:S05]  /*10570*/  BSYNC B6 ;  /* 0x0000000000067941 */ /* 0x000fea0003800000 */
.L_x_7115:
        /* <DEDUP_REMOVED lines=383> */
.L_x_7251:
        /* <DEDUP_REMOVED lines=21> */
.L_x_7255:
[----:B------:R-:W2:Y:S02]  /*11ec0*/  LDG.E.U8 R2, desc[UR36][R2.64] ;  /* 0x0000002402027981 */ /* 0x000ea4000c1e1100 */
[----:B--2---:R0:W1:Y:S01]  /*11ed0*/  I2F.F64.U16 R22, R2 ;  /* 0x0000000200167312 */ /* 0x0040620000101800 */
[----:B------:R-:W-:Y:S05]  /*11ee0*/  BRA `(.L_x_7257) ;  /* 0x0000000c00707947 */ /* 0x000fea0003800000 */
.L_x_7254:
        /* <DEDUP_REMOVED lines=9> */
.L_x_7259:
[----:B------:R-:W2:Y:S02]  /*11f80*/  LDG.E R2, desc[UR36][R2.64] ;  /* 0x0000002402027981 */ /* 0x000ea4000c1e1900 */
[----:B--2---:R0:W1:Y:S01]  /*11f90*/  I2F.F64 R22, R2 ;  /* 0x0000000200167312 */ /* 0x0040620000201c00 */
[----:B------:R-:W-:Y:S05]  /*11fa0*/  BRA `(.L_x_7257) ;  /* 0x0000000c00407947 */ /* 0x000fea0003800000 */
.L_x_7258:
[----:B------:R-:W2:Y:S02]  /*11fb0*/  LDG.E.U16 R2, desc[UR36][R2.64] ;  /* 0x0000002402027981 */ /* 0x000ea4000c1e1500 */
[----:B--2---:R0:W1:Y:S01]  /*11fc0*/  I2F.F64.S16 R22, R2 ;  /* 0x0000000200167312 */ /* 0x0040620000101c00 */
[----:B------:R-:W-:Y:S05]  /*11fd0*/  BRA `(.L_x_7257) ;  /* 0x0000000c00347947 */ /* 0x000fea0003800000 */
.L_x_7253:
        /* <DEDUP_REMOVED lines=10> */
.L_x_7261:
[----:B------:R-:W2:Y:S02]  /*12080*/  LDG.E.U16 R0, desc[UR36][R2.64] ;  /* 0x0000002402007981 */ /* 0x000ea4000c1e1500 */
[----:B--2---:R-:W-:-:S05]  /*12090*/  HADD2.F32 R0, -RZ, R0.H0_H0 ;  /* 0x20000000ff007230 */ /* 0x004fca0000004100 */
[----:B------:R-:W-:-:S04]  /*120a0*/  FMUL.FTZ R0, R0, 1 ;  /* 0x3f80000000007820 */ /* 0x000fc80000410000 */
[----:B------:R1:W2:Y:S01]  /*120b0*/  F2F.F64.F32 R22, R0 ;  /* 0x0000000000167310 */ /* 0x0002a20000201800 */
[----:B------:R-:W-:Y:S05]  /*120c0*/  BRA `(.L_x_7257) ;  /* 0x0000000800f87947 */ /* 0x000fea0003800000 */
.L_x_7260:
        /* <DEDUP_REMOVED lines=10> */
.L_x_7263:
[----:B------:R-:W2:Y:S02]  /*12170*/  LDG.E.U16 R2, desc[UR36][R2.64] ;  /* 0x0000002402027981 */ /* 0x000ea4000c1e1500 */
[----:B--2---:R-:W-:-:S05]  /*12180*/  HADD2.F32 R0, -RZ, R2.H0_H0 ;  /* 0x20000002ff007230 */ /* 0x004fca0000004100 */
[----:B------:R-:W-:-:S04]  /*12190*/  FMUL.FTZ R0, R0, 1 ;  /* 0x3f80000000007820 */ /* 0x000fc80000410000 */
[----:B------:R0:W1:Y:S01]  /*121a0*/  F2F.F64.F32 R22, R0 ;  /* 0x0000000000167310 */ /* 0x0000620000201800 */
[----:B------:R-:W-:Y:S05]  /*121b0*/  BRA `(.L_x_7257) ;  /* 0x0000000800bc7947 */ /* 0x000fea0003800000 */
.L_x_7262:
[----:B------:R3:W5:Y:S01]  /*121c0*/  LDG.E.64 R22, desc[UR36][R2.64] ;  /* 0x0000002402167981 */ /* 0x000762000c1e1b00 */
[----:B------:R-:W-:Y:S05]  /*121d0*/  BRA `(.L_x_7257) ;  /* 0x0000000800b47947 */ /* 0x000fea0003800000 */
.L_x_7252:
        /* <DEDUP_REMOVED lines=13> */
.L_x_7266:
[----:B------:R0:W5:Y:S01]  /*122b0*/  LDG.E.64 R22, desc[UR36][R2.64] ;  /* 0x0000002402167981 */ /* 0x000162000c1e1b00 */
[----:B------:R-:W-:Y:S05]  /*122c0*/  BRA `(.L_x_7257) ;  /* 0x0000000800787947 */ /* 0x000fea0003800000 */
.L_x_7265:
        /* <DEDUP_REMOVED lines=28> */
.L_x_7268:
[----:B------:R-:W2:Y:S02]  /*12490*/  LDG.E.U8 R2, desc[UR36][R2.64] ;  /* 0x0000002402027981 */ /* 0x000ea4000c1e1100 */
[C---:B--2---:R-:W-:Y:S01]  /*124a0*/  SHF.L.U32 R0, R2.reuse, 0x19, RZ ;  /* 0x0000001902007819 */ /* 0x044fe200000006ff */
        /* <DEDUP_REMOVED lines=13> */
.L_x_7267:
[----:B------:R-:W2:Y:S02]  /*12580*/  LDG.E.U16 R0, desc[UR36][R2.64] ;  /* 0x0000002402007981 */ /* 0x000ea4000c1e1500 */
[----:B--2---:R-:W-:-:S04]  /*12590*/  IMAD.U32 R0, R0, 0x10000, RZ ;  /* 0x0001000000007824 */ /* 0x004fc800078e00ff */
[----:B------:R-:W-:-:S04]  /*125a0*/  FMUL.FTZ R0, R0, 1 ;  /* 0x3f80000000007820 */ /* 0x000fc80000410000 */
[----:B------:R0:W1:Y:S01]  /*125b0*/  F2F.F64.F32 R22, R0 ;  /* 0x0000000000167310 */ /* 0x0000620000201800 */
[----:B------:R-:W-:Y:S05]  /*125c0*/  BRA `(.L_x_7257) ;  /* 0x0000000400b87947 */ /* 0x000fea0003800000 */
.L_x_7264:
        /* <DEDUP_REMOVED lines=11> */
.L_x_7271:
        /* <DEDUP_REMOVED lines=21> */
.L_x_7275:
[----:B------:R-:W-:Y:S05]  /*127d0*/  BSYNC B1 ;  /* 0x0000000000017941 */ /* 0x000fea0003800000 */
.L_x_7274:
[----:B------:R-:W-:Y:S01]  /*127e0*/  LEA R3, R0, 0x3b800000, 0x17 ;  /* 0x3b80000000037811 */ /* 0x000fe200078eb8ff */
[----:B------:R-:W-:-:S05]  /*127f0*/  IMAD.SHL.U32 R0, R2, 0x100000, RZ ;  /* 0x0010000002007824 */ /* 0x000fca00078e00ff */
[----:B------:R-:W-:-:S07]  /*12800*/  LOP3.LUT R0, R3, R0, R4, 0xfe, !PT ;  /* 0x0000000003007212 */ /* 0x000fce00078efe04 */
.L_x_7273:
[----:B------:R-:W-:Y:S05]  /*12810*/  BSYNC B0 ;  /* 0x0000000000007941 */ /* 0x000fea0003800000 */
.L_x_7272:
[----:B------:R-:W-:-:S04]  /*12820*/  FMUL.FTZ R0, R0, 1 ;  /* 0x3f80000000007820 */ /* 0x000fc80000410000 */
[----:B------:R0:W1:Y:S01]  /*12830*/  F2F.F64.F32 R22, R0 ;  /* 0x0000000000167310 */ /* 0x0000620000201800 */
[----:B------:R-:W-:Y:S05]  /*12840*/  BRA `(.L_x_7257) ;  /* 0x0000000400187947 */ /* 0x000fea0003800000 */
.L_x_7270:
        /* <DEDUP_REMOVED lines=21> */
.L_x_7279:
[----:B------:R-:W-:Y:S05]  /*129a0*/  BSYNC B1 ;  /* 0x0000000000017941 */ /* 0x000fea0003800000 */
.L_x_7278:
[----:B------:R-:W-:Y:S01]  /*129b0*/  LEA R3, R0, 0x37800000, 0x17 ;  /* 0x3780000000037811 */ /* 0x000fe200078eb8ff */
[----:B------:R-:W-:-:S05]  /*129c0*/  IMAD.SHL.U32 R0, R2, 0x200000, RZ ;  /* 0x0020000002007824 */ /* 0x000fca00078e00ff */
[----:B------:R-:W-:-:S07]  /*129d0*/  LOP3.LUT R0, R3, R0, R4, 0xfe, !PT ;  /* 0x0000000003007212 */ /* 0x000fce00078efe04 */
.L_x_7277:
[----:B------:R-:W-:Y:S05]  /*129e0*/  BSYNC B0 ;  /* 0x0000000000007941 */ /* 0x000fea0003800000 */
.L_x_7276:
[----:B------:R-:W-:-:S04]  /*129f0*/  FMUL.FTZ R0, R0, 1 ;  /* 0x3f80000000007820 */ /* 0x000fc80000410000 */
[----:B------:R0:W1:Y:S01]  /*12a00*/  F2F.F64.F32 R22, R0 ;  /* 0x0000000000167310 */ /* 0x0000620000201800 */
[----:B------:R-:W-:Y:S05]  /*12a10*/  BRA `(.L_x_7257) ;  /* 0x0000000000a47947 */ /* 0x000fea0003800000 */
.L_x_7269:
        /* <DEDUP_REMOVED lines=14> */
.L_x_7283:
[----:B------:R-:W-:Y:S05]  /*12b00*/  BSYNC B0 ;  /* 0x0000000000007941 */ /* 0x000fea0003800000 */
.L_x_7282:
[----:B------:R-:W-:-:S04]  /*12b10*/  FMUL.FTZ R0, R0, 1 ;  /* 0x3f80000000007820 */ /* 0x000fc80000410000 */
[----:B------:R0:W1:Y:S01]  /*12b20*/  F2F.F64.F32 R22, R0 ;  /* 0x0000000000167310 */ /* 0x0000620000201800 */
[----:B------:R-:W-:Y:S05]  /*12b30*/  BRA `(.L_x_7257) ;  /* 0x00000000005c7947 */ /* 0x000fea0003800000 */
.L_x_7256:
        /* <DEDUP_REMOVED lines=16> */
.L_x_7284:
[----:B------:R-:W-:Y:S01]  /*12c40*/  CS2R R22, SRZ ;  /* 0x0000000000167805 */ /* 0x000fe2000001ff00 */
[----:B------:R-:W-:Y:S06]  /*12c50*/  BRA `(.L_x_7257) ;  /* 0x0000000000147947 */ /* 0x000fec0003800000 */
.L_x_7281:
[----:B------:R-:W2:Y:S02]  /*12c60*/  LDG.E.64 R22, desc[UR36][R2.64] ;  /* 0x0000002402167981 */ /* 0x000ea4000c1e1b00 */
[----:B--2---:R-:W0:Y:S01]  /*12c70*/  I2F.F64.U64 R22, R22 ;  /* 0x0000001600167312 */ /* 0x004e220000301800 */
[----:B------:R-:W-:Y:S05]  /*12c80*/  BRA `(.L_x_7257) ;  /* 0x0000000000087947 */ /* 0x000fea0003800000 */
.L_x_7280:
[----:B------:R-:W2:Y:S02]  /*12c90*/  LDG.E R2, desc[UR36][R2.64] ;  /* 0x0000002402027981 */ /* 0x000ea4000c1e1900 */
[----:B--2---:R0:W1:Y:S02]  /*12ca0*/  I2F.F64.U32 R22, R2 ;  /* 0x0000000200167312 */ /* 0x0040640000201800 */
.L_x_7257:
[----:B0-----:R-:W1:Y:S01]  /*12cb0*/  LDC.U8 R4, c[0x0][0x4fb] ;  /* 0x00013ec0ff047b82 */ /* 0x001e620000000000 */
[----:B------:R-:W-:Y:S02]  /*12cc0*/  ULDC.64 UR4, c[0x0][0x4e8] ;  /* 0x00013a0000047ab9 */ /* 0x000fe40000000a00 */
[----:B---3--:R-:W-:-:S05]  /*12cd0*/  IADD3 R2, P0, R18, UR4, RZ ;  /* 0x0000000412027c10 */ /* 0x008fca000ff1e0ff */
        /* <DEDUP_REMOVED lines=15> */
.L_x_7288:
[----:B------:R-:W3:Y:S02]  /*12dd0*/  LDG.E.U8 R2, desc[UR36][R2.64] ;  /* 0x0000002402027981 */ /* 0x000ee4000c1e1100 */
[----:B---3--:R0:W1:Y:S01]  /*12de0*/  I2F.F64.U16 R18, R2 ;  /* 0x0000000200127312 */ /* 0x0080620000101800 */
[----:B------:R-:W-:Y:S05]  /*12df0*/  BRA `(.L_x_7290) ;  /* 0x0000000c00707947 */ /* 0x000fea0003800000 */
.L_x_7287:
        /* <DEDUP_REMOVED lines=9> */
.L_x_7292:
[----:B------:R-:W3:Y:S02]  /*12e90*/  LDG.E R2, desc[UR36][R2.64] ;  /* 0x0000002402027981 */ /* 0x000ee4000c1e1900 */
[----:B---3--:R0:W1:Y:S01]  /*12ea0*/  I2F.F64 R18, R2 ;  /* 0x0000000200127312 */ /* 0x0080620000201c00 */
[----:B------:R-:W-:Y:S05]  /*12eb0*/  BRA `(.L_x_7290) ;  /* 0x0000000c00407947 */ /* 0x000fea0003800000 */
.L_x_7291:
[----:B------:R-:W3:Y:S02]  /*12ec0*/  LDG.E.U16 R2, desc[UR36][R2.64] ;  /* 0x0000002402027981 */ /* 0x000ee4000c1e1500 */
[----:B---3--:R0:W1:Y:S01]  /*12ed0*/  I2F.F64.S16 R18, R2 ;  /* 0x0000000200127312 */ /* 0x0080620000101c00 */
[----:B------:R-:W-:Y:S05]  /*12ee0*/  BRA `(.L_x_7290) ;  /* 0x0000000c00347947 */ /* 0x000fea0003800000 */
.L_x_7286:
        /* <DEDUP_REMOVED lines=10> */
.L_x_7294:
[----:B------:R-:W3:Y:S02]  /*12f90*/  LDG.E.U16 R0, desc[UR36][R2.64] ;  /* 0x0000002402007981 */ /* 0x000ee4000c1e1500 */
[----:B---3--:R-:W-:-:S05]  /*12fa0*/  HADD2.F32 R0, -RZ, R0.H0_H0 ;  /* 0x20000000ff007230 */ /* 0x008fca0000004100 */
[----:B------:R-:W-:-:S04]  /*12fb0*/  FMUL.FTZ R0, R0, 1 ;  /* 0x3f80000000007820 */ /* 0x000fc80000410000 */
[----:B------:R0:W1:Y:S01]  /*12fc0*/  F2F.F64.F32 R18, R0 ;  /* 0x0000000000127310 */ /* 0x0000620000201800 */
[----:B------:R-:W-:Y:S05]  /*12fd0*/  BRA `(.L_x_7290) ;  /* 0x0000000800f87947 */ /* 0x000fea0003800000 */
.L_x_7293:
        /* <DEDUP_REMOVED lines=10> */
.L_x_7296:
[----:B------:R-:W3:Y:S02]  /*13080*/  LDG.E.U16 R2, desc[UR36][R2.64] ;  /* 0x0000002402027981 */ /* 0x000ee4000c1e1500 */
[----:B---3--:R-:W-:-:S05]  /*13090*/  HADD2.F32 R0, -RZ, R2.H0_H0 ;  /* 0x20000002ff007230 */ /* 0x008fca0000004100 */
[----:B------:R-:W-:-:S04]  /*130a0*/  FMUL.FTZ R0, R0, 1 ;  /* 0x3f80000000007820 */ /* 0x000fc80000410000 */
[----:B------:R0:W1:Y:S01]  /*130b0*/  F2F.F64.F32 R18, R0 ;  /* 0x0000000000127310 */ /* 0x0000620000201800 */
[----:B------:R-:W-:Y:S05]  /*130c0*/  BRA `(.L_x_7290) ;  /* 0x0000000800bc7947 */ /* 0x000fea0003800000 */
.L_x_7295:
[----:B------:R0:W5:Y:S01]  /*130d0*/  LDG.E.64 R18, desc[UR36][R2.64] ;  /* 0x0000002402127981 */ /* 0x000162000c1e1b00 */
[----:B------:R-:W-:Y:S05]  /*130e0*/  BRA `(.L_x_7290) ;  /* 0x0000000800b47947 */ /* 0x000fea0003800000 */
.L_x_7285:
        /* <DEDUP_REMOVED lines=13> */
.L_x_7299:
[----:B------:R0:W5:Y:S01]  /*131c0*/  LDG.E.64 R18, desc[UR36][R2.64] ;  /* 0x0000002402127981 */ /* 0x000162000c1e1b00 */
[----:B------:R-:W-:Y:S05]  /*131d0*/  BRA `(.L_x_7290) ;  /* 0x0000000800787947 */ /* 0x000fea0003800000 */
.L_x_7298:
        /* <DEDUP_REMOVED lines=28> */
.L_x_7301:
        /* <DEDUP_REMOVED lines=15> */
.L_x_7300:
[----:B------:R-:W3:Y:S02]  /*13490*/  LDG.E.U16 R0, desc[UR36][R2.64] ;  /* 0x0000002402007981 */ /* 0x000ee4000c1e1500 */
[----:B---3--:R-:W-:-:S04]  /*134a0*/  IMAD.U32 R0, R0, 0x10000, RZ ;  /* 0x0001000000007824 */ /* 0x008fc800078e00ff */
[----:B------:R-:W-:-:S04]  /*134b0*/  FMUL.FTZ R0, R0, 1 ;  /* 0x3f80000000007820 */ /* 0x000fc80000410000 */
[----:B------:R0:W1:Y:S01]  /*134c0*/  F2F.F64.F32 R18, R0 ;  /* 0x0000000000127310 */ /* 0x0000620000201800 */
[----:B------:R-:W-:Y:S05]  /*134d0*/  BRA `(.L_x_7290) ;  /* 0x0000000400b87947 */ /* 0x000fea0003800000 */
.L_x_7297:
        /* <DEDUP_REMOVED lines=11> */
.L_x_7304:
[----:B------:R-:W3:Y:S01]  /*13590*/  LDG.E.U8 R2, desc[UR36][R2.64] ;  /* 0x0000002402027981 */ /* 0x000ee2000c1e1100 */
[----:B------:R-:W-:Y:S01]  /*135a0*/  BSSY B0, `(.L_x_7305) ;  /* 0x0000018000007945 */ /* 0x000fe20003800000 */
[----:B------:R-:W-:Y:S01]  /*135b0*/  HFMA2.MMA R0, -RZ, RZ, 0, 0 ;  /* 0x00000000ff007435 */ /* 0x000fe200000001ff */
        /* <DEDUP_REMOVED lines=18> */
.L_x_7308:
[----:B------:R-:W-:Y:S05]  /*136e0*/  BSYNC B1 ;  /* 0x0000000000017941 */ /* 0x000fea0003800000 */
.L_x_7307:
[----:B------:R-:W-:Y:S01]  /*136f0*/  LEA R3, R0, 0x3b800000, 0x17 ;  /* 0x3b80000000037811 */ /* 0x000fe200078eb8ff */
[----:B------:R-:W-:-:S05]  /*13700*/  IMAD.SHL.U32 R0, R2, 0x100000, RZ ;  /* 0x0010000002007824 */ /* 0x000fca00078e00ff */
[----:B------:R-:W-:-:S07]  /*13710*/  LOP3.LUT R0, R3, R0, R4, 0xfe, !PT ;  /* 0x0000000003007212 */ /* 0x000fce00078efe04 */
.L_x_7306:
[----:B------:R-:W-:Y:S05]  /*13720*/  BSYNC B0 ;  /* 0x0000000000007941 */ /* 0x000fea0003800000 */
.L_x_7305:
[----:B------:R-:W-:-:S04]  /*13730*/  FMUL.FTZ R0, R0, 1 ;  /* 0x3f80000000007820 */ /* 0x000fc80000410000 */
[----:B------:R3:W0:Y:S01]  /*13740*/  F2F.F64.F32 R18, R0 ;  /* 0x0000000000127310 */ /* 0x0006220000201800 */
[----:B------:R-:W-:Y:S05]  /*13750*/  BRA `(.L_x_7290) ;  /* 0x0000000400187947 */ /* 0x000fea0003800000 */
.L_x_7303:
        /* <DEDUP_REMOVED lines=21> */
.L_x_7312:
[----:B------:R-:W-:Y:S05]  /*138b0*/  BSYNC B1 ;  /* 0x0000000000017941 */ /* 0x000fea0003800000 */
.L_x_7311:
[----:B------:R-:W-:Y:S01]  /*138c0*/  LEA R3, R0, 0x37800000, 0x17 ;  /* 0x3780000000037811 */ /* 0x000fe200078eb8ff */
[----:B------:R-:W-:-:S05]  /*138d0*/  IMAD.SHL.U32 R0, R2, 0x200000, RZ ;  /* 0x0020000002007824 */ /* 0x000fca00078e00ff */
[----:B------:R-:W-:-:S07]  /*138e0*/  LOP3.LUT R0, R3, R0, R4, 0xfe, !PT ;  /* 0x0000000003007212 */ /* 0x000fce00078efe04 */
.L_x_7310:
[----:B------:R-:W-:Y:S05]  /*138f0*/  BSYNC B0 ;  /* 0x0000000000007941 */ /* 0x000fea0003800000 */
.L_x_7309:
[----:B------:R-:W-:-:S04]  /*13900*/  FMUL.FTZ R0, R0, 1 ;  /* 0x3f80000000007820 */ /* 0x000fc80000410000 */
[----:B------:R0:W1:Y:S01]  /*13910*/  F2F.F64.F32 R18, R0 ;  /* 0x0000000000127310 */ /* 0x0000620000201800 */
[----:B------:R-:W-:Y:S05]  /*13920*/  BRA `(.L_x_7290) ;  /* 0x0000000000a47947 */ /* 0x000fea0003800000 */
.L_x_7302:
        /* <DEDUP_REMOVED lines=14> */
.L_x_7316:
[----:B------:R-:W-:Y:S05]  /*13a10*/  BSYNC B0 ;  /* 0x0000000000007941 */ /* 0x000fea0003800000 */
.L_x_7315:
[----:B------:R-:W-:-:S04]  /*13a20*/  FMUL.FTZ R0, R0, 1 ;  /* 0x3f80000000007820 */ /* 0x000fc80000410000 */
[----:B------:R0:W1:Y:S01]  /*13a30*/  F2F.F64.F32 R18, R0 ;  /* 0x0000000000127310 */ /* 0x0000620000201800 */
[----:B------:R-:W-:Y:S05]  /*13a40*/  BRA `(.L_x_7290) ;  /* 0x00000000005c7947 */ /* 0x000fea0003800000 */
.L_x_7289:
        /* <DEDUP_REMOVED lines=16> */
.L_x_7317:
[----:B------:R-:W-:Y:S01]  /*13b50*/  CS2R R18, SRZ ;  /* 0x0000000000127805 */ /* 0x000fe2000001ff00 */
[----:B------:R-:W-:Y:S06]  /*13b60*/  BRA `(.L_x_7290) ;  /* 0x0000000000147947 */ /* 0x000fec0003800000 */
.L_x_7314:
[----:B------:R-:W3:Y:S02]  /*13b70*/  LDG.E.64 R18, desc[UR36][R2.64] ;  /* 0x0000002402127981 */ /* 0x000ee4000c1e1b00 */
[----:B---3--:R-:W0:Y:S01]  /*13b80*/  I2F.F64.U64 R18, R18 ;  /* 0x0000001200127312 */ /* 0x008e220000301800 */
[----:B------:R-:W-:Y:S05]  /*13b90*/  BRA `(.L_x_7290) ;  /* 0x0000000000087947 */ /* 0x000fea0003800000 */
.L_x_7313:
[----:B------:R-:W3:Y:S02]  /*13ba0*/  LDG.E R2, desc[UR36][R2.64] ;  /* 0x0000002402027981 */ /* 0x000ee4000c1e1900 */
[----:B---3--:R0:W1:Y:S02]  /*13bb0*/  I2F.F64.U32 R18, R2 ;  /* 0x0000000200127312 */ /* 0x0080640000201800 */
.L_x_7290:
[----:B0-----:R-:W3:Y:S01]  /*13bc0*/  LDC.U8 R2, c[0x0][0x4fc] ;  /* 0x00013f00ff027b82 */ /* 0x001ee20000000000 */
[----:B------:R-:W-:Y:S02]  /*13bd0*/  ULDC.64 UR4, c[0x0][0x4f0] ;  /* 0x00013c0000047ab9 */ /* 0x000fe40000000a00 */
[----:B------:R-:W-:-:S05]  /*13be0*/  IADD3 R24, P0, R24, UR4, RZ ;  /* 0x0000000418187c10 */ /* 0x000fca000ff1e0ff */
        /* <DEDUP_REMOVED lines=15> */
.L_x_7321:
[----:B------:R-:W3:Y:S02]  /*13ce0*/  LDG.E.U8 R2, desc[UR36][R24.64] ;  /* 0x0000002418027981 */ /* 0x000ee4000c1e1100 */
[----:B---3--:R-:W0:Y:S01]  /*13cf0*/  I2F.F64.U16 R2, R2 ;  /* 0x0000000200027312 */ /* 0x008e220000101800 */
[----:B------:R-:W-:Y:S05]  /*13d00*/  BRA `(.L_x_7323) ;  /* 0x0000000c00707947 */ /* 0x000fea0003800000 */
.L_x_7320:
        /* <DEDUP_REMOVED lines=9> */
.L_x_7325:
[----:B------:R-:W3:Y:S02]  /*13da0*/  LDG.E R2, desc[UR36][R24.64] ;  /* 0x0000002418027981 */ /* 0x000ee4000c1e1900 */
[----:B---3--:R-:W0:Y:S01]  /*13db0*/  I2F.F64 R2, R2 ;  /* 0x0000000200027312 */ /* 0x008e220000201c00 */
[----:B------:R-:W-:Y:S05]  /*13dc0*/  BRA `(.L_x_7323) ;  /* 0x0000000c00407947 */ /* 0x000fea0003800000 */
.L_x_7324:
[----:B------:R-:W3:Y:S02]  /*13dd0*/  LDG.E.U16 R2, desc[UR36][R24.64] ;  /* 0x0000002418027981 */ /* 0x000ee4000c1e1500 */
[----:B---3--:R-:W0:Y:S01]  /*13de0*/  I2F.F64.S16 R2, R2 ;  /* 0x0000000200027312 */ /* 0x008e220000101c00 */
[----:B------:R-:W-:Y:S05]  /*13df0*/  BRA `(.L_x_7323) ;  /* 0x0000000c00347947 */ /* 0x000fea0003800000 */
.L_x_7319:
        /* <DEDUP_REMOVED lines=10> */
.L_x_7327:
[----:B------:R-:W3:Y:S02]  /*13ea0*/  LDG.E.U16 R0, desc[UR36][R24.64] ;  /* 0x0000002418007981 */ /* 0x000ee4000c1e1500 */
[----:B---3--:R-:W-:-:S05]  /*13eb0*/  HADD2.F32 R0, -RZ, R0.H0_H0 ;  /* 0x20000000ff007230 */ /* 0x008fca0000004100 */
[----:B------:R-:W-:-:S04]  /*13ec0*/  FMUL.FTZ R0, R0, 1 ;  /* 0x3f80000000007820 */ /* 0x000fc80000410000 */
[----:B------:R0:W3:Y:S01]  /*13ed0*/  F2F.F64.F32 R2, R0 ;  /* 0x0000000000027310 */ /* 0x0000e20000201800 */
[----:B------:R-:W-:Y:S05]  /*13ee0*/  BRA `(.L_x_7323) ;  /* 0x0000000800f87947 */ /* 0x000fea0003800000 */
.L_x_7326:
        /* <DEDUP_REMOVED lines=10> */
.L_x_7329:
[----:B------:R-:W3:Y:S02]  /*13f90*/  LDG.E.U16 R24, desc[UR36][R24.64] ;  /* 0x0000002418187981 */ /* 0x000ee4000c1e1500 */
[----:B---3--:R-:W-:-:S05]  /*13fa0*/  HADD2.F32 R0, -RZ, R24.H0_H0 ;  /* 0x20000018ff007230 */ /* 0x008fca0000004100 */
[----:B------:R-:W-:-:S04]  /*13fb0*/  FMUL.FTZ R0, R0, 1 ;  /* 0x3f80000000007820 */ /* 0x000fc80000410000 */
[----:B------:R0:W3:Y:S01]  /*13fc0*/  F2F.F64.F32 R2, R0 ;  /* 0x0000000000027310 */ /* 0x0000e20000201800 */
[----:B------:R-:W-:Y:S05]  /*13fd0*/  BRA `(.L_x_7323) ;  /* 0x0000000800bc7947 */ /* 0x000fea0003800000 */
.L_x_7328:
[----:B------:R0:W5:Y:S01]  /*13fe0*/  LDG.E.64 R2, desc[UR36][R24.64] ;  /* 0x0000002418027981 */ /* 0x000162000c1e1b00 */
[----:B------:R-:W-:Y:S05]  /*13ff0*/  BRA `(.L_x_7323) ;  /* 0x0000000800b47947 */ /* 0x000fea0003800000 */
.L_x_7318:
        /* <DEDUP_REMOVED lines=13> */
.L_x_7332:
[----:B------:R0:W5:Y:S01]  /*140d0*/  LDG.E.64 R2, desc[UR36][R24.64] ;  /* 0x0000002418027981 */ /* 0x000162000c1e1b00 */
[----:B------:R-:W-:Y:S05]  /*140e0*/  BRA `(.L_x_7323) ;  /* 0x0000000800787947 */ /* 0x000fea0003800000 */
.L_x_7331:
        /* <DEDUP_REMOVED lines=28> */
.L_x_7334:
        /* <DEDUP_REMOVED lines=13> */
[----:B------:R-:W3:Y:S01]  /*14380*/  F2F.F64.F32 R2, R2 ;  /* 0x0000000200027310 */ /* 0x000ee20000201800 */
[----:B------:R-:W-:Y:S05]  /*14390*/  BRA `(.L_x_7323) ;  /* 0x0000000400cc7947 */ /* 0x000fea0003800000 */
.L_x_7333:
[----:B------:R-:W3:Y:S02]  /*143a0*/  LDG.E.U16 R0, desc[UR36][R24.64] ;  /* 0x0000002418007981 */ /* 0x000ee4000c1e1500 */
[----:B---3--:R-:W-:-:S04]  /*143b0*/  IMAD.U32 R0, R0, 0x10000, RZ ;  /* 0x0001000000007824 */ /* 0x008fc800078e00ff */
[----:B------:R-:W-:-:S04]  /*143c0*/  FMUL.FTZ R0, R0, 1 ;  /* 0x3f80000000007820 */ /* 0x000fc80000410000 */
[----:B------:R0:W3:Y:S01]  /*143d0*/  F2F.F64.F32 R2, R0 ;  /* 0x0000000000027310 */ /* 0x0000e20000201800 */
[----:B------:R-:W-:Y:S05]  /*143e0*/  BRA `(.L_x_7323) ;  /* 0x0000000400b87947 */ /* 0x000fea0003800000 */
.L_x_7330:
        /* <DEDUP_REMOVED lines=11> */
.L_x_7337:
        /* <DEDUP_REMOVED lines=21> */
.L_x_7341:
[----:B------:R-:W-:Y:S05]  /*145f0*/  BSYNC B1 ;  /* 0x0000000000017941 */ /* 0x000fea0003800000 */
.L_x_7340:
[----:B------:R-:W-:Y:S01]  /*14600*/  LEA R3, R0, 0x3b800000, 0x17 ;  /* 0x3b80000000037811 */ /* 0x000fe200078eb8ff */
[----:B------:R-:W-:-:S05]  /*14610*/  IMAD.SHL.U32 R0, R2, 0x100000, RZ ;  /* 0x0010000002007824 */ /* 0x000fca00078e00ff */
[----:B------:R-:W-:-:S07]  /*14620*/  LOP3.LUT R0, R3, R0, R4, 0xfe, !PT ;  /* 0x0000000003007212 */ /* 0x000fce00078efe04 */
.L_x_7339:
[----:B------:R-:W-:Y:S05]  /*14630*/  BSYNC B0 ;  /* 0x0000000000007941 */ /* 0x000fea0003800000 */
.L_x_7338:
[----:B------:R-:W-:-:S04]  /*14640*/  FMUL.FTZ R0, R0, 1 ;  /* 0x3f80000000007820 */ /* 0x000fc80000410000 */
[----:B------:R0:W3:Y:S01]  /*14650*/  F2F.F64.F32 R2, R0 ;  /* 0x0000000000027310 */ /* 0x0000e20000201800 */
[----:B------:R-:W-:Y:S05]  /*14660*/  BRA `(.L_x_7323) ;  /* 0x0000000400187947 */ /* 0x000fea0003800000 */
.L_x_7336:
        /* <DEDUP_REMOVED lines=21> */
.L_x_7345:
[----:B------:R-:W-:Y:S05]  /*147c0*/  BSYNC B1 ;  /* 0x0000000000017941 */ /* 0x000fea0003800000 */
.L_x_7344:
[----:B------:R-:W-:Y:S01]  /*147d0*/  LEA R3, R0, 0x37800000, 0x17 ;  /* 0x3780000000037811 */ /* 0x000fe200078eb8ff */
[----:B------:R-:W-:-:S05]  /*147e0*/  IMAD.SHL.U32 R0, R2, 0x200000, RZ ;  /* 0x0020000002007824 */ /* 0x000fca00078e00ff */
[----:B------:R-:W-:-:S07]  /*147f0*/  LOP3.LUT R0, R3, R0, R4, 0xfe, !PT ;  /* 0x0000000003007212 */ /* 0x000fce00078efe04 */
.L_x_7343:
[----:B------:R-:W-:Y:S05]  /*14800*/  BSYNC B0 ;  /* 0x0000000000007941 */ /* 0x000fea0003800000 */
.L_x_7342:
[----:B------:R-:W-:-:S04]  /*14810*/  FMUL.FTZ R0, R0, 1 ;  /* 0x3f80000000007820 */ /* 0x000fc80000410000 */
[----:B------:R0:W3:Y:S01]  /*14820*/  F2F.F64.F32 R2, R0 ;  /* 0x0000000000027310 */ /* 0x0000e20000201800 */
[----:B------:R-:W-:Y:S05]  /*14830*/  BRA `(.L_x_7323) ;  /* 0x0000000000a47947 */ /* 0x000fea0003800000 */
.L_x_7335:
        /* <DEDUP_REMOVED lines=14> */
.L_x_7349:
[----:B------:R-:W-:Y:S05]  /*14920*/  BSYNC B0 ;  /* 0x0000000000007941 */ /* 0x000fea0003800000 */
.L_x_7348:
[----:B------:R-:W-:-:S04]  /*14930*/  FMUL.FTZ R0, R0, 1 ;  /* 0x3f80000000007820 */ /* 0x000fc80000410000 */
[----:B------:R0:W3:Y:S01]  /*14940*/  F2F.F64.F32 R2, R0 ;  /* 0x0000000000027310 */ /* 0x0000e20000201800 */
[----:B------:R-:W-:Y:S05]  /*14950*/  BRA `(.L_x_7323) ;  /* 0x00000000005c7947 */ /* 0x000fea0003800000 */
.L_x_7322:
        /* <DEDUP_REMOVED lines=16> */
.L_x_7350:
[----:B------:R-:W-:Y:S01]  /*14a60*/  CS2R R2, SRZ ;  /* 0x0000000000027805 */ /* 0x000fe2000001ff00 */
[----:B------:R-:W-:Y:S06]  /*14a70*/  BRA `(.L_x_7323) ;  /* 0x0000000000147947 */ /* 0x000fec0003800000 */
.L_x_7347:
[----:B------:R-:W3:Y:S02]  /*14a80*/  LDG.E.64 R2, desc[UR36][R24.64] ;  /* 0x0000002418027981 */ /* 0x000ee4000c1e1b00 */
[----:B---3--:R-:W0:Y:S01]  /*14a90*/  I2F.F64.U64 R2, R2 ;  /* 0x0000000200027312 */ /* 0x008e220000301800 */
[----:B------:R-:W-:Y:S05]  /*14aa0*/  BRA `(.L_x_7323) ;  /* 0x0000000000087947 */ /* 0x000fea0003800000 */
.L_x_7346:
[----:B------:R-:W3:Y:S02]  /*14ab0*/  LDG.E R2, desc[UR36][R24.64] ;  /* 0x0000002418027981 */ /* 0x000ee4000c1e1900 */
[----:B---3--:R-:W0:Y:S02]  /*14ac0*/  I2F.F64.U32 R2, R2 ;  /* 0x0000000200027312 */ /* 0x008e240000201800 */
.L_x_7323:
[----:B------:R-:W0:Y:S01]  /*14ad0*/  LDC.U8 R8, c[0x0][0x4f9] ;  /* 0x00013e40ff087b82 */ /* 0x000e220000000000 */
[----:B-12-45:R-:W-:Y:S02]  /*14ae0*/  DADD R4, R18, -R22 ;  /* 0x0000000012047229 */ /* 0x036fe40000000816 */
[C---:B0--3--:R-:W-:Y:S02]  /*14af0*/  DADD R6, -R2.reuse, 1 ;  /* 0x3ff0000002067429 */ /* 0x049fe40000000100 */
        /* <DEDUP_REMOVED lines=19> */
.L_x_7354:
[----:B------:R-:W0:Y:S02]  /*14c30*/  F2I.S64.F64.TRUNC R4, R4 ;  /* 0x0000000400047311 */ /* 0x000e24000030d900 */
[----:B0-----:R-:W-:-:S05]  /*14c40*/  IMAD.MOV.U32 R3, RZ, RZ, R4 ;  /* 0x000000ffff037224 */ /* 0x001fca00078e0004 */
[----:B------:R-:W-:Y:S01]  /*14c50*/  STG.E.U8 desc[UR36][R16.64], R3 ;  /* 0x0000000310007986 */ /* 0x000fe2000c101124 */
[----:B------:R-:W-:Y:S05]  /*14c60*/  EXIT ;  /* 0x000000000000794d */ /* 0x000fea0003800000 */
.L_x_7353:
        /* <DEDUP_REMOVED lines=9> */
.L_x_7357:
[----:B------:R-:W0:Y:S02]  /*14d00*/  F2I.F64.TRUNC R5, R4 ;  /* 0x0000000400057311 */ /* 0x000e24000030d100 */
[----:B0-----:R-:W-:Y:S01]  /*14d10*/  STG.E desc[UR36][R16.64], R5 ;  /* 0x0000000510007986 */ /* 0x001fe2000c101924 */
[----:B------:R-:W-:Y:S05]  /*14d20*/  EXIT ;  /* 0x000000000000794d */ /* 0x000fea0003800000 */
.L_x_7356:
[----:B------:R-:W0:Y:S02]  /*14d30*/  F2I.F64.TRUNC R5, R4 ;  /* 0x0000000400057311 */ /* 0x000e24000030d100 */
[----:B0-----:R-:W-:Y:S01]  /*14d40*/  STG.E.U16 desc[UR36][R16.64], R5 ;  /* 0x0000000510007986 */ /* 0x001fe2000c101524 */
[----:B------:R-:W-:Y:S05]  /*14d50*/  EXIT ;  /* 0x000000000000794d */ /* 0x000fea0003800000 */
.L_x_7352:
        /* <DEDUP_REMOVED lines=13> */
.L_x_7359:
        /* <DEDUP_REMOVED lines=8> */
.L_x_7358:
        /* <DEDUP_REMOVED lines=14> */
.L_x_7361:
        /* <DEDUP_REMOVED lines=9> */
.L_x_7360:
[----:B------:R-:W-:Y:S01]  /*15020*/  STG.E.64 desc[UR36][R16.64], R4 ;  /* 0x0000000410007986 */ /* 0x000fe2000c101b24 */
[----:B------:R-:W-:Y:S05]  /*15030*/  EXIT ;  /* 0x000000000000794d */ /* 0x000fea0003800000 */
.L_x_7351:
        /* <DEDUP_REMOVED lines=12> */
.L_x_7364:
[----:B------:R-:W-:-:S05]  /*15100*/  CS2R R6, SRZ ;  /* 0x0000000000067805 */ /* 0x000fca000001ff00 */
[----:B------:R-:W-:Y:S01]  /*15110*/  STG.E.128 desc[UR36][R16.64], R4 ;  /* 0x0000000410007986 */ /* 0x000fe2000c101d24 */
[----:B------:R-:W-:Y:S05]  /*15120*/  EXIT ;  /* 0x000000000000794d */ /* 0x000fea0003800000 */
.L_x_7363:
        /* <DEDUP_REMOVED lines=25> */
.L_x_7368:
[----:B------:R-:W-:Y:S05]  /*152c0*/  BSYNC B0 ;  /* 0x0000000000007941 */ /* 0x000fea0003800000 */
.L_x_7367:
[----:B------:R-:W-:-:S05]  /*152d0*/  LOP3.LUT R3, R0, R3, RZ, 0xfc, !PT ;  /* 0x0000000300037212 */ /* 0x000fca00078efcff */
[----:B------:R-:W-:Y:S01]  /*152e0*/  STG.E.U8 desc[UR36][R16.64], R3 ;  /* 0x0000000310007986 */ /* 0x000fe2000c101124 */
[----:B------:R-:W-:Y:S05]  /*152f0*/  EXIT ;  /* 0x000000000000794d */ /* 0x000fea0003800000 */
.L_x_7366:
        /* <DEDUP_REMOVED lines=17> */
.L_x_7370:
[----:B------:R-:W-:Y:S01]  /*15410*/  IMAD.MOV.U32 R0, RZ, RZ, 0x7f ;  /* 0x0000007fff007424 */ /* 0x000fe200078e00ff */
[----:B------:R-:W-:-:S04]  /*15420*/  ISETP.GT.U32.AND P0, PT, R2, 0x7f800000, PT ;  /* 0x7f8000000200780c */ /* 0x000fc80003f04070 */
[----:B------:R-:W-:-:S09]  /*15430*/  SEL R0, R0, 0x7c, P0 ;  /* 0x0000007c00007807 */ /* 0x000fd20000000000 */
.L_x_7371:
[----:B------:R-:W-:Y:S05]  /*15440*/  BSYNC B0 ;  /* 0x0000000000007941 */ /* 0x000fea0003800000 */
.L_x_7369:
[----:B------:R-:W-:-:S04]  /*15450*/  LOP3.LUT R2, R3, 0x80000000, RZ, 0xc0, !PT ;  /* 0x8000000003027812 */ /* 0x000fc800078ec0ff */
[----:B------:R-:W-:-:S04]  /*15460*/  SHF.R.U32.HI R3, RZ, 0x18, R2 ;  /* 0x00000018ff037819 */ /* 0x000fc80000011602 */
[----:B------:R-:W-:-:S05]  /*15470*/  LOP3.LUT R3, R0, R3, RZ, 0xfc, !PT ;  /* 0x0000000300037212 */ /* 0x000fca00078efcff */
[----:B------:R-:W-:Y:S01]  /*15480*/  STG.E.U8 desc[UR36][R16.64], R3 ;  /* 0x0000000310007986 */ /* 0x000fe2000c101124 */
[----:B------:R-:W-:Y:S05]  /*15490*/  EXIT ;  /* 0x000000000000794d */ /* 0x000fea0003800000 */
.L_x_7365:
        /* <DEDUP_REMOVED lines=8> */
.L_x_7362:
        /* <DEDUP_REMOVED lines=11> */
.L_x_7374:
        /* <DEDUP_REMOVED lines=21> */
.L_x_7377:
[----:B------:R-:W-:-:S04]  /*15720*/  LOP3.LUT R2, R3, 0x80000000, RZ, 0xc0, !PT ;  /* 0x8000000003027812 */ /* 0x000fc800078ec0ff */
[----:B------:R-:W-:-:S04]  /*15730*/  SHF.R.U32.HI R3, RZ, 0x18, R2 ;  /* 0x00000018ff037819 */ /* 0x000fc80000011602 */
[----:B------:R-:W-:-:S04]  /*15740*/  LOP3.LUT R0, R0, R3, RZ, 0xfc, !PT ;  /* 0x0000000300007212 */ /* 0x000fc800078efcff */
[----:B------:R-:W-:-:S07]  /*15750*/  PRMT R8, R0, 0x7610, R8 ;  /* 0x0000761000087816 */ /* 0x000fce0000000008 */
.L_x_7376:
[----:B------:R-:W-:Y:S05]  /*15760*/  BSYNC B0 ;  /* 0x0000000000007941 */ /* 0x000fea0003800000 */
.L_x_7375:
[----:B------:R-:W-:Y:S01]  /*15770*/  STG.E.U8 desc[UR36][R16.64], R8 ;  /* 0x0000000810007986 */ /* 0x000fe2000c101124 */
[----:B------:R-:W-:Y:S05]  /*15780*/  EXIT ;  /* 0x000000000000794d */ /* 0x000fea0003800000 */
.L_x_7373:
        /* <DEDUP_REMOVED lines=21> */
.L_x_7380:
[----:B------:R-:W-:-:S04]  /*158e0*/  LOP3.LUT R2, R3, 0x80000000, RZ, 0xc0, !PT ;  /* 0x8000000003027812 */ /* 0x000fc800078ec0ff */
[----:B------:R-:W-:-:S04]  /*158f0*/  SHF.R.U32.HI R3, RZ, 0x18, R2 ;  /* 0x00000018ff037819 */ /* 0x000fc80000011602 */
[----:B------:R-:W-:-:S04]  /*15900*/  LOP3.LUT R0, R0, R3, RZ, 0xfc, !PT ;  /* 0x0000000300007212 */ /* 0x000fc800078efcff */
[----:B------:R-:W-:-:S07]  /*15910*/  PRMT R8, R0, 0x7610, R8 ;  /* 0x0000761000087816 */ /* 0x000fce0000000008 */
.L_x_7379:
[----:B------:R-:W-:Y:S05]  /*15920*/  BSYNC B0 ;  /* 0x0000000000007941 */ /* 0x000fea0003800000 */
.L_x_7378:
[----:B------:R-:W-:Y:S01]  /*15930*/  STG.E.U8 desc[UR36][R16.64], R8 ;  /* 0x0000000810007986 */ /* 0x000fe2000c101124 */
[----:B------:R-:W-:Y:S05]  /*15940*/  EXIT ;  /* 0x000000000000794d */ /* 0x000fea0003800000 */
.L_x_7372:
        /* <DEDUP_REMOVED lines=26> */
.L_x_7355:
        /* <DEDUP_REMOVED lines=16> */
.L_x_7383:
[----:B------:R-:W-:Y:S05]  /*15bf0*/  EXIT ;  /* 0x000000000000794d */ /* 0x000fea0003800000 */
.L_x_7382:
[----:B------:R-:W0:Y:S02]  /*15c00*/  F2I.U64.F64.TRUNC R4, R4 ;  /* 0x0000000400047311 */ /* 0x000e24000030d800 */
[----:B0-----:R-:W-:Y:S01]  /*15c10*/  STG.E.64 desc[UR36][R16.64], R4 ;  /* 0x0000000410007986 */ /* 0x001fe2000c101b24 */
[----:B------:R-:W-:Y:S05]  /*15c20*/  EXIT ;  /* 0x000000000000794d */ /* 0x000fea0003800000 */
.L_x_7381:
[----:B------:R-:W0:Y:S02]  /*15c30*/  F2I.U32.F64.TRUNC R5, R4 ;  /* 0x0000000400057311 */ /* 0x000e24000030d000 */
[----:B0-----:R-:W-:Y:S01]  /*15c40*/  STG.E desc[UR36][R16.64], R5 ;  /* 0x0000000510007986 */ /* 0x001fe2000c101924 */
[----:B------:R-:W-:Y:S05]  /*15c50*/  EXIT ;  /* 0x000000000000794d */ /* 0x000fea0003800000 */
.L_x_7384:
        /* <DEDUP_REMOVED lines=10> */
.L_x_8011:


//--------------------- .text._ZN2at6native27unrolled_elementwise_kernelIZZZNS0_44_GLOBAL__N__40a83637_7_Lerp_cu_7dd49032_312918lerp_tensor_kernelERNS_18TensorIteratorBaseEENKUlvE0_clEvENKUlvE_clEvEUldddE_St5arrayIPcLm4EELi4E23TrivialOffsetCalculatorILi3EjESB_ILi1EjENS0_6memory12LoadWithCastILi3EEENSE_13StoreWithCastILi1EEEEEviT_T0_T2_T3_T4_T5_ --------------------------
	.section	.text._ZN2at6native27unrolled_elementwise_kernelIZZZNS0_44_GLOBAL__N__40a83637_7_Lerp_cu_7dd49032_312918lerp_tensor_kernelERNS_18TensorIteratorBaseEENKUlvE0_clEvENKUlvE_clEvEUldddE_St5arrayIPcLm4EELi4E23TrivialOffsetCalculatorILi3EjESB_ILi1EjENS0_6memory12LoadWithCastILi3EEENSE_13StoreWithCastILi1EEEEEviT_T0_T2_T3_T4_T5_,"ax",@progbits
	.align	128
        .global         _ZN2at6native27unrolled_elementwise_kernelIZZZNS0_44_GLOBAL__N__40a83637_7_Lerp_cu_7dd49032_312918lerp_tensor_kernelERNS_18TensorIteratorBaseEENKUlvE0_clEvENKUlvE_clEvEUldddE_St5arrayIPcLm4EELi4E23TrivialOffsetCalculatorILi3EjESB_ILi1EjENS0_6memory12LoadWithCastILi3EEENSE_13StoreWithCastILi1EEEEEviT_T0_T2_T3_T4_T5_
        .type           _ZN2at6native27unrolled_elementwise_kernelIZZZNS0_44_GLOBAL__N__40a83637_7_Lerp_cu_7dd49032_312918lerp_tensor_kernelERNS_18TensorIteratorBaseEENKUlvE0_clEvENKUlvE_clEvEUldddE_St5arrayIPcLm4EELi4E23TrivialOffsetCalculatorILi3EjESB_ILi1EjENS0_6memory12LoadWithCastILi3EEENSE_13StoreWithCastILi1EEEEEviT_T0_T2_T3_T4_T5_,@function
        .size           _ZN2at6native27unrolled_elementwise_kernelIZZZNS0_44_GLOBAL__N__40a83637_7_Lerp_cu_7dd49032_312918lerp_tensor_kernelERNS_18TensorIteratorBaseEENKUlvE0_clEvENKUlvE_clEvEUldddE_St5arrayIPcLm4EELi4E23TrivialOffsetCalculatorILi3EjESB_ILi1EjENS0_6memory12LoadWithCastILi3EEENSE_13StoreWithCastILi1EEEEEviT_T0_T2_T3_T4_T5_,(.L_x_8012 - _ZN2at6native27unrolled_elementwise_kernelIZZZNS0_44_GLOBAL__N__40a83637_7_Lerp_cu_7dd49032_312918lerp_tensor_kernelERNS_18TensorIteratorBaseEENKUlvE0_clEvENKUlvE_clEvEUldddE_St5arrayIPcLm4EELi4E23TrivialOffsetCalculatorILi3EjESB_ILi1EjENS0_6memory12LoadWithCastILi3EEENSE_13StoreWithCastILi1EEEEEviT_T0_T2_T3_T4_T5_)
        .other          _ZN2at6native27unrolled_elementwise_kernelIZZZNS0_44_GLOBAL__N__40a83637_7_Lerp_cu_7dd49032_312918lerp_tensor_kernelERNS_18TensorIteratorBaseEENKUlvE0_clEvENKUlvE_clEvEUldddE_St5arrayIPcLm4EELi4E23TrivialOffsetCalculatorILi3EjESB_ILi1EjENS0_6memory12LoadWithCastILi3EEENSE_13StoreWithCastILi1EEEEEviT_T0_T2_T3_T4_T5_,@"STO_CUDA_ENTRY STV_DEFAULT"
_ZN2at6native27unrolled_elementwise_kernelIZZZNS0_44_GLOBAL__N__40a83637_7_Lerp_cu_7dd49032_312918lerp_tensor_kernelERNS_18TensorIteratorBaseEENKUlvE0_clEvENKUlvE_clEvEUldddE_St5arrayIPcLm4EELi4E23TrivialOffsetCalculatorILi3EjESB_ILi1EjENS0_6memory12LoadWithCastILi3EEENSE_13StoreWithCastILi1EEEEEviT_T0_T2_T3_T4_T5_:
.text._ZN2at6native27unrolled_elementwise_kernelIZZZNS0_44_GLOBAL__N__40a83637_7_Lerp_cu_7dd49032_312918lerp_tensor_kernelERNS_18TensorIteratorBaseEENKUlvE0_clEvENKUlvE_clEvEUldddE_St5arrayIPcLm4EELi4E23TrivialOffsetCalculatorILi3EjESB_ILi1EjENS0_6memory12LoadWithCastILi3EEENSE_13StoreWithCastILi1EEEEEviT_T0_T2_T3_T4_T5_:
        /* <DEDUP_REMOVED lines=8> */
[----:B------:R-:W-:Y:S02]  /*0080*/  CS2R R40, SRZ ;  /* 0x0000000000287805 */ /* 0x000fe4000001ff00 */
[----:B------:R-:W-:Y:S01]  /*0090*/  CS2R R30, SRZ ;  /* 0x00000000001e7805 */ /* 0x000fe2000001ff00 */
[----:B------:R-:W3:Y:S08]  /*00a0*/  LDC.U8 R42, c[0x0][0x23c] ;  /* 0x00008f00ff2a7b82 */ /* 0x000ef00000000000 */
[----:B------:R-:W4:Y:S08]  /*00b0*/  LDC.U8 R24, c[0x0][0x23d] ;  /* 0x00008f40ff187b82 */ /* 0x000f300000000000 */
[----:B------:R-:W0:Y:S01]  /*00c0*/  LDC.U8 R33, c[0x0][0x23e] ;  /* 0x00008f80ff217b82 */ /* 0x000e220000000000 */
[----:B-1----:R-:W-:-:S05]  /*00d0*/  IMAD R2, R32, -0x200, R3 ;  /* 0xfffffe0020027824 */ /* 0x002fca00078e0203 */
[----:B--2---:R-:W-:-:S13]  /*00e0*/  ISETP.GE.AND P0, PT, R43, R2, PT ;  /* 0x000000022b00720c */ /* 0x004fda0003f06270 */
[----:B---3--:R-:W-:Y:S05]  /*00f0*/  @P0 BRA `(.L_x_7386) ;  /* 0x0000002c00600947 */ /* 0x008fea0003800000 */
        /* <DEDUP_REMOVED lines=20> */
.L_x_7390:
[----:B------:R-:W2:Y:S02]  /*0240*/  LDG.E.U8 R4, desc[UR36][R4.64] ;  /* 0x0000002404047981 */ /* 0x000ea4000c1e1100 */
[----:B--2---:R1:W2:Y:S01]  /*0250*/  I2F.F64.U16 R44, R4 ;  /* 0x00000004002c7312 */ /* 0x0042a20000101800 */
[----:B------:R-:W-:Y:S05]  /*0260*/  BRA `(.L_x_7392) ;  /* 0x0000000c00707947 */ /* 0x000fea0003800000 */
.L_x_7389:
[----:B------:R-:W-:-:S13]  /*0270*/  ISETP.NE.AND P0, PT, R0, 0x2, PT ;  /* 0x000000020000780c */ /* 0x000fda0003f05270 */
[----:B------:R-:W-:Y:S05]  /*0280*/  @!P0 BRA `(.L_x_7393) ;  /* 0x0000000000288947 */ /* 0x000fea0003800000 */
[----:B------:R-:W-:-:S13]  /*0290*/  ISETP.NE.AND P0, PT, R0, 0x3, PT ;  /* 0x000000030000780c */ /* 0x000fda0003f05270 */
[----:B------:R-:W-:Y:S05]  /*02a0*/  @!P0 BRA `(.L_x_7394) ;  /* 0x0000000000148947 */ /* 0x000fea0003800000 */
[----:B------:R-:W-:-:S13]  /*02b0*/  ISETP.NE.AND P0, PT, R0, 0x4, PT ;  /* 0x000000040000780c */ /* 0x000fda0003f05270 */
[----:B------:R-:W-:Y:S05]  /*02c0*/  @P0 BRA `(.L_x_7391) ;  /* 0x0000000800fc0947 */ /* 0x000fea0003800000 */
[----:B------:R-:W2:Y:S02]  /*02d0*/  LDG.E.64 R44, desc[UR36][R4.64] ;  /* 0x00000024042c7981 */ /* 0x000ea4000c1e1b00 */
[----:B--2---:R-:W1:Y:S01]  /*02e0*/  I2F.F64.S64 R44, R44 ;  /* 0x0000002c002c7312 */ /* 0x004e620000301c00 */
[----:B------:R-:W-:Y:S05]  /*02f0*/  BRA `(.L_x_7392) ;  /* 0x0000000c004c7947 */ /* 0x000fea0003800000 */
.L_x_7394:
[----:B------:R-:W2:Y:S02]  /*0300*/  LDG.E R4, desc[UR36][R4.64] ;  /* 0x0000002404047981 */ /* 0x000ea4000c1e1900 */
[----:B--2---:R2:W3:Y:S01]  /*0310*/  I2F.F64 R44, R4 ;  /* 0x00000004002c7312 */ /* 0x0044e20000201c00 */
[----:B------:R-:W-:Y:S05]  /*0320*/  BRA `(.L_x_7392) ;  /* 0x0000000c00407947 */ /* 0x000fea0003800000 */
.L_x_7393:
[----:B------:R-:W2:Y:S02]  /*0330*/  LDG.E.U16 R4, desc[UR36][R4.64] ;  /* 0x0000002404047981 */ /* 0x000ea4000c1e1500 */
[----:B--2---:R1:W2:Y:S01]  /*0340*/  I2F.F64.S16 R44, R4 ;  /* 0x00000004002c7312 */ /* 0x0042a20000101c00 */
[----:B------:R-:W-:Y:S05]  /*0350*/  BRA `(.L_x_7392) ;  /* 0x0000000c00347947 */ /* 0x000fea0003800000 */
.L_x_7388:
        /* <DEDUP_REMOVED lines=8> */
[----:B------:R-:W1:Y:S01]  /*03e0*/  F2F.F64.F32 R44, R44 ;  /* 0x0000002c002c7310 */ /* 0x000e620000201800 */
[----:B------:R-:W-:Y:S05]  /*03f0*/  BRA `(.L_x_7392) ;  /* 0x0000000c000c7947 */ /* 0x000fea0003800000 */
.L_x_7396:
[----:B------:R-:W2:Y:S02]  /*0400*/  LDG.E.U16 R0, desc[UR36][R4.64] ;  /* 0x0000002404007981 */ /* 0x000ea4000c1e1500 */
[----:B--2---:R-:W-:-:S05]  /*0410*/  HADD2.F32 R0, -RZ, R0.H0_H0 ;  /* 0x20000000ff007230 */ /* 0x004fca0000004100 */
[----:B------:R-:W-:-:S04]  /*0420*/  FMUL.FTZ R0, R0, 1 ;  /* 0x3f80000000007820 */ /* 0x000fc80000410000 */
[----:B------:R1:W2:Y:S01]  /*0430*/  F2F.F64.F32 R44, R0 ;  /* 0x00000000002c7310 */ /* 0x0002a20000201800 */
[----:B------:R-:W-:Y:S05]  /*0440*/  BRA `(.L_x_7392) ;  /* 0x0000000800f87947 */ /* 0x000fea0003800000 */
.L_x_7395:
        /* <DEDUP_REMOVED lines=10> */
.L_x_7398:
[----:B------:R-:W2:Y:S02]  /*04f0*/  LDG.E.U16 R4, desc[UR36][R4.64] ;  /* 0x0000002404047981 */ /* 0x000ea4000c1e1500 */
[----:B--2---:R-:W-:-:S05]  /*0500*/  HADD2.F32 R0, -RZ, R4.H0_H0 ;  /* 0x20000004ff007230 */ /* 0x004fca0000004100 */
[----:B------:R-:W-:-:S04]  /*0510*/  FMUL.FTZ R0, R0, 1 ;  /* 0x3f80000000007820 */ /* 0x000fc80000410000 */
[----:B------:R1:W2:Y:S01]  /*0520*/  F2F.F64.F32 R44, R0 ;  /* 0x00000000002c7310 */ /* 0x0002a20000201800 */
[----:B------:R-:W-:Y:S05]  /*0530*/  BRA `(.L_x_7392) ;  /* 0x0000000800bc7947 */ /* 0x000fea0003800000 */
.L_x_7397:
[----:B------:R1:W5:Y:S01]  /*0540*/  LDG.E.64 R44, desc[UR36][R4.64] ;  /* 0x00000024042c7981 */ /* 0x000362000c1e1b00 */
[----:B------:R-:W-:Y:S05]  /*0550*/  BRA `(.L_x_7392) ;  /* 0x0000000800b47947 */ /* 0x000fea0003800000 */
.L_x_7387:
        /* <DEDUP_REMOVED lines=13> */
.L_x_7401:
[----:B------:R1:W5:Y:S01]  /*0630*/  LDG.E.64 R44, desc[UR36][R4.64] ;  /* 0x00000024042c7981 */ /* 0x000362000c1e1b00 */
[----:B------:R-:W-:Y:S05]  /*0640*/  BRA `(.L_x_7392) ;  /* 0x0000000800787947 */ /* 0x000fea0003800000 */
.L_x_7400:
        /* <DEDUP_REMOVED lines=28> */
.L_x_7403:
        /* <DEDUP_REMOVED lines=15> */
.L_x_7402:
[----:B------:R-:W2:Y:S02]  /*0900*/  LDG.E.U16 R0, desc[UR36][R4.64] ;  /* 0x0000002404007981 */ /* 0x000ea4000c1e1500 */
[----:B--2---:R-:W-:-:S04]  /*0910*/  IMAD.U32 R0, R0, 0x10000, RZ ;  /* 0x0001000000007824 */ /* 0x004fc800078e00ff */
[----:B------:R-:W-:-:S04]  /*0920*/  FMUL.FTZ R0, R0, 1 ;  /* 0x3f80000000007820 */ /* 0x000fc80000410000 */
[----:B------:R1:W2:Y:S01]  /*0930*/  F2F.F64.F32 R44, R0 ;  /* 0x00000000002c7310 */ /* 0x0002a20000201800 */
[----:B------:R-:W-:Y:S05]  /*0940*/  BRA `(.L_x_7392) ;  /* 0x0000000400b87947 */ /* 0x000fea0003800000 */
.L_x_7399:
        /* <DEDUP_REMOVED lines=11> */
.L_x_7406:
        /* <DEDUP_REMOVED lines=21> */
.L_x_7410:
[----:B------:R-:W-:Y:S05]  /*0b50*/  BSYNC B1 ;  /* 0x0000000000017941 */ /* 0x000fea0003800000 */
.L_x_7409:
[----:B------:R-:W-:Y:S01]  /*0b60*/  LEA R5, R0, 0x3b800000, 0x17 ;  /* 0x3b80000000057811 */ /* 0x000fe200078eb8ff */
[----:B------:R-:W-:-:S05]  /*0b70*/  IMAD.SHL.U32 R0, R3, 0x100000, RZ ;  /* 0x0010000003007824 */ /* 0x000fca00078e00ff */
[----:B------:R-:W-:-:S07]  /*0b80*/  LOP3.LUT R0, R5, R0, R6, 0xfe, !PT ;  /* 0x0000000005007212 */ /* 0x000fce00078efe06 */
.L_x_7408:
[----:B------:R-:W-:Y:S05]  /*0b90*/  BSYNC B0 ;  /* 0x0000000000007941 */ /* 0x000fea0003800000 */
.L_x_7407:
[----:B------:R-:W-:-:S04]  /*0ba0*/  FMUL.FTZ R0, R0, 1 ;  /* 0x3f80000000007820 */ /* 0x000fc80000410000 */
[----:B------:R1:W2:Y:S01]  /*0bb0*/  F2F.F64.F32 R44, R0 ;  /* 0x00000000002c7310 */ /* 0x0002a20000201800 */
[----:B------:R-:W-:Y:S05]  /*0bc0*/  BRA `(.L_x_7392) ;  /* 0x0000000400187947 */ /* 0x000fea0003800000 */
.L_x_7405:
        /* <DEDUP_REMOVED lines=21> */
.L_x_7414:
[----:B------:R-:W-:Y:S05]  /*0d20*/  BSYNC B1 ;  /* 0x0000000000017941 */ /* 0x000fea0003800000 */
.L_x_7413:
[----:B------:R-:W-:Y:S01]  /*0d30*/  LEA R5, R0, 0x37800000, 0x17 ;  /* 0x3780000000057811 */ /* 0x000fe200078eb8ff */
[----:B------:R-:W-:-:S05]  /*0d40*/  IMAD.SHL.U32 R0, R3, 0x200000, RZ ;  /* 0x0020000003007824 */ /* 0x000fca00078e00ff */
[----:B------:R-:W-:-:S07]  /*0d50*/  LOP3.LUT R0, R5, R0, R6, 0xfe, !PT ;  /* 0x0000000005007212 */ /* 0x000fce00078efe06 */
.L_x_7412:
[----:B------:R-:W-:Y:S05]  /*0d60*/  BSYNC B0 ;  /* 0x0000000000007941 */ /* 0x000fea0003800000 */
.L_x_7411:
[----:B------:R-:W-:-:S04]  /*0d70*/  FMUL.FTZ R0, R0, 1 ;  /* 0x3f80000000007820 */ /* 0x000fc80000410000 */
[----:B------:R1:W2:Y:S01]  /*0d80*/  F2F.F64.F32 R44, R0 ;  /* 0x00000000002c7310 */ /* 0x0002a20000201800 */
[----:B------:R-:W-:Y:S05]  /*0d90*/  BRA `(.L_x_7392) ;  /* 0x0000000000a47947 */ /* 0x000fea0003800000 */
.L_x_7404:
        /* <DEDUP_REMOVED lines=14> */
.L_x_7418:
[----:B------:R-:W-:Y:S05]  /*0e80*/  BSYNC B0 ;  /* 0x0000000000007941 */ /* 0x000fea0003800000 */
.L_x_7417:
[----:B------:R-:W-:-:S04]  /*0e90*/  FMUL.FTZ R0, R0, 1 ;  /* 0x3f80000000007820 */ /* 0x000fc80000410000 */
[----:B------:R1:W2:Y:S01]  /*0ea0*/  F2F.F64.F32 R44, R0 ;  /* 0x00000000002c7310 */ /* 0x0002a20000201800 */
[----:B------:R-:W-:Y:S05]  /*0eb0*/  BRA `(.L_x_7392) ;  /* 0x00000000005c7947 */ /* 0x000fea0003800000 */
.L_x_7391:
        /* <DEDUP_REMOVED lines=15> */
[----:B0-2-4-:R-:W-:Y:S05]  /*0fb0*/  CALL.ABS.NOINC R14 ;  /* 0x000000000e007343 */ /* 0x015fea0003c00000 */
.L_x_7419:
[----:B------:R-:W-:Y:S01]  /*0fc0*/  CS2R R44, SRZ ;  /* 0x00000000002c7805 */ /* 0x000fe2000001ff00 */
[----:B------:R-:W-:Y:S06]  /*0fd0*/  BRA `(.L_x_7392) ;  /* 0x0000000000147947 */ /* 0x000fec0003800000 */
.L_x_7416:
[----:B------:R-:W2:Y:S02]  /*0fe0*/  LDG.E.64 R44, desc[UR36][R4.64] ;  /* 0x00000024042c7981 */ /* 0x000ea4000c1e1b00 */
[----:B--2---:R-:W1:Y:S01]  /*0ff0*/  I2F.F64.U64 R44, R44 ;  /* 0x0000002c002c7312 */ /* 0x004e620000301800 */
[----:B------:R-:W-:Y:S05]  /*1000*/  BRA `(.L_x_7392) ;  /* 0x0000000000087947 */ /* 0x000fea0003800000 */
.L_x_7415:
[----:B------:R-:W2:Y:S02]  /*1010*/  LDG.E R4, desc[UR36][R4.64] ;  /* 0x0000002404047981 */ /* 0x000ea4000c1e1900 */
[----:B--2---:R1:W2:Y:S02]  /*1020*/  I2F.F64.U32 R44, R4 ;  /* 0x00000004002c7312 */ /* 0x0042a40000201800 */
.L_x_7392:
[----:B-12---:R-:W1:Y:S01]  /*1030*/  LDC.64 R4, c[0x0][0x228] ;  /* 0x00008a00ff047b82 */ /* 0x006e620000000a00 */
[----:B----4-:R-:W-:Y:S01]  /*1040*/  PRMT R0, R24, 0x9910, RZ ;  /* 0x0000991018007816 */ /* 0x010fe200000000ff */
        /* <DEDUP_REMOVED lines=17> */
.L_x_7423:
[----:B------:R-:W2:Y:S02]  /*1160*/  LDG.E.U8 R4, desc[UR36][R4.64] ;  /* 0x0000002404047981 */ /* 0x000ea4000c1e1100 */
[----:B--2---:R4:W1:Y:S01]  /*1170*/  I2F.F64.U16 R40, R4 ;  /* 0x0000000400287312 */ /* 0x0048620000101800 */
[----:B------:R-:W-:Y:S05]  /*1180*/  BRA `(.L_x_7425) ;  /* 0x0000000c00707947 */ /* 0x000fea0003800000 */
.L_x_7422:
        /* <DEDUP_REMOVED lines=9> */
.L_x_7427:
[----:B------:R-:W2:Y:S02]  /*1220*/  LDG.E R4, desc[UR36][R4.64] ;  /* 0x0000002404047981 */ /* 0x000ea4000c1e1900 */
[----:B--2---:R1:W2:Y:S01]  /*1230*/  I2F.F64 R40, R4 ;  /* 0x0000000400287312 */ /* 0x0042a20000201c00 */
[----:B------:R-:W-:Y:S05]  /*1240*/  BRA `(.L_x_7425) ;  /* 0x0000000c00407947 */ /* 0x000fea0003800000 */
.L_x_7426:
[----:B------:R-:W2:Y:S02]  /*1250*/  LDG.E.U16 R4, desc[UR36][R4.64] ;  /* 0x0000002404047981 */ /* 0x000ea4000c1e1500 */
[----:B--2---:R1:W2:Y:S01]  /*1260*/  I2F.F64.S16 R40, R4 ;  /* 0x0000000400287312 */ /* 0x0042a20000101c00 */
[----:B------:R-:W-:Y:S05]  /*1270*/  BRA `(.L_x_7425) ;  /* 0x0000000c00347947 */ /* 0x000fea0003800000 */
.L_x_7421:
        /* <DEDUP_REMOVED lines=10> */
.L_x_7429:
[----:B------:R-:W2:Y:S02]  /*1320*/  LDG.E.U16 R0, desc[UR36][R4.64] ;  /* 0x0000002404007981 */ /* 0x000ea4000c1e1500 */
[----:B--2---:R-:W-:-:S05]  /*1330*/  HADD2.F32 R0, -RZ, R0.H0_H0 ;  /* 0x20000000ff007230 */ /* 0x004fca0000004100 */
[----:B------:R-:W-:-:S04]  /*1340*/  FMUL.FTZ R0, R0, 1 ;  /* 0x3f80000000007820 */ /* 0x000fc80000410000 */
[----:B------:R1:W2:Y:S01]  /*1350*/  F2F.F64.F32 R40, R0 ;  /* 0x0000000000287310 */ /* 0x0002a20000201800 */
[----:B------:R-:W-:Y:S05]  /*1360*/  BRA `(.L_x_7425) ;  /* 0x0000000800f87947 */ /* 0x000fea0003800000 */
.L_x_7428:
        /* <DEDUP_REMOVED lines=10> */
.L_x_7431:
[----:B------:R-:W2:Y:S02]  /*1410*/  LDG.E.U16 R4, desc[UR36][R4.64] ;  /* 0x0000002404047981 */ /* 0x000ea4000c1e1500 */
[----:B--2---:R-:W-:-:S05]  /*1420*/  HADD2.F32 R0, -RZ, R4.H0_H0 ;  /* 0x20000004ff007230 */ /* 0x004fca0000004100 */
[----:B------:R-:W-:-:S04]  /*1430*/  FMUL.FTZ R0, R0, 1 ;  /* 0x3f80000000007820 */ /* 0x000fc80000410000 */
[----:B------:R1:W2:Y:S01]  /*1440*/  F2F.F64.F32 R40, R0 ;  /* 0x0000000000287310 */ /* 0x0002a20000201800 */
[----:B------:R-:W-:Y:S05]  /*1450*/  BRA `(.L_x_7425) ;  /* 0x0000000800bc7947 */ /* 0x000fea0003800000 */
.L_x_7430:
[----:B------:R1:W5:Y:S01]  /*1460*/  LDG.E.64 R40, desc[UR36][R4.64] ;  /* 0x0000002404287981 */ /* 0x000362000c1e1b00 */
[----:B------:R-:W-:Y:S05]  /*1470*/  BRA `(.L_x_7425) ;  /* 0x0000000800b47947 */ /* 0x000fea0003800000 */
.L_x_7420:
        /* <DEDUP_REMOVED lines=13> */
.L_x_7434:
[----:B------:R1:W5:Y:S01]  /*1550*/  LDG.E.64 R40, desc[UR36][R4.64] ;  /* 0x0000002404287981 */ /* 0x000362000c1e1b00 */
[----:B------:R-:W-:Y:S05]  /*1560*/  BRA `(.L_x_7425) ;  /* 0x0000000800787947 */ /* 0x000fea0003800000 */
.L_x_7433:
        /* <DEDUP_REMOVED lines=28> */
.L_x_7436:
        /* <DEDUP_REMOVED lines=15> */
.L_x_7435:
[----:B------:R-:W2:Y:S02]  /*1820*/  LDG.E.U16 R0, desc[UR36][R4.64] ;  /* 0x0000002404007981 */ /* 0x000ea4000c1e1500 */
[----:B--2---:R-:W-:-:S04]  /*1830*/  IMAD.U32 R0, R0, 0x10000, RZ ;  /* 0x0001000000007824 */ /* 0x004fc800078e00ff */
[----:B------:R-:W-:-:S04]  /*1840*/  FMUL.FTZ R0, R0, 1 ;  /* 0x3f80000000007820 */ /* 0x000fc80000410000 */
[----:B------:R1:W2:Y:S01]  /*1850*/  F2F.F64.F32 R40, R0 ;  /* 0x0000000000287310 */ /* 0x0002a20000201800 */
[----:B------:R-:W-:Y:S05]  /*1860*/  BRA `(.L_x_7425) ;  /* 0x0000000400b87947 */ /* 0x000fea0003800000 */
.L_x_7432:
        /* <DEDUP_REMOVED lines=11> */
.L_x_7439:
        /* <DEDUP_REMOVED lines=21> */
.L_x_7443:
[----:B------:R-:W-:Y:S05]  /*1a70*/  BSYNC B1 ;  /* 0x0000000000017941 */ /* 0x000fea0003800000 */
.L_x_7442:
[----:B------:R-:W-:Y:S01]  /*1a80*/  LEA R5, R0, 0x3b800000, 0x17 ;  /* 0x3b80000000057811 */ /* 0x000fe200078eb8ff */
[----:B------:R-:W-:-:S05]  /*1a90*/  IMAD.SHL.U32 R0, R3, 0x100000, RZ ;  /* 0x0010000003007824 */ /* 0x000fca00078e00ff */
[----:B------:R-:W-:-:S07]  /*1aa0*/  LOP3.LUT R0, R5, R0, R6, 0xfe, !PT ;  /* 0x0000000005007212 */ /* 0x000fce00078efe06 */
.L_x_7441:
[----:B------:R-:W-:Y:S05]  /*1ab0*/  BSYNC B0 ;  /* 0x0000000000007941 */ /* 0x000fea0003800000 */
.L_x_7440:
[----:B------:R-:W-:-:S04]  /*1ac0*/  FMUL.FTZ R0, R0, 1 ;  /* 0x3f80000000007820 */ /* 0x000fc80000410000 */
[----:B------:R1:W2:Y:S01]  /*1ad0*/  F2F.F64.F32 R40, R0 ;  /* 0x0000000000287310 */ /* 0x0002a20000201800 */
[----:B------:R-:W-:Y:S05]  /*1ae0*/  BRA `(.L_x_7425) ;  /* 0x0000000400187947 */ /* 0x000fea0003800000 */
.L_x_7438:
        /* <DEDUP_REMOVED lines=21> */
.L_x_7447:
[----:B------:R-:W-:Y:S05]  /*1c40*/  BSYNC B1 ;  /* 0x0000000000017941 */ /* 0x000fea0003800000 */
.L_x_7446:
[----:B------:R-:W-:Y:S01]  /*1c50*/  LEA R5, R0, 0x37800000, 0x17 ;  /* 0x3780000000057811 */ /* 0x000fe200078eb8ff */
[----:B------:R-:W-:-:S05]  /*1c60*/  IMAD.SHL.U32 R0, R3, 0x200000, RZ ;  /* 0x0020000003007824 */ /* 0x000fca00078e00ff */
[----:B------:R-:W-:-:S07]  /*1c70*/  LOP3.LUT R0, R5, R0, R6, 0xfe, !PT ;  /* 0x0000000005007212 */ /* 0x000fce00078efe06 */
.L_x_7445:
[----:B------:R-:W-:Y:S05]  /*1c80*/  BSYNC B0 ;  /* 0x0000000000007941 */ /* 0x000fea0003800000 */
.L_x_7444:
[----:B------:R-:W-:-:S04]  /*1c90*/  FMUL.FTZ R0, R0, 1 ;  /* 0x3f80000000007820 */ /* 0x000fc80000410000 */
[----:B------:R1:W2:Y:S01]  /*1ca0*/  F2F.F64.F32 R40, R0 ;  /* 0x0000000000287310 */ /* 0x0002a20000201800 */
[----:B------:R-:W-:Y:S05]  /*1cb0*/  BRA `(.L_x_7425) ;  /* 0x0000000000a47947 */ /* 0x000fea0003800000 */
.L_x_7437:
        /* <DEDUP_REMOVED lines=14> */
.L_x_7451:
[----:B------:R-:W-:Y:S05]  /*1da0*/  BSYNC B0 ;  /* 0x0000000000007941 */ /* 0x000fea0003800000 */
.L_x_7450:
[----:B------:R-:W-:-:S04]  /*1db0*/  FMUL.FTZ R0, R0, 1 ;  /* 0x3f80000000007820 */ /* 0x000fc80000410000 */
[----:B------:R1:W2:Y:S01]  /*1dc0*/  F2F.F64.F32 R40, R0 ;  /* 0x0000000000287310 */ /* 0x0002a20000201800 */
[----:B------:R-:W-:Y:S05]  /*1dd0*/  BRA `(.L_x_7425) ;  /* 0x00000000005c7947 */ /* 0x000fea0003800000 */
.L_x_7424:
        /* <DEDUP_REMOVED lines=15> */
[----:B0-23-5:R-:W-:Y:S05]  /*1ed0*/  CALL.ABS.NOINC R14 ;  /* 0x000000000e007343 */ /* 0x02dfea0003c00000 */
.L_x_7452:
[----:B------:R-:W-:Y:S01]  /*1ee0*/  CS2R R40, SRZ ;  /* 0x0000000000287805 */ /* 0x000fe2000001ff00 */
[----:B------:R-:W-:Y:S06]  /*1ef0*/  BRA `(.L_x_7425) ;  /* 0x0000000000147947 */ /* 0x000fec0003800000 */
.L_x_7449:
[----:B------:R-:W2:Y:S02]  /*1f00*/  LDG.E.64 R40, desc[UR36][R4.64] ;  /* 0x0000002404287981 */ /* 0x000ea4000c1e1b00 */
[----:B--2---:R-:W1:Y:S01]  /*1f10*/  I2F.F64.U64 R40, R40 ;  /* 0x0000002800287312 */ /* 0x004e620000301800 */
[----:B------:R-:W-:Y:S05]  /*1f20*/  BRA `(.L_x_7425) ;  /* 0x0000000000087947 */ /* 0x000fea0003800000 */
.L_x_7448:
[----:B------:R-:W2:Y:S02]  /*1f30*/  LDG.E R4, desc[UR36][R4.64] ;  /* 0x0000002404047981 */ /* 0x000ea4000c1e1900 */
[----:B--2---:R1:W2:Y:S02]  /*1f40*/  I2F.F64.U32 R40, R4 ;  /* 0x0000000400287312 */ /* 0x0042a40000201800 */
.L_x_7425:
[----:B-1--4-:R-:W1:Y:S01]  /*1f50*/  LDC.64 R4, c[0x0][0x230] ;  /* 0x00008c00ff047b82 */ /* 0x012e620000000a00 */
        /* <DEDUP_REMOVED lines=16> */
[----:B----4-:R0:W1:Y:S01]  /*2060*/  I2F.F64.S16 R30, R4 ;  /* 0x00000004001e7312 */ /* 0x0100620000101c00 */
[----:B------:R-:W-:Y:S05]  /*2070*/  BRA `(.L_x_7458) ;  /* 0x0000000c007c7947 */ /* 0x000fea0003800000 */
.L_x_7456:
[----:B------:R-:W4:Y:S02]  /*2080*/  LDG.E.U8 R4, desc[UR36][R4.64] ;  /* 0x0000002404047981 */ /* 0x000f24000c1e1100 */
[----:B----4-:R0:W1:Y:S01]  /*2090*/  I2F.F64.U16 R30, R4 ;  /* 0x00000004001e7312 */ /* 0x0100620000101800 */
[----:B------:R-:W-:Y:S05]  /*20a0*/  BRA `(.L_x_7458) ;  /* 0x0000000c00707947 */ /* 0x000fea0003800000 */
.L_x_7455:
        /* <DEDUP_REMOVED lines=9> */
.L_x_7460:
[----:B------:R-:W4:Y:S02]  /*2140*/  LDG.E R4, desc[UR36][R4.64] ;  /* 0x0000002404047981 */ /* 0x000f24000c1e1900 */
[----:B----4-:R0:W1:Y:S01]  /*2150*/  I2F.F64 R30, R4 ;  /* 0x00000004001e7312 */ /* 0x0100620000201c00 */
[----:B------:R-:W-:Y:S05]  /*2160*/  BRA `(.L_x_7458) ;  /* 0x0000000c00407947 */ /* 0x000fea0003800000 */
.L_x_7459:
[----:B------:R-:W4:Y:S02]  /*2170*/  LDG.E.U16 R4, desc[UR36][R4.64] ;  /* 0x0000002404047981 */ /* 0x000f24000c1e1500 */
[----:B----4-:R0:W1:Y:S01]  /*2180*/  I2F.F64.S16 R30, R4 ;  /* 0x00000004001e7312 */ /* 0x0100620000101c00 */
[----:B------:R-:W-:Y:S05]  /*2190*/  BRA `(.L_x_7458) ;  /* 0x0000000c00347947 */ /* 0x000fea0003800000 */
.L_x_7454:
        /* <DEDUP_REMOVED lines=8> */
[----:B------:R-:W4:Y:S01]  /*2220*/  F2F.F64.F32 R30, R30 ;  /* 0x0000001e001e7310 */ /* 0x000f220000201800 */
[----:B------:R-:W-:Y:S05]  /*2230*/  BRA `(.L_x_7458) ;  /* 0x0000000c000c7947 */ /* 0x000fea0003800000 */
.L_x_7462:
[----:B------:R-:W4:Y:S02]  /*2240*/  LDG.E.U16 R0, desc[UR36][R4.64] ;  /* 0x0000002404007981 */ /* 0x000f24000c1e1500 */
[----:B----4-:R-:W-:-:S05]  /*2250*/  HADD2.F32 R0, -RZ, R0.H0_H0 ;  /* 0x20000000ff007230 */ /* 0x010fca0000004100 */
[----:B------:R-:W-:-:S04]  /*2260*/  FMUL.FTZ R0, R0, 1 ;  /* 0x3f80000000007820 */ /* 0x000fc80000410000 */
[----:B------:R0:W1:Y:S01]  /*2270*/  F2F.F64.F32 R30, R0 ;  /* 0x00000000001e7310 */ /* 0x0000620000201800 */
[----:B------:R-:W-:Y:S05]  /*2280*/  BRA `(.L_x_7458) ;  /* 0x0000000800f87947 */ /* 0x000fea0003800000 */
.L_x_7461:
        /* <DEDUP_REMOVED lines=10> */
.L_x_7464:
[----:B------:R-:W4:Y:S02]  /*2330*/  LDG.E.U16 R4, desc[UR36][R4.64] ;  /* 0x0000002404047981 */ /* 0x000f24000c1e1500 */
[----:B----4-:R-:W-:-:S05]  /*2340*/  HADD2.F32 R0, -RZ, R4.H0_H0 ;  /* 0x20000004ff007230 */ /* 0x010fca0000004100 */
[----:B------:R-:W-:-:S04]  /*2350*/  FMUL.FTZ R0, R0, 1 ;  /* 0x3f80000000007820 */ /* 0x000fc80000410000 */
[----:B------:R0:W1:Y:S01]  /*2360*/  F2F.F64.F32 R30, R0 ;  /* 0x00000000001e7310 */ /* 0x0000620000201800 */
[----:B------:R-:W-:Y:S05]  /*2370*/  BRA `(.L_x_7458) ;  /* 0x0000000800bc7947 */ /* 0x000fea0003800000 */
.L_x_7463:
[----:B------:R0:W5:Y:S01]  /*2380*/  LDG.E.64 R30, desc[UR36][R4.64] ;  /* 0x00000024041e7981 */ /* 0x000162000c1e1b00 */
[----:B------:R-:W-:Y:S05]  /*2390*/  BRA `(.L_x_7458) ;  /* 0x0000000800b47947 */ /* 0x000fea0003800000 */
.L_x_7453:
        /* <DEDUP_REMOVED lines=13> */
.L_x_7467:
[----:B------:R0:W5:Y:S01]  /*2470*/  LDG.E.64 R30, desc[UR36][R4.64] ;  /* 0x00000024041e7981 */ /* 0x000162000c1e1b00 */
[----:B------:R-:W-:Y:S05]  /*2480*/  BRA `(.L_x_7458) ;  /* 0x0000000800787947 */ /* 0x000fea0003800000 */
.L_x_7466:
        /* <DEDUP_REMOVED lines=28> */
.L_x_7469:
        /* <DEDUP_REMOVED lines=15> */
.L_x_7468:
[----:B------:R-:W4:Y:S02]  /*2740*/  LDG.E.U16 R0, desc[UR36][R4.64] ;  /* 0x0000002404007981 */ /* 0x000f24000c1e1500 */
[----:B----4-:R-:W-:-:S04]  /*2750*/  IMAD.U32 R0, R0, 0x10000, RZ ;  /* 0x0001000000007824 */ /* 0x010fc800078e00ff */
[----:B------:R-:W-:-:S04]  /*2760*/  FMUL.FTZ R0, R0, 1 ;  /* 0x3f80000000007820 */ /* 0x000fc80000410000 */
[----:B------:R0:W1:Y:S01]  /*2770*/  F2F.F64.F32 R30, R0 ;  /* 0x00000000001e7310 */ /* 0x0000620000201800 */
[----:B------:R-:W-:Y:S05]  /*2780*/  BRA `(.L_x_7458) ;  /* 0x0000000400b87947 */ /* 0x000fea0003800000 */
.L_x_7465:
        /* <DEDUP_REMOVED lines=9> */
[----:B----4-:R0:W1:Y:S01]  /*2820*/  I2F.F64.U16 R30, R4 ;  /* 0x00000004001e7312 */ /* 0x0100620000101800 */
[----:B------:R-:W-:Y:S05]  /*2830*/  BRA `(.L_x_7458) ;  /* 0x00000004008c7947 */ /* 0x000fea0003800000 */
.L_x_7472:
        /* <DEDUP_REMOVED lines=21> */
.L_x_7476:
[----:B------:R-:W-:Y:S05]  /*2990*/  BSYNC B1 ;  /* 0x0000000000017941 */ /* 0x000fea0003800000 */
.L_x_7475:
[----:B------:R-:W-:Y:S01]  /*29a0*/  LEA R5, R0, 0x3b800000, 0x17 ;  /* 0x3b80000000057811 */ /* 0x000fe200078eb8ff */
[----:B------:R-:W-:-:S05]  /*29b0*/  IMAD.SHL.U32 R0, R3, 0x100000, RZ ;  /* 0x0010000003007824 */ /* 0x000fca00078e00ff */
[----:B------:R-:W-:-:S07]  /*29c0*/  LOP3.LUT R0, R5, R0, R6, 0xfe, !PT ;  /* 0x0000000005007212 */ /* 0x000fce00078efe06 */
.L_x_7474:
[----:B------:R-:W-:Y:S05]  /*29d0*/  BSYNC B0 ;  /* 0x0000000000007941 */ /* 0x000fea0003800000 */
.L_x_7473:
[----:B------:R-:W-:-:S04]  /*29e0*/  FMUL.FTZ R0, R0, 1 ;  /* 0x3f80000000007820 */ /* 0x000fc80000410000 */
[----:B------:R0:W1:Y:S01]  /*29f0*/  F2F.F64.F32 R30, R0 ;  /* 0x00000000001e7310 */ /* 0x0000620000201800 */
[----:B------:R-:W-:Y:S05]  /*2a00*/  BRA `(.L_x_7458) ;  /* 0x0000000400187947 */ /* 0x000fea0003800000 */
.L_x_7471:
        /* <DEDUP_REMOVED lines=21> */
.L_x_7480:
[----:B------:R-:W-:Y:S05]  /*2b60*/  BSYNC B1 ;  /* 0x0000000000017941 */ /* 0x000fea0003800000 */
.L_x_7479:
[----:B------:R-:W-:Y:S01]  /*2b70*/  LEA R5, R0, 0x37800000, 0x17 ;  /* 0x3780000000057811 */ /* 0x000fe200078eb8ff */
[----:B------:R-:W-:-:S05]  /*2b80*/  IMAD.SHL.U32 R0, R3, 0x200000, RZ ;  /* 0x0020000003007824 */ /* 0x000fca00078e00ff */
[----:B------:R-:W-:-:S07]  /*2b90*/  LOP3.LUT R0, R5, R0, R6, 0xfe, !PT ;  /* 0x0000000005007212 */ /* 0x000fce00078efe06 */
.L_x_7478:
[----:B------:R-:W-:Y:S05]  /*2ba0*/  BSYNC B0 ;  /* 0x0000000000007941 */ /* 0x000fea0003800000 */
.L_x_7477:
[----:B------:R-:W-:-:S04]  /*2bb0*/  FMUL.FTZ R0, R0, 1 ;  /* 0x3f80000000007820 */ /* 0x000fc80000410000 */
[----:B------:R0:W1:Y:S01]  /*2bc0*/  F2F.F64.F32 R30, R0 ;  /* 0x00000000001e7310 */ /* 0x0000620000201800 */
[----:B------:R-:W-:Y:S05]  /*2bd0*/  BRA `(.L_x_7458) ;  /* 0x0000000000a47947 */ /* 0x000fea0003800000 */
.L_x_7470:
        /* <DEDUP_REMOVED lines=14> */
.L_x_7484:
[----:B------:R-:W-:Y:S05]  /*2cc0*/  BSYNC B0 ;  /* 0x0000000000007941 */ /* 0x000fea0003800000 */
.L_x_7483:
[----:B------:R-:W-:-:S04]  /*2cd0*/  FMUL.FTZ R0, R0, 1 ;  /* 0x3f80000000007820 */ /* 0x000fc80000410000 */
[----:B------:R0:W1:Y:S01]  /*2ce0*/  F2F.F64.F32 R30, R0 ;  /* 0x00000000001e7310 */ /* 0x0000620000201800 */
[----:B------:R-:W-:Y:S05]  /*2cf0*/  BRA `(.L_x_7458) ;  /* 0x00000000005c7947 */ /* 0x000fea0003800000 */
.L_x_7457:
        /* <DEDUP_REMOVED lines=15> */
[----:B-123-5:R-:W-:Y:S05]  /*2df0*/  CALL.ABS.NOINC R14 ;  /* 0x000000000e007343 */ /* 0x02efea0003c00000 */
.L_x_7485:
[----:B------:R-:W-:Y:S01]  /*2e00*/  CS2R R30, SRZ ;  /* 0x00000000001e7805 */ /* 0x000fe2000001ff00 */
[----:B------:R-:W-:Y:S06]  /*2e10*/  BRA `(.L_x_7458) ;  /* 0x0000000000147947 */ /* 0x000fec0003800000 */
.L_x_7482:
[----:B------:R-:W4:Y:S02]  /*2e20*/  LDG.E.64 R30, desc[UR36][R4.64] ;  /* 0x00000024041e7981 */ /* 0x000f24000c1e1b00 */
[----:B----4-:R-:W0:Y:S01]  /*2e30*/  I2F.F64.U64 R30, R30 ;  /* 0x0000001e001e7312 */ /* 0x010e220000301800 */
[----:B------:R-:W-:Y:S05]  /*2e40*/  BRA `(.L_x_7458) ;  /* 0x0000000000087947 */ /* 0x000fea0003800000 */
.L_x_7481:
[----:B------:R-:W4:Y:S02]  /*2e50*/  LDG.E R4, desc[UR36][R4.64] ;  /* 0x0000002404047981 */ /* 0x000f24000c1e1900 */
[----:B----4-:R0:W1:Y:S02]  /*2e60*/  I2F.F64.U32 R30, R4 ;  /* 0x00000004001e7312 */ /* 0x0100640000201800 */
.L_x_7458:
[----:B------:R-:W-:-:S07]  /*2e70*/  VIADD R43, R43, 0x80 ;  /* 0x000000802b2b7836 */ /* 0x000fce0000000000 */
.L_x_7386:
[----:B------:R-:W-:Y:S05]  /*2e80*/  BSYNC B6 ;  /* 0x0000000000067941 */ /* 0x000fea0003800000 */
.L_x_7385:
[----:B------:R-:W-:Y:S01]  /*2e90*/  ISETP.GE.AND P0, PT, R43, R2, PT ;  /* 0x000000022b00720c */ /* 0x000fe20003f06270 */
[----:B------:R-:W-:Y:S01]  /*2ea0*/  BSSY B6, `(.L_x_7486) ;  /* 0x00002dc000067945 */ /* 0x000fe20003800000 */
[----:B------:R-:W-:Y:S02]  /*2eb0*/  CS2R R36, SRZ ;  /* 0x0000000000247805 */ /* 0x000fe4000001ff00 */
[----:B------:R-:W-:-:S09]  /*2ec0*/  CS2R R34, SRZ ;  /* 0x0000000000227805 */ /* 0x000fd2000001ff00 */
        /* <DEDUP_REMOVED lines=21> */
.L_x_7491:
[----:B------:R-:W2:Y:S02]  /*3020*/  LDG.E.U8 R4, desc[UR36][R4.64] ;  /* 0x0000002404047981 */ /* 0x000ea4000c1e1100 */
[----:B--2---:R0:W2:Y:S01]  /*3030*/  I2F.F64.U16 R38, R4 ;  /* 0x0000000400267312 */ /* 0x0040a20000101800 */
[----:B------:R-:W-:Y:S05]  /*3040*/  BRA `(.L_x_7493) ;  /* 0x0000000c00707947 */ /* 0x000fea0003800000 */
.L_x_7490:
        /* <DEDUP_REMOVED lines=9> */
.L_x_7495:
[----:B------:R-:W2:Y:S02]  /*30e0*/  LDG.E R4, desc[UR36][R4.64] ;  /* 0x0000002404047981 */ /* 0x000ea4000c1e1900 */
[----:B--2---:R0:W2:Y:S01]  /*30f0*/  I2F.F64 R38, R4 ;  /* 0x0000000400267312 */ /* 0x0040a20000201c00 */
[----:B------:R-:W-:Y:S05]  /*3100*/  BRA `(.L_x_7493) ;  /* 0x0000000c00407947 */ /* 0x000fea0003800000 */
.L_x_7494:
[----:B------:R-:W2:Y:S02]  /*3110*/  LDG.E.U16 R4, desc[UR36][R4.64] ;  /* 0x0000002404047981 */ /* 0x000ea4000c1e1500 */
[----:B--2---:R0:W2:Y:S01]  /*3120*/  I2F.F64.S16 R38, R4 ;  /* 0x0000000400267312 */ /* 0x0040a20000101c00 */
[----:B------:R-:W-:Y:S05]  /*3130*/  BRA `(.L_x_7493) ;  /* 0x0000000c00347947 */ /* 0x000fea0003800000 */
.L_x_7489:
        /* <DEDUP_REMOVED lines=10> */
.L_x_7497:
[----:B------:R-:W2:Y:S02]  /*31e0*/  LDG.E.U16 R0, desc[UR36][R4.64] ;  /* 0x0000002404007981 */ /* 0x000ea4000c1e1500 */
[----:B--2---:R-:W-:-:S05]  /*31f0*/  HADD2.F32 R0, -RZ, R0.H0_H0 ;  /* 0x20000000ff007230 */ /* 0x004fca0000004100 */
[----:B------:R-:W-:-:S04]  /*3200*/  FMUL.FTZ R0, R0, 1 ;  /* 0x3f80000000007820 */ /* 0x000fc80000410000 */
[----:B------:R0:W2:Y:S01]  /*3210*/  F2F.F64.F32 R38, R0 ;  /* 0x0000000000267310 */ /* 0x0000a20000201800 */
[----:B------:R-:W-:Y:S05]  /*3220*/  BRA `(.L_x_7493) ;  /* 0x0000000800f87947 */ /* 0x000fea0003800000 */
.L_x_7496:
        /* <DEDUP_REMOVED lines=10> */
.L_x_7499:
[----:B------:R-:W2:Y:S02]  /*32d0*/  LDG.E.U16 R4, desc[UR36][R4.64] ;  /* 0x0000002404047981 */ /* 0x000ea4000c1e1500 */
[----:B--2---:R-:W-:-:S05]  /*32e0*/  HADD2.F32 R0, -RZ, R4.H0_H0 ;  /* 0x20000004ff007230 */ /* 0x004fca0000004100 */
[----:B------:R-:W-:-:S04]  /*32f0*/  FMUL.FTZ R0, R0, 1 ;  /* 0x3f80000000007820 */ /* 0x000fc80000410000 */
[----:B------:R0:W2:Y:S01]  /*3300*/  F2F.F64.F32 R38, R0 ;  /* 0x0000000000267310 */ /* 0x0000a20000201800 */
[----:B------:R-:W-:Y:S05]  /*3310*/  BRA `(.L_x_7493) ;  /* 0x0000000800bc7947 */ /* 0x000fea0003800000 */
.L_x_7498:
[----:B------:R0:W5:Y:S01]  /*3320*/  LDG.E.64 R38, desc[UR36][R4.64] ;  /* 0x0000002404267981 */ /* 0x000162000c1e1b00 */
[----:B------:R-:W-:Y:S05]  /*3330*/  BRA `(.L_x_7493) ;  /* 0x0000000800b47947 */ /* 0x000fea0003800000 */
.L_x_7488:
        /* <DEDUP_REMOVED lines=13> */
.L_x_7502:
[----:B------:R0:W5:Y:S01]  /*3410*/  LDG.E.64 R38, desc[UR36][R4.64] ;  /* 0x0000002404267981 */ /* 0x000162000c1e1b00 */
[----:B------:R-:W-:Y:S05]  /*3420*/  BRA `(.L_x_7493) ;  /* 0x0000000800787947 */ /* 0x000fea0003800000 */
.L_x_7501:
        /* <DEDUP_REMOVED lines=28> */
.L_x_7504:
        /* <DEDUP_REMOVED lines=15> */
.L_x_7503:
[----:B------:R-:W2:Y:S02]  /*36e0*/  LDG.E.U16 R0, desc[UR36][R4.64] ;  /* 0x0000002404007981 */ /* 0x000ea4000c1e1500 */
[----:B--2---:R-:W-:-:S04]  /*36f0*/  IMAD.U32 R0, R0, 0x10000, RZ ;  /* 0x0001000000007824 */ /* 0x004fc800078e00ff */
[----:B------:R-:W-:-:S04]  /*3700*/  FMUL.FTZ R0, R0, 1 ;  /* 0x3f80000000007820 */ /* 0x000fc80000410000 */
[----:B------:R0:W2:Y:S01]  /*3710*/  F2F.F64.F32 R38, R0 ;  /* 0x0000000000267310 */ /* 0x0000a20000201800 */
[----:B------:R-:W-:Y:S05]  /*3720*/  BRA `(.L_x_7493) ;  /* 0x0000000400b87947 */ /* 0x000fea0003800000 */
.L_x_7500:
        /* <DEDUP_REMOVED lines=11> */
.L_x_7507:
        /* <DEDUP_REMOVED lines=21> */
.L_x_7511:
[----:B------:R-:W-:Y:S05]  /*3930*/  BSYNC B1 ;  /* 0x0000000000017941 */ /* 0x000fea0003800000 */
.L_x_7510:
[----:B------:R-:W-:Y:S01]  /*3940*/  LEA R5, R0, 0x3b800000, 0x17 ;  /* 0x3b80000000057811 */ /* 0x000fe200078eb8ff */
[----:B------:R-:W-:-:S05]  /*3950*/  IMAD.SHL.U32 R0, R3, 0x100000, RZ ;  /* 0x0010000003007824 */ /* 0x000fca00078e00ff */
[----:B------:R-:W-:-:S07]  /*3960*/  LOP3.LUT R0, R5, R0, R6, 0xfe, !PT ;  /* 0x0000000005007212 */ /* 0x000fce00078efe06 */
.L_x_7509:
[----:B------:R-:W-:Y:S05]  /*3970*/  BSYNC B0 ;  /* 0x0000000000007941 */ /* 0x000fea0003800000 */
.L_x_7508:
[----:B------:R-:W-:-:S04]  /*3980*/  FMUL.FTZ R0, R0, 1 ;  /* 0x3f80000000007820 */ /* 0x000fc80000410000 */
[----:B------:R0:W2:Y:S01]  /*3990*/  F2F.F64.F32 R38, R0 ;  /* 0x0000000000267310 */ /* 0x0000a20000201800 */
[----:B------:R-:W-:Y:S05]  /*39a0*/  BRA `(.L_x_7493) ;  /* 0x0000000400187947 */ /* 0x000fea0003800000 */
.L_x_7506:
        /* <DEDUP_REMOVED lines=21> */
.L_x_7515:
[----:B------:R-:W-:Y:S05]  /*3b00*/  BSYNC B1 ;  /* 0x0000000000017941 */ /* 0x000fea0003800000 */
.L_x_7514:
[----:B------:R-:W-:Y:S01]  /*3b10*/  LEA R5, R0, 0x37800000, 0x17 ;  /* 0x3780000000057811 */ /* 0x000fe200078eb8ff */
[----:B------:R-:W-:-:S05]  /*3b20*/  IMAD.SHL.U32 R0, R3, 0x200000, RZ ;  /* 0x0020000003007824 */ /* 0x000fca00078e00ff */
[----:B------:R-:W-:-:S07]  /*3b30*/  LOP3.LUT R0, R5, R0, R6, 0xfe, !PT ;  /* 0x0000000005007212 */ /* 0x000fce00078efe06 */
.L_x_7513:
[----:B------:R-:W-:Y:S05]  /*3b40*/  BSYNC B0 ;  /* 0x0000000000007941 */ /* 0x000fea0003800000 */
.L_x_7512:
[----:B------:R-:W-:-:S04]  /*3b50*/  FMUL.FTZ R0, R0, 1 ;  /* 0x3f80000000007820 */ /* 0x000fc80000410000 */
[----:B------:R0:W2:Y:S01]  /*3b60*/  F2F.F64.F32 R38, R0 ;  /* 0x0000000000267310 */ /* 0x0000a20000201800 */
[----:B------:R-:W-:Y:S05]  /*3b70*/  BRA `(.L_x_7493) ;  /* 0x0000000000a47947 */ /* 0x000fea0003800000 */
.L_x_7505:
        /* <DEDUP_REMOVED lines=14> */
.L_x_7519:
[----:B------:R-:W-:Y:S05]  /*3c60*/  BSYNC B0 ;  /* 0x0000000000007941 */ /* 0x000fea0003800000 */
.L_x_7518:
[----:B------:R-:W-:-:S04]  /*3c70*/  FMUL.FTZ R0, R0, 1 ;  /* 0x3f80000000007820 */ /* 0x000fc80000410000 */
[----:B------:R0:W2:Y:S01]  /*3c80*/  F2F.F64.F32 R38, R0 ;  /* 0x0000000000267310 */ /* 0x0000a20000201800 */
[----:B------:R-:W-:Y:S05]  /*3c90*/  BRA `(.L_x_7493) ;  /* 0x00000000005c7947 */ /* 0x000fea0003800000 */
.L_x_7492:
        /* <DEDUP_REMOVED lines=16> */
.L_x_7520:
[----:B------:R-:W-:Y:S01]  /*3da0*/  CS2R R38, SRZ ;  /* 0x0000000000267805 */ /* 0x000fe2000001ff00 */
[----:B------:R-:W-:Y:S06]  /*3db0*/  BRA `(.L_x_7493) ;  /* 0x0000000000147947 */ /* 0x000fec0003800000 */
.L_x_7517:
[----:B------:R-:W2:Y:S02]  /*3dc0*/  LDG.E.64 R38, desc[UR36][R4.64] ;  /* 0x0000002404267981 */ /* 0x000ea4000c1e1b00 */
[----:B--2---:R-:W0:Y:S01]  /*3dd0*/  I2F.F64.U64 R38, R38 ;  /* 0x0000002600267312 */ /* 0x004e220000301800 */
[----:B------:R-:W-:Y:S05]  /*3de0*/  BRA `(.L_x_7493) ;  /* 0x0000000000087947 */ /* 0x000fea0003800000 */
.L_x_7516:
[----:B------:R-:W2:Y:S02]  /*3df0*/  LDG.E R4, desc[UR36][R4.64] ;  /* 0x0000002404047981 */ /* 0x000ea4000c1e1900 */
[----:B--2---:R0:W2:Y:S02]  /*3e00*/  I2F.F64.U32 R38, R4 ;  /* 0x0000000400267312 */ /* 0x0040a40000201800 */
.L_x_7493:
[----:B0-----:R-:W0:Y:S01]  /*3e10*/  LDC.64 R4, c[0x0][0x228] ;  /* 0x00008a00ff047b82 */ /* 0x001e220000000a00 */
[----:B----4-:R-:W-:Y:S01]  /*3e20*/  PRMT R0, R24, 0x9910, RZ ;  /* 0x0000991018007816 */ /* 0x010fe200000000ff */
        /* <DEDUP_REMOVED lines=15> */
[----:B----4-:R0:W4:Y:S01]  /*3f20*/  I2F.F64.S16 R36, R4 ;  /* 0x0000000400247312 */ /* 0x0101220000101c00 */
[----:B------:R-:W-:Y:S05]  /*3f30*/  BRA `(.L_x_7526) ;  /* 0x0000000c007c7947 */ /* 0x000fea0003800000 */
.L_x_7524:
[----:B------:R-:W4:Y:S02]  /*3f40*/  LDG.E.U8 R4, desc[UR36][R4.64] ;  /* 0x0000002404047981 */ /* 0x000f24000c1e1100 */
[----:B----4-:R0:W4:Y:S01]  /*3f50*/  I2F.F64.U16 R36, R4 ;  /* 0x0000000400247312 */ /* 0x0101220000101800 */
[----:B------:R-:W-:Y:S05]  /*3f60*/  BRA `(.L_x_7526) ;  /* 0x0000000c00707947 */ /* 0x000fea0003800000 */
.L_x_7523:
        /* <DEDUP_REMOVED lines=9> */
.L_x_7528:
[----:B------:R-:W4:Y:S02]  /*4000*/  LDG.E R4, desc[UR36][R4.64] ;  /* 0x0000002404047981 */ /* 0x000f24000c1e1900 */
[----:B----4-:R0:W4:Y:S01]  /*4010*/  I2F.F64 R36, R4 ;  /* 0x0000000400247312 */ /* 0x0101220000201c00 */
[----:B------:R-:W-:Y:S05]  /*4020*/  BRA `(.L_x_7526) ;  /* 0x0000000c00407947 */ /* 0x000fea0003800000 */
.L_x_7527:
[----:B------:R-:W4:Y:S02]  /*4030*/  LDG.E.U16 R4, desc[UR36][R4.64] ;  /* 0x0000002404047981 */ /* 0x000f24000c1e1500 */
[----:B----4-:R0:W4:Y:S01]  /*4040*/  I2F.F64.S16 R36, R4 ;  /* 0x0000000400247312 */ /* 0x0101220000101c00 */
[----:B------:R-:W-:Y:S05]  /*4050*/  BRA `(.L_x_7526) ;  /* 0x0000000c00347947 */ /* 0x000fea0003800000 */
.L_x_7522:
        /* <DEDUP_REMOVED lines=10> */
.L_x_7530:
[----:B------:R-:W4:Y:S02]  /*4100*/  LDG.E.U16 R0, desc[UR36][R4.64] ;  /* 0x0000002404007981 */ /* 0x000f24000c1e1500 */
[----:B----4-:R-:W-:-:S05]  /*4110*/  HADD2.F32 R0, -RZ, R0.H0_H0 ;  /* 0x20000000ff007230 */ /* 0x010fca0000004100 */
[----:B------:R-:W-:-:S04]  /*4120*/  FMUL.FTZ R0, R0, 1 ;  /* 0x3f80000000007820 */ /* 0x000fc80000410000 */
[----:B------:R0:W4:Y:S01]  /*4130*/  F2F.F64.F32 R36, R0 ;  /* 0x0000000000247310 */ /* 0x0001220000201800 */
[----:B------:R-:W-:Y:S05]  /*4140*/  BRA `(.L_x_7526) ;  /* 0x0000000800f87947 */ /* 0x000fea0003800000 */
.L_x_7529:
        /* <DEDUP_REMOVED lines=10> */
.L_x_7532:
[----:B------:R-:W4:Y:S02]  /*41f0*/  LDG.E.U16 R4, desc[UR36][R4.64] ;  /* 0x0000002404047981 */ /* 0x000f24000c1e1500 */
[----:B----4-:R-:W-:-:S05]  /*4200*/  HADD2.F32 R0, -RZ, R4.H0_H0 ;  /* 0x20000004ff007230 */ /* 0x010fca0000004100 */
[----:B------:R-:W-:-:S04]  /*4210*/  FMUL.FTZ R0, R0, 1 ;  /* 0x3f80000000007820 */ /* 0x000fc80000410000 */
[----:B------:R0:W4:Y:S01]  /*4220*/  F2F.F64.F32 R36, R0 ;  /* 0x0000000000247310 */ /* 0x0001220000201800 */
[----:B------:R-:W-:Y:S05]  /*4230*/  BRA `(.L_x_7526) ;  /* 0x0000000800bc7947 */ /* 0x000fea0003800000 */
.L_x_7531:
[----:B------:R0:W5:Y:S01]  /*4240*/  LDG.E.64 R36, desc[UR36][R4.64] ;  /* 0x0000002404247981 */ /* 0x000162000c1e1b00 */
[----:B------:R-:W-:Y:S05]  /*4250*/  BRA `(.L_x_7526) ;  /* 0x0000000800b47947 */ /* 0x000fea0003800000 */
.L_x_7521:
        /* <DEDUP_REMOVED lines=13> */
.L_x_7535:
[----:B------:R0:W5:Y:S01]  /*4330*/  LDG.E.64 R36, desc[UR36][R4.64] ;  /* 0x0000002404247981 */ /* 0x000162000c1e1b00 */
[----:B------:R-:W-:Y:S05]  /*4340*/  BRA `(.L_x_7526) ;  /* 0x0000000800787947 */ /* 0x000fea0003800000 */
.L_x_7534:
        /* <DEDUP_REMOVED lines=28> */
.L_x_7537:
        /* <DEDUP_REMOVED lines=13> */
[----:B------:R0:W4:Y:S01]  /*45e0*/  F2F.F64.F32 R36, R0 ;  /* 0x0000000000247310 */ /* 0x0001220000201800 */
[----:B------:R-:W-:Y:S05]  /*45f0*/  BRA `(.L_x_7526) ;  /* 0x0000000400cc7947 */ /* 0x000fea0003800000 */
.L_x_7536:
[----:B------:R-:W4:Y:S02]  /*4600*/  LDG.E.U16 R0, desc[UR36][R4.64] ;  /* 0x0000002404007981 */ /* 0x000f24000c1e1500 */
[----:B----4-:R-:W-:-:S04]  /*4610*/  IMAD.U32 R0, R0, 0x10000, RZ ;  /* 0x0001000000007824 */ /* 0x010fc800078e00ff */
[----:B------:R-:W-:-:S04]  /*4620*/  FMUL.FTZ R0, R0, 1 ;  /* 0x3f80000000007820 */ /* 0x000fc80000410000 */
[----:B------:R0:W4:Y:S01]  /*4630*/  F2F.F64.F32 R36, R0 ;  /* 0x0000000000247310 */ /* 0x0001220000201800 */
[----:B------:R-:W-:Y:S05]  /*4640*/  BRA `(.L_x_7526) ;  /* 0x0000000400b87947 */ /* 0x000fea0003800000 */
.L_x_7533:
        /* <DEDUP_REMOVED lines=9> */
[----:B----4-:R0:W4:Y:S01]  /*46e0*/  I2F.F64.U16 R36, R4 ;  /* 0x0000000400247312 */ /* 0x0101220000101800 */
[----:B------:R-:W-:Y:S05]  /*46f0*/  BRA `(.L_x_7526) ;  /* 0x00000004008c7947 */ /* 0x000fea0003800000 */
.L_x_7540:
        /* <DEDUP_REMOVED lines=21> */
.L_x_7544:
[----:B------:R-:W-:Y:S05]  /*4850*/  BSYNC B1 ;  /* 0x0000000000017941 */ /* 0x000fea0003800000 */
.L_x_7543:
[----:B------:R-:W-:Y:S01]  /*4860*/  LEA R5, R0, 0x3b800000, 0x17 ;  /* 0x3b80000000057811 */ /* 0x000fe200078eb8ff */
[----:B------:R-:W-:-:S05]  /*4870*/  IMAD.SHL.U32 R0, R3, 0x100000, RZ ;  /* 0x0010000003007824 */ /* 0x000fca00078e00ff */
[----:B------:R-:W-:-:S07]  /*4880*/  LOP3.LUT R0, R5, R0, R6, 0xfe, !PT ;  /* 0x0000000005007212 */ /* 0x000fce00078efe06 */
.L_x_7542:
[----:B------:R-:W-:Y:S05]  /*4890*/  BSYNC B0 ;  /* 0x0000000000007941 */ /* 0x000fea0003800000 */
.L_x_7541:
[----:B------:R-:W-:-:S04]  /*48a0*/  FMUL.FTZ R0, R0, 1 ;  /* 0x3f80000000007820 */ /* 0x000fc80000410000 */
[----:B------:R0:W4:Y:S01]  /*48b0*/  F2F.F64.F32 R36, R0 ;  /* 0x0000000000247310 */ /* 0x0001220000201800 */
[----:B------:R-:W-:Y:S05]  /*48c0*/  BRA `(.L_x_7526) ;  /* 0x0000000400187947 */ /* 0x000fea0003800000 */
.L_x_7539:
        /* <DEDUP_REMOVED lines=21> */
.L_x_7548:
[----:B------:R-:W-:Y:S05]  /*4a20*/  BSYNC B1 ;  /* 0x0000000000017941 */ /* 0x000fea0003800000 */
.L_x_7547:
[----:B------:R-:W-:Y:S01]  /*4a30*/  LEA R5, R0, 0x37800000, 0x17 ;  /* 0x3780000000057811 */ /* 0x000fe200078eb8ff */
[----:B------:R-:W-:-:S05]  /*4a40*/  IMAD.SHL.U32 R0, R3, 0x200000, RZ ;  /* 0x0020000003007824 */ /* 0x000fca00078e00ff */
[----:B------:R-:W-:-:S07]  /*4a50*/  LOP3.LUT R0, R5, R0, R6, 0xfe, !PT ;  /* 0x0000000005007212 */ /* 0x000fce00078efe06 */
.L_x_7546:
[----:B------:R-:W-:Y:S05]  /*4a60*/  BSYNC B0 ;  /* 0x0000000000007941 */ /* 0x000fea0003800000 */
.L_x_7545:
[----:B------:R-:W-:-:S04]  /*4a70*/  FMUL.FTZ R0, R0, 1 ;  /* 0x3f80000000007820 */ /* 0x000fc80000410000 */
[----:B------:R0:W4:Y:S01]  /*4a80*/  F2F.F64.F32 R36, R0 ;  /* 0x0000000000247310 */ /* 0x0001220000201800 */
[----:B------:R-:W-:Y:S05]  /*4a90*/  BRA `(.L_x_7526) ;  /* 0x0000000000a47947 */ /* 0x000fea0003800000 */
.L_x_7538:
        /* <DEDUP_REMOVED lines=14> */
.L_x_7552:
[----:B------:R-:W-:Y:S05]  /*4b80*/  BSYNC B0 ;  /* 0x0000000000007941 */ /* 0x000fea0003800000 */
.L_x_7551:
[----:B------:R-:W-:-:S04]  /*4b90*/  FMUL.FTZ R0, R0, 1 ;  /* 0x3f80000000007820 */ /* 0x000fc80000410000 */
[----:B------:R0:W4:Y:S01]  /*4ba0*/  F2F.F64.F32 R36, R0 ;  /* 0x0000000000247310 */ /* 0x0001220000201800 */
[----:B------:R-:W-:Y:S05]  /*4bb0*/  BRA `(.L_x_7526) ;  /* 0x00000000005c7947 */ /* 0x000fea0003800000 */
.L_x_7525:
        /* <DEDUP_REMOVED lines=16> */
.L_x_7553:
[----:B------:R-:W-:Y:S01]  /*4cc0*/  CS2R R36, SRZ ;  /* 0x0000000000247805 */ /* 0x000fe2000001ff00 */
[----:B------:R-:W-:Y:S06]  /*4cd0*/  BRA `(.L_x_7526) ;  /* 0x0000000000147947 */ /* 0x000fec0003800000 */
.L_x_7550:
[----:B------:R-:W4:Y:S02]  /*4ce0*/  LDG.E.64 R36, desc[UR36][R4.64] ;  /* 0x0000002404247981 */ /* 0x000f24000c1e1b00 */
[----:B----4-:R-:W0:Y:S01]  /*4cf0*/  I2F.F64.U64 R36, R36 ;  /* 0x0000002400247312 */ /* 0x010e220000301800 */
[----:B------:R-:W-:Y:S05]  /*4d00*/  BRA `(.L_x_7526) ;  /* 0x0000000000087947 */ /* 0x000fea0003800000 */
.L_x_7549:
[----:B------:R-:W4:Y:S02]  /*4d10*/  LDG.E R4, desc[UR36][R4.64] ;  /* 0x0000002404047981 */ /* 0x000f24000c1e1900 */
[----:B----4-:R0:W4:Y:S02]  /*4d20*/  I2F.F64.U32 R36, R4 ;  /* 0x0000000400247312 */ /* 0x0101240000201800 */
.L_x_7526:
        /* <DEDUP_REMOVED lines=19> */
.L_x_7557:
[----:B------:R-:W2:Y:S02]  /*4e60*/  LDG.E.U8 R4, desc[UR36][R4.64] ;  /* 0x0000002404047981 */ /* 0x000ea4000c1e1100 */
[----:B--2---:R0:W2:Y:S01]  /*4e70*/  I2F.F64.U16 R34, R4 ;  /* 0x0000000400227312 */ /* 0x0040a20000101800 */
[----:B------:R-:W-:Y:S05]  /*4e80*/  BRA `(.L_x_7559) ;  /* 0x0000000c00707947 */ /* 0x000fea0003800000 */
.L_x_7556:
        /* <DEDUP_REMOVED lines=9> */
.L_x_7561:
[----:B------:R-:W2:Y:S02]  /*4f20*/  LDG.E R4, desc[UR36][R4.64] ;  /* 0x0000002404047981 */ /* 0x000ea4000c1e1900 */
[----:B--2---:R0:W2:Y:S01]  /*4f30*/  I2F.F64 R34, R4 ;  /* 0x0000000400227312 */ /* 0x0040a20000201c00 */
[----:B------:R-:W-:Y:S05]  /*4f40*/  BRA `(.L_x_7559) ;  /* 0x0000000c00407947 */ /* 0x000fea0003800000 */
.L_x_7560:
[----:B------:R-:W2:Y:S02]  /*4f50*/  LDG.E.U16 R4, desc[UR36][R4.64] ;  /* 0x0000002404047981 */ /* 0x000ea4000c1e1500 */
[----:B--2---:R0:W2:Y:S01]  /*4f60*/  I2F.F64.S16 R34, R4 ;  /* 0x0000000400227312 */ /* 0x0040a20000101c00 */
[----:B------:R-:W-:Y:S05]  /*4f70*/  BRA `(.L_x_7559) ;  /* 0x0000000c00347947 */ /* 0x000fea0003800000 */
.L_x_7555:
        /* <DEDUP_REMOVED lines=10> */
.L_x_7563:
[----:B------:R-:W2:Y:S02]  /*5020*/  LDG.E.U16 R0, desc[UR36][R4.64] ;  /* 0x0000002404007981 */ /* 0x000ea4000c1e1500 */
[----:B--2---:R-:W-:-:S05]  /*5030*/  HADD2.F32 R0, -RZ, R0.H0_H0 ;  /* 0x20000000ff007230 */ /* 0x004fca0000004100 */
[----:B------:R-:W-:-:S04]  /*5040*/  FMUL.FTZ R0, R0, 1 ;  /* 0x3f80000000007820 */ /* 0x000fc80000410000 */
[----:B------:R0:W2:Y:S01]  /*5050*/  F2F.F64.F32 R34, R0 ;  /* 0x0000000000227310 */ /* 0x0000a20000201800 */
[----:B------:R-:W-:Y:S05]  /*5060*/  BRA `(.L_x_7559) ;  /* 0x0000000800f87947 */ /* 0x000fea0003800000 */
.L_x_7562:
        /* <DEDUP_REMOVED lines=10> */
.L_x_7565:
[----:B------:R-:W2:Y:S02]  /*5110*/  LDG.E.U16 R4, desc[UR36][R4.64] ;  /* 0x0000002404047981 */ /* 0x000ea4000c1e1500 */
[----:B--2---:R-:W-:-:S05]  /*5120*/  HADD2.F32 R0, -RZ, R4.H0_H0 ;  /* 0x20000004ff007230 */ /* 0x004fca0000004100 */
[----:B------:R-:W-:-:S04]  /*5130*/  FMUL.FTZ R0, R0, 1 ;  /* 0x3f80000000007820 */ /* 0x000fc80000410000 */
[----:B------:R0:W2:Y:S01]  /*5140*/  F2F.F64.F32 R34, R0 ;  /* 0x0000000000227310 */ /* 0x0000a20000201800 */
[----:B------:R-:W-:Y:S05]  /*5150*/  BRA `(.L_x_7559) ;  /* 0x0000000800bc7947 */ /* 0x000fea0003800000 */
.L_x_7564:
[----:B------:R0:W5:Y:S01]  /*5160*/  LDG.E.64 R34, desc[UR36][R4.64] ;  /* 0x0000002404227981 */ /* 0x000162000c1e1b00 */
[----:B------:R-:W-:Y:S05]  /*5170*/  BRA `(.L_x_7559) ;  /* 0x0000000800b47947 */ /* 0x000fea0003800000 */
.L_x_7554:
        /* <DEDUP_REMOVED lines=13> */
.L_x_7568:
[----:B------:R0:W5:Y:S01]  /*5250*/  LDG.E.64 R34, desc[UR36][R4.64] ;  /* 0x0000002404227981 */ /* 0x000162000c1e1b00 */
[----:B------:R-:W-:Y:S05]  /*5260*/  BRA `(.L_x_7559) ;  /* 0x0000000800787947 */ /* 0x000fea0003800000 */
.L_x_7567:
        /* <DEDUP_REMOVED lines=28> */
.L_x_7570:
        /* <DEDUP_REMOVED lines=15> */
.L_x_7569:
[----:B------:R-:W2:Y:S02]  /*5520*/  LDG.E.U16 R0, desc[UR36][R4.64] ;  /* 0x0000002404007981 */ /* 0x000ea4000c1e1500 */
[----:B--2---:R-:W-:-:S04]  /*5530*/  IMAD.U32 R0, R0, 0x10000, RZ ;  /* 0x0001000000007824 */ /* 0x004fc800078e00ff */
[----:B------:R-:W-:-:S04]  /*5540*/  FMUL.FTZ R0, R0, 1 ;  /* 0x3f80000000007820 */ /* 0x000fc80000410000 */
[----:B------:R0:W2:Y:S01]  /*5550*/  F2F.F64.F32 R34, R0 ;  /* 0x0000000000227310 */ /* 0x0000a20000201800 */
[----:B------:R-:W-:Y:S05]  /*5560*/  BRA `(.L_x_7559) ;  /* 0x0000000400b87947 */ /* 0x000fea0003800000 */
.L_x_7566:
        /* <DEDUP_REMOVED lines=11> */
.L_x_7573:
        /* <DEDUP_REMOVED lines=21> */
.L_x_7577:
[----:B------:R-:W-:Y:S05]  /*5770*/  BSYNC B1 ;  /* 0x0000000000017941 */ /* 0x000fea0003800000 */
.L_x_7576:
[----:B------:R-:W-:Y:S01]  /*5780*/  LEA R5, R0, 0x3b800000, 0x17 ;  /* 0x3b80000000057811 */ /* 0x000fe200078eb8ff */
[----:B------:R-:W-:-:S05]  /*5790*/  IMAD.SHL.U32 R0, R3, 0x100000, RZ ;  /* 0x0010000003007824 */ /* 0x000fca00078e00ff */
[----:B------:R-:W-:-:S07]  /*57a0*/  LOP3.LUT R0, R5, R0, R6, 0xfe, !PT ;  /* 0x0000000005007212 */ /* 0x000fce00078efe06 */
.L_x_7575:
[----:B------:R-:W-:Y:S05]  /*57b0*/  BSYNC B0 ;  /* 0x0000000000007941 */ /* 0x000fea0003800000 */
.L_x_7574:
[----:B------:R-:W-:-:S04]  /*57c0*/  FMUL.FTZ R0, R0, 1 ;  /* 0x3f80000000007820 */ /* 0x000fc80000410000 */
[----:B------:R0:W2:Y:S01]  /*57d0*/  F2F.F64.F32 R34, R0 ;  /* 0x0000000000227310 */ /* 0x0000a20000201800 */
[----:B------:R-:W-:Y:S05]  /*57e0*/  BRA `(.L_x_7559) ;  /* 0x0000000400187947 */ /* 0x000fea0003800000 */
.L_x_7572:
        /* <DEDUP_REMOVED lines=21> */
.L_x_7581:
[----:B------:R-:W-:Y:S05]  /*5940*/  BSYNC B1 ;  /* 0x0000000000017941 */ /* 0x000fea0003800000 */
.L_x_7580:
[----:B------:R-:W-:Y:S01]  /*5950*/  LEA R5, R0, 0x37800000, 0x17 ;  /* 0x3780000000057811 */ /* 0x000fe200078eb8ff */
[----:B------:R-:W-:-:S05]  /*5960*/  IMAD.SHL.U32 R0, R3, 0x200000, RZ ;  /* 0x0020000003007824 */ /* 0x000fca00078e00ff */
[----:B------:R-:W-:-:S07]  /*5970*/  LOP3.LUT R0, R5, R0, R6, 0xfe, !PT ;  /* 0x0000000005007212 */ /* 0x000fce00078efe06 */
.L_x_7579:
[----:B------:R-:W-:Y:S05]  /*5980*/  BSYNC B0 ;  /* 0x0000000000007941 */ /* 0x000fea0003800000 */
.L_x_7578:
[----:B------:R-:W-:-:S04]  /*5990*/  FMUL.FTZ R0, R0, 1 ;  /* 0x3f80000000007820 */ /* 0x000fc80000410000 */
[----:B------:R0:W2:Y:S01]  /*59a0*/  F2F.F64.F32 R34, R0 ;  /* 0x0000000000227310 */ /* 0x0000a20000201800 */
[----:B------:R-:W-:Y:S05]  /*59b0*/  BRA `(.L_x_7559) ;  /* 0x0000000000a47947 */ /* 0x000fea0003800000 */
.L_x_7571:
        /* <DEDUP_REMOVED lines=14> */
.L_x_7585:
[----:B------:R-:W-:Y:S05]  /*5aa0*/  BSYNC B0 ;  /* 0x0000000000007941 */ /* 0x000fea0003800000 */
.L_x_7584:
[----:B------:R-:W-:-:S04]  /*5ab0*/  FMUL.FTZ R0, R0, 1 ;  /* 0x3f80000000007820 */ /* 0x000fc80000410000 */
[----:B------:R0:W2:Y:S01]  /*5ac0*/  F2F.F64.F32 R34, R0 ;  /* 0x0000000000227310 */ /* 0x0000a20000201800 */
[----:B------:R-:W-:Y:S05]  /*5ad0*/  BRA `(.L_x_7559) ;  /* 0x00000000005c7947 */ /* 0x000fea0003800000 */
.L_x_7558:
        /* <DEDUP_REMOVED lines=16> */
.L_x_7586:
[----:B------:R-:W-:Y:S01]  /*5be0*/  CS2R R34, SRZ ;  /* 0x0000000000227805 */ /* 0x000fe2000001ff00 */
[----:B------:R-:W-:Y:S06]  /*5bf0*/  BRA `(.L_x_7559) ;  /* 0x0000000000147947 */ /* 0x000fec0003800000 */
.L_x_7583:
[----:B------:R-:W2:Y:S02]  /*5c00*/  LDG.E.64 R34, desc[UR36][R4.64] ;  /* 0x0000002404227981 */ /* 0x000ea4000c1e1b00 */
[----:B--2---:R-:W0:Y:S01]  /*5c10*/  I2F.F64.U64 R34, R34 ;  /* 0x0000002200227312 */ /* 0x004e220000301800 */
[----:B------:R-:W-:Y:S05]  /*5c20*/  BRA `(.L_x_7559) ;  /* 0x0000000000087947 */ /* 0x000fea0003800000 */
.L_x_7582:
[----:B------:R-:W2:Y:S02]  /*5c30*/  LDG.E R4, desc[UR36][R4.64] ;  /* 0x0000002404047981 */ /* 0x000ea4000c1e1900 */
[----:B--2---:R0:W2:Y:S02]  /*5c40*/  I2F.F64.U32 R34, R4 ;  /* 0x0000000400227312 */ /* 0x0040a40000201800 */
.L_x_7559:
[----:B------:R-:W-:-:S07]  /*5c50*/  VIADD R43, R43, 0x80 ;  /* 0x000000802b2b7836 */ /* 0x000fce0000000000 */
.L_x_7487:
[----:B------:R-:W-:Y:S05]  /*5c60*/  BSYNC B6 ;  /* 0x0000000000067941 */ /* 0x000fea0003800000 */
.L_x_7486:
[----:B------:R-:W-:Y:S01]  /*5c70*/  ISETP.GE.AND P0, PT, R43, R2, PT ;  /* 0x000000022b00720c */ /* 0x000fe20003f06270 */
[----:B------:R-:W-:Y:S01]  /*5c80*/  BSSY B6, `(.L_x_7587) ;  /* 0x00002de000067945 */ /* 0x000fe20003800000 */
[----:B------:R-:W-:Y:S02]  /*5c90*/  CS2R R28, SRZ ;  /* 0x00000000001c7805 */ /* 0x000fe4000001ff00 */
[----:B------:R-:W-:Y:S02]  /*5ca0*/  CS2R R16, SRZ ;  /* 0x0000000000107805 */ /* 0x000fe4000001ff00 */
[----:B------:R-:W-:Y:S02]  /*5cb0*/  CS2R R18, SRZ ;  /* 0x0000000000127805 */ /* 0x000fe4000001ff00 */
[----:B------:R-:W-:-:S05]  /*5cc0*/  CS2R R22, SRZ ;  /* 0x0000000000167805 */ /* 0x000fca000001ff00 */
        /* <DEDUP_REMOVED lines=21> */
.L_x_7592:
[----:B------:R-:W2:Y:S02]  /*5e20*/  LDG.E.U8 R4, desc[UR36][R4.64] ;  /* 0x0000002404047981 */ /* 0x000ea4000c1e1100 */
[----:B--2---:R0:W2:Y:S01]  /*5e30*/  I2F.F64.U16 R16, R4 ;  /* 0x0000000400107312 */ /* 0x0040a20000101800 */
[----:B------:R-:W-:Y:S05]  /*5e40*/  BRA `(.L_x_7594) ;  /* 0x0000000c00707947 */ /* 0x000fea0003800000 */
.L_x_7591:
        /* <DEDUP_REMOVED lines=9> */
.L_x_7596:
[----:B------:R-:W2:Y:S02]  /*5ee0*/  LDG.E R4, desc[UR36][R4.64] ;  /* 0x0000002404047981 */ /* 0x000ea4000c1e1900 */
[----:B--2---:R0:W2:Y:S01]  /*5ef0*/  I2F.F64 R16, R4 ;  /* 0x0000000400107312 */ /* 0x0040a20000201c00 */
[----:B------:R-:W-:Y:S05]  /*5f00*/  BRA `(.L_x_7594) ;  /* 0x0000000c00407947 */ /* 0x000fea0003800000 */
.L_x_7595:
[----:B------:R-:W2:Y:S02]  /*5f10*/  LDG.E.U16 R4, desc[UR36][R4.64] ;  /* 0x0000002404047981 */ /* 0x000ea4000c1e1500 */
[----:B--2---:R0:W2:Y:S01]  /*5f20*/  I2F.F64.S16 R16, R4 ;  /* 0x0000000400107312 */ /* 0x0040a20000101c00 */
[----:B------:R-:W-:Y:S05]  /*5f30*/  BRA `(.L_x_7594) ;  /* 0x0000000c00347947 */ /* 0x000fea0003800000 */
.L_x_7590:
        /* <DEDUP_REMOVED lines=10> */
.L_x_7598:
[----:B------:R-:W2:Y:S02]  /*5fe0*/  LDG.E.U16 R0, desc[UR36][R4.64] ;  /* 0x0000002404007981 */ /* 0x000ea4000c1e1500 */
[----:B--2---:R-:W-:-:S05]  /*5ff0*/  HADD2.F32 R0, -RZ, R0.H0_H0 ;  /* 0x20000000ff007230 */ /* 0x004fca0000004100 */
[----:B------:R-:W-:-:S04]  /*6000*/  FMUL.FTZ R0, R0, 1 ;  /* 0x3f80000000007820 */ /* 0x000fc80000410000 */
[----:B------:R0:W2:Y:S01]  /*6010*/  F2F.F64.F32 R16, R0 ;  /* 0x0000000000107310 */ /* 0x0000a20000201800 */
[----:B------:R-:W-:Y:S05]  /*6020*/  BRA `(.L_x_7594) ;  /* 0x0000000800f87947 */ /* 0x000fea0003800000 */
.L_x_7597:
        /* <DEDUP_REMOVED lines=10> */
.L_x_7600:
[----:B------:R-:W2:Y:S02]  /*60d0*/  LDG.E.U16 R4, desc[UR36][R4.64] ;  /* 0x0000002404047981 */ /* 0x000ea4000c1e1500 */
[----:B--2---:R-:W-:-:S05]  /*60e0*/  HADD2.F32 R0, -RZ, R4.H0_H0 ;  /* 0x20000004ff007230 */ /* 0x004fca0000004100 */
[----:B------:R-:W-:-:S04]  /*60f0*/  FMUL.FTZ R0, R0, 1 ;  /* 0x3f80000000007820 */ /* 0x000fc80000410000 */
[----:B------:R0:W2:Y:S01]  /*6100*/  F2F.F64.F32 R16, R0 ;  /* 0x0000000000107310 */ /* 0x0000a20000201800 */
[----:B------:R-:W-:Y:S05]  /*6110*/  BRA `(.L_x_7594) ;  /* 0x0000000800bc7947 */ /* 0x000fea0003800000 */
.L_x_7599:
[----:B------:R0:W5:Y:S01]  /*6120*/  LDG.E.64 R16, desc[UR36][R4.64] ;  /* 0x0000002404107981 */ /* 0x000162000c1e1b00 */
[----:B------:R-:W-:Y:S05]  /*6130*/  BRA `(.L_x_7594) ;  /* 0x0000000800b47947 */ /* 0x000fea0003800000 */
.L_x_7589:
        /* <DEDUP_REMOVED lines=13> */
.L_x_7603:
[----:B------:R0:W5:Y:S01]  /*6210*/  LDG.E.64 R16, desc[UR36][R4.64] ;  /* 0x0000002404107981 */ /* 0x000162000c1e1b00 */
[----:B------:R-:W-:Y:S05]  /*6220*/  BRA `(.L_x_7594) ;  /* 0x0000000800787947 */ /* 0x000fea0003800000 */
.L_x_7602:
        /* <DEDUP_REMOVED lines=28> */
.L_x_7605:
        /* <DEDUP_REMOVED lines=15> */
.L_x_7604:
[----:B------:R-:W2:Y:S02]  /*64e0*/  LDG.E.U16 R0, desc[UR36][R4.64] ;  /* 0x0000002404007981 */ /* 0x000ea4000c1e1500 */
[----:B--2---:R-:W-:-:S04]  /*64f0*/  IMAD.U32 R0, R0, 0x10000, RZ ;  /* 0x0001000000007824 */ /* 0x004fc800078e00ff */
[----:B------:R-:W-:-:S04]  /*6500*/  FMUL.FTZ R0, R0, 1 ;  /* 0x3f80000000007820 */ /* 0x000fc80000410000 */
[----:B------:R0:W2:Y:S01]  /*6510*/  F2F.F64.F32 R16, R0 ;  /* 0x0000000000107310 */ /* 0x0000a20000201800 */
[----:B------:R-:W-:Y:S05]  /*6520*/  BRA `(.L_x_7594) ;  /* 0x0000000400b87947 */ /* 0x000fea0003800000 */
.L_x_7601:
        /* <DEDUP_REMOVED lines=11> */
.L_x_7608:
        /* <DEDUP_REMOVED lines=21> */
.L_x_7612:
[----:B------:R-:W-:Y:S05]  /*6730*/  BSYNC B1 ;  /* 0x0000000000017941 */ /* 0x000fea0003800000 */
.L_x_7611:
[----:B------:R-:W-:Y:S01]  /*6740*/  LEA R5, R0, 0x3b800000, 0x17 ;  /* 0x3b80000000057811 */ /* 0x000fe200078eb8ff */
[----:B------:R-:W-:-:S05]  /*6750*/  IMAD.SHL.U32 R0, R3, 0x100000, RZ ;  /* 0x0010000003007824 */ /* 0x000fca00078e00ff */
[----:B------:R-:W-:-:S07]  /*6760*/  LOP3.LUT R0, R5, R0, R6, 0xfe, !PT ;  /* 0x0000000005007212 */ /* 0x000fce00078efe06 */
.L_x_7610:
[----:B------:R-:W-:Y:S05]  /*6770*/  BSYNC B0 ;  /* 0x0000000000007941 */ /* 0x000fea0003800000 */
.L_x_7609:
[----:B------:R-:W-:-:S04]  /*6780*/  FMUL.FTZ R0, R0, 1 ;  /* 0x3f80000000007820 */ /* 0x000fc80000410000 */
[----:B------:R0:W2:Y:S01]  /*6790*/  F2F.F64.F32 R16, R0 ;  /* 0x0000000000107310 */ /* 0x0000a20000201800 */
[----:B------:R-:W-:Y:S05]  /*67a0*/  BRA `(.L_x_7594) ;  /* 0x0000000400187947 */ /* 0x000fea0003800000 */
.L_x_7607:
        /* <DEDUP_REMOVED lines=21> */
.L_x_7616:
[----:B------:R-:W-:Y:S05]  /*6900*/  BSYNC B1 ;  /* 0x0000000000017941 */ /* 0x000fea0003800000 */
.L_x_7615:
[----:B------:R-:W-:Y:S01]  /*6910*/  LEA R5, R0, 0x37800000, 0x17 ;  /* 0x3780000000057811 */ /* 0x000fe200078eb8ff */
[----:B------:R-:W-:-:S05]  /*6920*/  IMAD.SHL.U32 R0, R3, 0x200000, RZ ;  /* 0x0020000003007824 */ /* 0x000fca00078e00ff */
[----:B------:R-:W-:-:S07]  /*6930*/  LOP3.LUT R0, R5, R0, R6, 0xfe, !PT ;  /* 0x0000000005007212 */ /* 0x000fce00078efe06 */
.L_x_7614:
[----:B------:R-:W-:Y:S05]  /*6940*/  BSYNC B0 ;  /* 0x0000000000007941 */ /* 0x000fea0003800000 */
.L_x_7613:
[----:B------:R-:W-:-:S04]  /*6950*/  FMUL.FTZ R0, R0, 1 ;  /* 0x3f80000000007820 */ /* 0x000fc80000410000 */
[----:B------:R0:W2:Y:S01]  /*6960*/  F2F.F64.F32 R16, R0 ;  /* 0x0000000000107310 */ /* 0x0000a20000201800 */
[----:B------:R-:W-:Y:S05]  /*6970*/  BRA `(.L_x_7594) ;  /* 0x0000000000a47947 */ /* 0x000fea0003800000 */
.L_x_7606:
        /* <DEDUP_REMOVED lines=14> */
.L_x_7620:
[----:B------:R-:W-:Y:S05]  /*6a60*/  BSYNC B0 ;  /* 0x0000000000007941 */ /* 0x000fea0003800000 */
.L_x_7619:
[----:B------:R-:W-:-:S04]  /*6a70*/  FMUL.FTZ R0, R0, 1 ;  /* 0x3f80000000007820 */ /* 0x000fc80000410000 */
[----:B------:R0:W2:Y:S01]  /*6a80*/  F2F.F64.F32 R16, R0 ;  /* 0x0000000000107310 */ /* 0x0000a20000201800 */
[----:B------:R-:W-:Y:S05]  /*6a90*/  BRA `(.L_x_7594) ;  /* 0x00000000005c7947 */ /* 0x000fea0003800000 */
.L_x_7593:
        /* <DEDUP_REMOVED lines=16> */
.L_x_7621:
[----:B------:R-:W-:Y:S01]  /*6ba0*/  CS2R R16, SRZ ;  /* 0x0000000000107805 */ /* 0x000fe2000001ff00 */
[----:B------:R-:W-:Y:S06]  /*6bb0*/  BRA `(.L_x_7594) ;  /* 0x0000000000147947 */ /* 0x000fec0003800000 */
.L_x_7618:
[----:B------:R-:W2:Y:S02]  /*6bc0*/  LDG.E.64 R16, desc[UR36][R4.64] ;  /* 0x0000002404107981 */ /* 0x000ea4000c1e1b00 */
[----:B--2---:R-:W0:Y:S01]  /*6bd0*/  I2F.F64.U64 R16, R16 ;  /* 0x0000001000107312 */ /* 0x004e220000301800 */
[----:B------:R-:W-:Y:S05]  /*6be0*/  BRA `(.L_x_7594) ;  /* 0x0000000000087947 */ /* 0x000fea0003800000 */
.L_x_7617:
[----:B------:R-:W2:Y:S02]  /*6bf0*/  LDG.E R4, desc[UR36][R4.64] ;  /* 0x0000002404047981 */ /* 0x000ea4000c1e1900 */
[----:B--2---:R0:W2:Y:S02]  /*6c00*/  I2F.F64.U32 R16, R4 ;  /* 0x0000000400107312 */ /* 0x0040a40000201800 */
.L_x_7594:
        /* <DEDUP_REMOVED lines=19> */
.L_x_7625:
[----:B------:R-:W4:Y:S02]  /*6d40*/  LDG.E.U8 R4, desc[UR36][R4.64] ;  /* 0x0000002404047981 */ /* 0x000f24000c1e1100 */
[----:B----4-:R0:W4:Y:S01]  /*6d50*/  I2F.F64.U16 R18, R4 ;  /* 0x0000000400127312 */ /* 0x0101220000101800 */
[----:B------:R-:W-:Y:S05]  /*6d60*/  BRA `(.L_x_7627) ;  /* 0x0000000c00707947 */ /* 0x000fea0003800000 */
.L_x_7624:
        /* <DEDUP_REMOVED lines=9> */
.L_x_7629:
[----:B------:R-:W4:Y:S02]  /*6e00*/  LDG.E R4, desc[UR36][R4.64] ;  /* 0x0000002404047981 */ /* 0x000f24000c1e1900 */
[----:B----4-:R0:W4:Y:S01]  /*6e10*/  I2F.F64 R18, R4 ;  /* 0x0000000400127312 */ /* 0x0101220000201c00 */
[----:B------:R-:W-:Y:S05]  /*6e20*/  BRA `(.L_x_7627) ;  /* 0x0000000c00407947 */ /* 0x000fea0003800000 */
.L_x_7628:
[----:B------:R-:W4:Y:S02]  /*6e30*/  LDG.E.U16 R4, desc[UR36][R4.64] ;  /* 0x0000002404047981 */ /* 0x000f24000c1e1500 */
[----:B----4-:R0:W4:Y:S01]  /*6e40*/  I2F.F64.S16 R18, R4 ;  /* 0x0000000400127312 */ /* 0x0101220000101c00 */
[----:B------:R-:W-:Y:S05]  /*6e50*/  BRA `(.L_x_7627) ;  /* 0x0000000c00347947 */ /* 0x000fea0003800000 */
.L_x_7623:
        /* <DEDUP_REMOVED lines=10> */
.L_x_7631:
[----:B------:R-:W4:Y:S02]  /*6f00*/  LDG.E.U16 R0, desc[UR36][R4.64] ;  /* 0x0000002404007981 */ /* 0x000f24000c1e1500 */
[----:B----4-:R-:W-:-:S05]  /*6f10*/  HADD2.F32 R0, -RZ, R0.H0_H0 ;  /* 0x20000000ff007230 */ /* 0x010fca0000004100 */
[----:B------:R-:W-:-:S04]  /*6f20*/  FMUL.FTZ R0, R0, 1 ;  /* 0x3f80000000007820 */ /* 0x000fc80000410000 */
[----:B------:R0:W4:Y:S01]  /*6f30*/  F2F.F64.F32 R18, R0 ;  /* 0x0000000000127310 */ /* 0x0001220000201800 */
[----:B------:R-:W-:Y:S05]  /*6f40*/  BRA `(.L_x_7627) ;  /* 0x0000000800f87947 */ /* 0x000fea0003800000 */
.L_x_7630:
        /* <DEDUP_REMOVED lines=10> */
.L_x_7633:
[----:B------:R-:W4:Y:S02]  /*6ff0*/  LDG.E.U16 R4, desc[UR36][R4.64] ;  /* 0x0000002404047981 */ /* 0x000f24000c1e1500 */
[----:B----4-:R-:W-:-:S05]  /*7000*/  HADD2.F32 R0, -RZ, R4.H0_H0 ;  /* 0x20000004ff007230 */ /* 0x010fca0000004100 */
[----:B------:R-:W-:-:S04]  /*7010*/  FMUL.FTZ R0, R0, 1 ;  /* 0x3f80000000007820 */ /* 0x000fc80000410000 */
[----:B------:R0:W4:Y:S01]  /*7020*/  F2F.F64.F32 R18, R0 ;  /* 0x0000000000127310 */ /* 0x0001220000201800 */
[----:B------:R-:W-:Y:S05]  /*7030*/  BRA `(.L_x_7627) ;  /* 0x0000000800bc7947 */ /* 0x000fea0003800000 */
.L_x_7632:
[----:B------:R0:W5:Y:S01]  /*7040*/  LDG.E.64 R18, desc[UR36][R4.64] ;  /* 0x0000002404127981 */ /* 0x000162000c1e1b00 */
[----:B------:R-:W-:Y:S05]  /*7050*/  BRA `(.L_x_7627) ;  /* 0x0000000800b47947 */ /* 0x000fea0003800000 */
.L_x_7622:
        /* <DEDUP_REMOVED lines=13> */
.L_x_7636:
[----:B------:R0:W5:Y:S01]  /*7130*/  LDG.E.64 R18, desc[UR36][R4.64] ;  /* 0x0000002404127981 */ /* 0x000162000c1e1b00 */
[----:B------:R-:W-:Y:S05]  /*7140*/  BRA `(.L_x_7627) ;  /* 0x0000000800787947 */ /* 0x000fea0003800000 */
.L_x_7635:
        /* <DEDUP_REMOVED lines=28> */
.L_x_7638:
        /* <DEDUP_REMOVED lines=15> */
.L_x_7637:
[----:B------:R-:W4:Y:S02]  /*7400*/  LDG.E.U16 R0, desc[UR36][R4.64] ;  /* 0x0000002404007981 */ /* 0x000f24000c1e1500 */
[----:B----4-:R-:W-:-:S04]  /*7410*/  IMAD.U32 R0, R0, 0x10000, RZ ;  /* 0x0001000000007824 */ /* 0x010fc800078e00ff */
[----:B------:R-:W-:-:S04]  /*7420*/  FMUL.FTZ R0, R0, 1 ;  /* 0x3f80000000007820 */ /* 0x000fc80000410000 */
[----:B------:R0:W4:Y:S01]  /*7430*/  F2F.F64.F32 R18, R0 ;  /* 0x0000000000127310 */ /* 0x0001220000201800 */
[----:B------:R-:W-:Y:S05]  /*7440*/  BRA `(.L_x_7627) ;  /* 0x0000000400b87947 */ /* 0x000fea0003800000 */
.L_x_7634:
        /* <DEDUP_REMOVED lines=11> */
.L_x_7641:
        /* <DEDUP_REMOVED lines=21> */
.L_x_7645:
[----:B------:R-:W-:Y:S05]  /*7650*/  BSYNC B1 ;  /* 0x0000000000017941 */ /* 0x000fea0003800000 */
.L_x_7644:
[----:B------:R-:W-:Y:S01]  /*7660*/  LEA R5, R0, 0x3b800000, 0x17 ;  /* 0x3b80000000057811 */ /* 0x000fe200078eb8ff */
[----:B------:R-:W-:-:S05]  /*7670*/  IMAD.SHL.U32 R0, R3, 0x100000, RZ ;  /* 0x0010000003007824 */ /* 0x000fca00078e00ff */
[----:B------:R-:W-:-:S07]  /*7680*/  LOP3.LUT R0, R5, R0, R6, 0xfe, !PT ;  /* 0x0000000005007212 */ /* 0x000fce00078efe06 */
.L_x_7643:
[----:B------:R-:W-:Y:S05]  /*7690*/  BSYNC B0 ;  /* 0x0000000000007941 */ /* 0x000fea0003800000 */
.L_x_7642:
[----:B------:R-:W-:-:S04]  /*76a0*/  FMUL.FTZ R0, R0, 1 ;  /* 0x3f80000000007820 */ /* 0x000fc80000410000 */
[----:B------:R0:W4:Y:S01]  /*76b0*/  F2F.F64.F32 R18, R0 ;  /* 0x0000000000127310 */ /* 0x0001220000201800 */
[----:B------:R-:W-:Y:S05]  /*76c0*/  BRA `(.L_x_7627) ;  /* 0x0000000400187947 */ /* 0x000fea0003800000 */
.L_x_7640:
        /* <DEDUP_REMOVED lines=21> */
.L_x_7649:
[----:B------:R-:W-:Y:S05]  /*7820*/  BSYNC B1 ;  /* 0x0000000000017941 */ /* 0x000fea0003800000 */
.L_x_7648:
[----:B------:R-:W-:Y:S01]  /*7830*/  LEA R5, R0, 0x37800000, 0x17 ;  /* 0x3780000000057811 */ /* 0x000fe200078eb8ff */
[----:B------:R-:W-:-:S05]  /*7840*/  IMAD.SHL.U32 R0, R3, 0x200000, RZ ;  /* 0x0020000003007824 */ /* 0x000fca00078e00ff */
[----:B------:R-:W-:-:S07]  /*7850*/  LOP3.LUT R0, R5, R0, R6, 0xfe, !PT ;  /* 0x0000000005007212 */ /* 0x000fce00078efe06 */
.L_x_7647:
[----:B------:R-:W-:Y:S05]  /*7860*/  BSYNC B0 ;  /* 0x0000000000007941 */ /* 0x000fea0003800000 */
.L_x_7646:
[----:B------:R-:W-:-:S04]  /*7870*/  FMUL.FTZ R0, R0, 1 ;  /* 0x3f80000000007820 */ /* 0x000fc80000410000 */
[----:B------:R0:W4:Y:S01]  /*7880*/  F2F.F64.F32 R18, R0 ;  /* 0x0000000000127310 */ /* 0x0001220000201800 */
[----:B------:R-:W-:Y:S05]  /*7890*/  BRA `(.L_x_7627) ;  /* 0x0000000000a47947 */ /* 0x000fea0003800000 */
.L_x_7639:
        /* <DEDUP_REMOVED lines=14> */
.L_x_7653:
[----:B------:R-:W-:Y:S05]  /*7980*/  BSYNC B0 ;  /* 0x0000000000007941 */ /* 0x000fea0003800000 */
.L_x_7652:
[----:B------:R-:W-:-:S04]  /*7990*/  FMUL.FTZ R0, R0, 1 ;  /* 0x3f80000000007820 */ /* 0x000fc80000410000 */
[----:B------:R0:W4:Y:S01]  /*79a0*/  F2F.F64.F32 R18, R0 ;  /* 0x0000000000127310 */ /* 0x0001220000201800 */
[----:B------:R-:W-:Y:S05]  /*79b0*/  BRA `(.L_x_7627) ;  /* 0x00000000005c7947 */ /* 0x000fea0003800000 */
.L_x_7626:
        /* <DEDUP_REMOVED lines=16> */
.L_x_7654:
[----:B------:R-:W-:Y:S01]  /*7ac0*/  CS2R R18, SRZ ;  /* 0x0000000000127805 */ /* 0x000fe2000001ff00 */
[----:B------:R-:W-:Y:S06]  /*7ad0*/  BRA `(.L_x_7627) ;  /* 0x0000000000147947 */ /* 0x000fec0003800000 */
.L_x_7651:
[----:B------:R-:W4:Y:S02]  /*7ae0*/  LDG.E.64 R18, desc[UR36][R4.64] ;  /* 0x0000002404127981 */ /* 0x000f24000c1e1b00 */
[----:B----4-:R-:W0:Y:S01]  /*7af0*/  I2F.F64.U64 R18, R18 ;  /* 0x0000001200127312 */ /* 0x010e220000301800 */
[----:B------:R-:W-:Y:S05]  /*7b00*/  BRA `(.L_x_7627) ;  /* 0x0000000000087947 */ /* 0x000fea0003800000 */
.L_x_7650:
[----:B------:R-:W4:Y:S02]  /*7b10*/  LDG.E R4, desc[UR36][R4.64] ;  /* 0x0000002404047981 */ /* 0x000f24000c1e1900 */
[----:B----4-:R0:W4:Y:S02]  /*7b20*/  I2F.F64.U32 R18, R4 ;  /* 0x0000000400127312 */ /* 0x0101240000201800 */
.L_x_7627:
        /* <DEDUP_REMOVED lines=19> */
.L_x_7658:
[----:B------:R-:W2:Y:S02]  /*7c60*/  LDG.E.U8 R4, desc[UR36][R4.64] ;  /* 0x0000002404047981 */ /* 0x000ea4000c1e1100 */
[----:B--2---:R0:W2:Y:S01]  /*7c70*/  I2F.F64.U16 R22, R4 ;  /* 0x0000000400167312 */ /* 0x0040a20000101800 */
[----:B------:R-:W-:Y:S05]  /*7c80*/  BRA `(.L_x_7660) ;  /* 0x0000000c00707947 */ /* 0x000fea0003800000 */
.L_x_7657:
        /* <DEDUP_REMOVED lines=9> */
.L_x_7662:
[----:B------:R-:W2:Y:S02]  /*7d20*/  LDG.E R4, desc[UR36][R4.64] ;  /* 0x0000002404047981 */ /* 0x000ea4000c1e1900 */
[----:B--2---:R0:W2:Y:S01]  /*7d30*/  I2F.F64 R22, R4 ;  /* 0x0000000400167312 */ /* 0x0040a20000201c00 */
[----:B------:R-:W-:Y:S05]  /*7d40*/  BRA `(.L_x_7660) ;  /* 0x0000000c00407947 */ /* 0x000fea0003800000 */
.L_x_7661:
[----:B------:R-:W2:Y:S02]  /*7d50*/  LDG.E.U16 R4, desc[UR36][R4.64] ;  /* 0x0000002404047981 */ /* 0x000ea4000c1e1500 */
[----:B--2---:R0:W2:Y:S01]  /*7d60*/  I2F.F64.S16 R22, R4 ;  /* 0x0000000400167312 */ /* 0x0040a20000101c00 */
[----:B------:R-:W-:Y:S05]  /*7d70*/  BRA `(.L_x_7660) ;  /* 0x0000000c00347947 */ /* 0x000fea0003800000 */
.L_x_7656:
        /* <DEDUP_REMOVED lines=10> */
.L_x_7664:
[----:B------:R-:W2:Y:S02]  /*7e20*/  LDG.E.U16 R0, desc[UR36][R4.64] ;  /* 0x0000002404007981 */ /* 0x000ea4000c1e1500 */
[----:B--2---:R-:W-:-:S05]  /*7e30*/  HADD2.F32 R0, -RZ, R0.H0_H0 ;  /* 0x20000000ff007230 */ /* 0x004fca0000004100 */
[----:B------:R-:W-:-:S04]  /*7e40*/  FMUL.FTZ R0, R0, 1 ;  /* 0x3f80000000007820 */ /* 0x000fc80000410000 */
[----:B------:R0:W2:Y:S01]  /*7e50*/  F2F.F64.F32 R22, R0 ;  /* 0x0000000000167310 */ /* 0x0000a20000201800 */
[----:B------:R-:W-:Y:S05]  /*7e60*/  BRA `(.L_x_7660) ;  /* 0x0000000800f87947 */ /* 0x000fea0003800000 */
.L_x_7663:
        /* <DEDUP_REMOVED lines=10> */
.L_x_7666:
[----:B------:R-:W2:Y:S02]  /*7f10*/  LDG.E.U16 R4, desc[UR36][R4.64] ;  /* 0x0000002404047981 */ /* 0x000ea4000c1e1500 */
[----:B--2---:R-:W-:-:S05]  /*7f20*/  HADD2.F32 R0, -RZ, R4.H0_H0 ;  /* 0x20000004ff007230 */ /* 0x004fca0000004100 */
[----:B------:R-:W-:-:S04]  /*7f30*/  FMUL.FTZ R0, R0, 1 ;  /* 0x3f80000000007820 */ /* 0x000fc80000410000 */
[----:B------:R0:W2:Y:S01]  /*7f40*/  F2F.F64.F32 R22, R0 ;  /* 0x0000000000167310 */ /* 0x0000a20000201800 */
[----:B------:R-:W-:Y:S05]  /*7f50*/  BRA `(.L_x_7660) ;  /* 0x0000000800bc7947 */ /* 0x000fea0003800000 */
.L_x_7665:
[----:B------:R0:W5:Y:S01]  /*7f60*/  LDG.E.64 R22, desc[UR36][R4.64] ;  /* 0x0000002404167981 */ /* 0x000162000c1e1b00 */
[----:B------:R-:W-:Y:S05]  /*7f70*/  BRA `(.L_x_7660) ;  /* 0x0000000800b47947 */ /* 0x000fea0003800000 */
.L_x_7655:
        /* <DEDUP_REMOVED lines=13> */
.L_x_7669:
[----:B------:R0:W5:Y:S01]  /*8050*/  LDG.E.64 R22, desc[UR36][R4.64] ;  /* 0x0000002404167981 */ /* 0x000162000c1e1b00 */
[----:B------:R-:W-:Y:S05]  /*8060*/  BRA `(.L_x_7660) ;  /* 0x0000000800787947 */ /* 0x000fea0003800000 */
.L_x_7668:
        /* <DEDUP_REMOVED lines=28> */
.L_x_7671:
        /* <DEDUP_REMOVED lines=15> */
.L_x_7670:
[----:B------:R-:W2:Y:S02]  /*8320*/  LDG.E.U16 R0, desc[UR36][R4.64] ;  /* 0x0000002404007981 */ /* 0x000ea4000c1e1500 */
[----:B--2---:R-:W-:-:S04]  /*8330*/  IMAD.U32 R0, R0, 0x10000, RZ ;  /* 0x0001000000007824 */ /* 0x004fc800078e00ff */
[----:B------:R-:W-:-:S04]  /*8340*/  FMUL.FTZ R0, R0, 1 ;  /* 0x3f80000000007820 */ /* 0x000fc80000410000 */
[----:B------:R0:W2:Y:S01]  /*8350*/  F2F.F64.F32 R22, R0 ;  /* 0x0000000000167310 */ /* 0x0000a20000201800 */
[----:B------:R-:W-:Y:S05]  /*8360*/  BRA `(.L_x_7660) ;  /* 0x0000000400b87947 */ /* 0x000fea0003800000 */
.L_x_7667:
        /* <DEDUP_REMOVED lines=11> */
.L_x_7674:
        /* <DEDUP_REMOVED lines=21> */
.L_x_7678:
[----:B------:R-:W-:Y:S05]  /*8570*/  BSYNC B1 ;  /* 0x0000000000017941 */ /* 0x000fea0003800000 */
.L_x_7677:
[----:B------:R-:W-:Y:S01]  /*8580*/  LEA R5, R0, 0x3b800000, 0x17 ;  /* 0x3b80000000057811 */ /* 0x000fe200078eb8ff */
[----:B------:R-:W-:-:S05]  /*8590*/  IMAD.SHL.U32 R0, R3, 0x100000, RZ ;  /* 0x0010000003007824 */ /* 0x000fca00078e00ff */
[----:B------:R-:W-:-:S07]  /*85a0*/  LOP3.LUT R0, R5, R0, R6, 0xfe, !PT ;  /* 0x0000000005007212 */ /* 0x000fce00078efe06 */
.L_x_7676:
[----:B------:R-:W-:Y:S05]  /*85b0*/  BSYNC B0 ;  /* 0x0000000000007941 */ /* 0x000fea0003800000 */
.L_x_7675:
[----:B------:R-:W-:-:S04]  /*85c0*/  FMUL.FTZ R0, R0, 1 ;  /* 0x3f80000000007820 */ /* 0x000fc80000410000 */
[----:B------:R0:W2:Y:S01]  /*85d0*/  F2F.F64.F32 R22, R0 ;  /* 0x0000000000167310 */ /* 0x0000a20000201800 */
[----:B------:R-:W-:Y:S05]  /*85e0*/  BRA `(.L_x_7660) ;  /* 0x0000000400187947 */ /* 0x000fea0003800000 */
.L_x_7673:
        /* <DEDUP_REMOVED lines=21> */
.L_x_7682:
[----:B------:R-:W-:Y:S05]  /*8740*/  BSYNC B1 ;  /* 0x0000000000017941 */ /* 0x000fea0003800000 */
.L_x_7681:
[----:B------:R-:W-:Y:S01]  /*8750*/  LEA R5, R0, 0x37800000, 0x17 ;  /* 0x3780000000057811 */ /* 0x000fe200078eb8ff */
[----:B------:R-:W-:-:S05]  /*8760*/  IMAD.SHL.U32 R0, R3, 0x200000, RZ ;  /* 0x0020000003007824 */ /* 0x000fca00078e00ff */
[----:B------:R-:W-:-:S07]  /*8770*/  LOP3.LUT R0, R5, R0, R6, 0xfe, !PT ;  /* 0x0000000005007212 */ /* 0x000fce00078efe06 */
.L_x_7680:
[----:B------:R-:W-:Y:S05]  /*8780*/  BSYNC B0 ;  /* 0x0000000000007941 */ /* 0x000fea0003800000 */
.L_x_7679:
[----:B------:R-:W-:-:S04]  /*8790*/  FMUL.FTZ R0, R0, 1 ;  /* 0x3f80000000007820 */ /* 0x000fc80000410000 */
[----:B------:R0:W2:Y:S01]  /*87a0*/  F2F.F64.F32 R22, R0 ;  /* 0x0000000000167310 */ /* 0x0000a20000201800 */
[----:B------:R-:W-:Y:S05]  /*87b0*/  BRA `(.L_x_7660) ;  /* 0x0000000000a47947 */ /* 0x000fea0003800000 */
.L_x_7672:
        /* <DEDUP_REMOVED lines=14> */
.L_x_7686:
[----:B------:R-:W-:Y:S05]  /*88a0*/  BSYNC B0 ;  /* 0x0000000000007941 */ /* 0x000fea0003800000 */
.L_x_7685:
[----:B------:R-:W-:-:S04]  /*88b0*/  FMUL.FTZ R0, R0, 1 ;  /* 0x3f80000000007820 */ /* 0x000fc80000410000 */
[----:B------:R0:W2:Y:S01]  /*88c0*/  F2F.F64.F32 R22, R0 ;  /* 0x0000000000167310 */ /* 0x0000a20000201800 */
[----:B------:R-:W-:Y:S05]  /*88d0*/  BRA `(.L_x_7660) ;  /* 0x00000000005c7947 */ /* 0x000fea0003800000 */
.L_x_7659:
        /* <DEDUP_REMOVED lines=16> */
.L_x_7687:
[----:B------:R-:W-:Y:S01]  /*89e0*/  CS2R R22, SRZ ;  /* 0x0000000000167805 */ /* 0x000fe2000001ff00 */
[----:B------:R-:W-:Y:S06]  /*89f0*/  BRA `(.L_x_7660) ;  /* 0x0000000000147947 */ /* 0x000fec0003800000 */
.L_x_7684:
[----:B------:R-:W2:Y:S02]  /*8a00*/  LDG.E.64 R22, desc[UR36][R4.64] ;  /* 0x0000002404167981 */ /* 0x000ea4000c1e1b00 */
[----:B--2---:R-:W0:Y:S01]  /*8a10*/  I2F.F64.U64 R22, R22 ;  /* 0x0000001600167312 */ /* 0x004e220000301800 */
[----:B------:R-:W-:Y:S05]  /*8a20*/  BRA `(.L_x_7660) ;  /* 0x0000000000087947 */ /* 0x000fea0003800000 */
.L_x_7683:
[----:B------:R-:W2:Y:S02]  /*8a30*/  LDG.E R4, desc[UR36][R4.64] ;  /* 0x0000002404047981 */ /* 0x000ea4000c1e1900 */
[----:B--2---:R0:W2:Y:S02]  /*8a40*/  I2F.F64.U32 R22, R4 ;  /* 0x0000000400167312 */ /* 0x0040a40000201800 */
.L_x_7660:
[----:B------:R-:W-:-:S07]  /*8a50*/  VIADD R43, R43, 0x80 ;  /* 0x000000802b2b7836 */ /* 0x000fce0000000000 */
.L_x_7588:
[----:B------:R-:W-:Y:S05]  /*8a60*/  BSYNC B6 ;  /* 0x0000000000067941 */ /* 0x000fea0003800000 */
.L_x_7587:
[----:B------:R-:W-:Y:S01]  /*8a70*/  ISETP.GE.AND P0, PT, R43, R2, PT ;  /* 0x000000022b00720c */ /* 0x000fe20003f06270 */
[----:B------:R-:W-:Y:S01]  /*8a80*/  BSSY B6, `(.L_x_7688) ;  /* 0x00002db000067945 */ /* 0x000fe20003800000 */
[----:B----4-:R-:W-:Y:S02]  /*8a90*/  CS2R R24, SRZ ;  /* 0x0000000000187805 */ /* 0x010fe4000001ff00 */
        /* <DEDUP_REMOVED lines=22> */
.L_x_7693:
[----:B------:R-:W4:Y:S02]  /*8c00*/  LDG.E.U8 R4, desc[UR36][R4.64] ;  /* 0x0000002404047981 */ /* 0x000f24000c1e1100 */
[----:B----4-:R0:W4:Y:S01]  /*8c10*/  I2F.F64.U16 R24, R4 ;  /* 0x0000000400187312 */ /* 0x0101220000101800 */
[----:B------:R-:W-:Y:S05]  /*8c20*/  BRA `(.L_x_7695) ;  /* 0x0000000c00707947 */ /* 0x000fea0003800000 */
.L_x_7692:
        /* <DEDUP_REMOVED lines=9> */
.L_x_7697:
[----:B------:R-:W4:Y:S02]  /*8cc0*/  LDG.E R4, desc[UR36][R4.64] ;  /* 0x0000002404047981 */ /* 0x000f24000c1e1900 */
[----:B----4-:R0:W4:Y:S01]  /*8cd0*/  I2F.F64 R24, R4 ;  /* 0x0000000400187312 */ /* 0x0101220000201c00 */
[----:B------:R-:W-:Y:S05]  /*8ce0*/  BRA `(.L_x_7695) ;  /* 0x0000000c00407947 */ /* 0x000fea0003800000 */
.L_x_7696:
[----:B------:R-:W4:Y:S02]  /*8cf0*/  LDG.E.U16 R4, desc[UR36][R4.64] ;  /* 0x0000002404047981 */ /* 0x000f24000c1e1500 */
[----:B----4-:R0:W4:Y:S01]  /*8d00*/  I2F.F64.S16 R24, R4 ;  /* 0x0000000400187312 */ /* 0x0101220000101c00 */
[----:B------:R-:W-:Y:S05]  /*8d10*/  BRA `(.L_x_7695) ;  /* 0x0000000c00347947 */ /* 0x000fea0003800000 */
.L_x_7691:
        /* <DEDUP_REMOVED lines=10> */
.L_x_7699:
[----:B------:R-:W4:Y:S02]  /*8dc0*/  LDG.E.U16 R0, desc[UR36][R4.64] ;  /* 0x0000002404007981 */ /* 0x000f24000c1e1500 */
[----:B----4-:R-:W-:-:S05]  /*8dd0*/  HADD2.F32 R0, -RZ, R0.H0_H0 ;  /* 0x20000000ff007230 */ /* 0x010fca0000004100 */
[----:B------:R-:W-:-:S04]  /*8de0*/  FMUL.FTZ R0, R0, 1 ;  /* 0x3f80000000007820 */ /* 0x000fc80000410000 */
[----:B------:R0:W4:Y:S01]  /*8df0*/  F2F.F64.F32 R24, R0 ;  /* 0x0000000000187310 */ /* 0x0001220000201800 */
[----:B------:R-:W-:Y:S05]  /*8e00*/  BRA `(.L_x_7695) ;  /* 0x0000000800f87947 */ /* 0x000fea0003800000 */
.L_x_7698:
        /* <DEDUP_REMOVED lines=10> */
.L_x_7701:
[----:B------:R-:W4:Y:S02]  /*8eb0*/  LDG.E.U16 R4, desc[UR36][R4.64] ;  /* 0x0000002404047981 */ /* 0x000f24000c1e1500 */
[----:B----4-:R-:W-:-:S05]  /*8ec0*/  HADD2.F32 R0, -RZ, R4.H0_H0 ;  /* 0x20000004ff007230 */ /* 0x010fca0000004100 */
[----:B------:R-:W-:-:S04]  /*8ed0*/  FMUL.FTZ R0, R0, 1 ;  /* 0x3f80000000007820 */ /* 0x000fc80000410000 */
[----:B------:R0:W4:Y:S01]  /*8ee0*/  F2F.F64.F32 R24, R0 ;  /* 0x0000000000187310 */ /* 0x0001220000201800 */
[----:B------:R-:W-:Y:S05]  /*8ef0*/  BRA `(.L_x_7695) ;  /* 0x0000000800bc7947 */ /* 0x000fea0003800000 */
.L_x_7700:
[----:B------:R0:W5:Y:S01]  /*8f00*/  LDG.E.64 R24, desc[UR36][R4.64] ;  /* 0x0000002404187981 */ /* 0x000162000c1e1b00 */
[----:B------:R-:W-:Y:S05]  /*8f10*/  BRA `(.L_x_7695) ;  /* 0x0000000800b47947 */ /* 0x000fea0003800000 */
.L_x_7690:
        /* <DEDUP_REMOVED lines=13> */
.L_x_7704:
[----:B------:R0:W5:Y:S01]  /*8ff0*/  LDG.E.64 R24, desc[UR36][R4.64] ;  /* 0x0000002404187981 */ /* 0x000162000c1e1b00 */
[----:B------:R-:W-:Y:S05]  /*9000*/  BRA `(.L_x_7695) ;  /* 0x0000000800787947 */ /* 0x000fea0003800000 */
.L_x_7703:
        /* <DEDUP_REMOVED lines=28> */
.L_x_7706:
        /* <DEDUP_REMOVED lines=15> */
.L_x_7705:
[----:B------:R-:W4:Y:S02]  /*92c0*/  LDG.E.U16 R0, desc[UR36][R4.64] ;  /* 0x0000002404007981 */ /* 0x000f24000c1e1500 */
[----:B----4-:R-:W-:-:S04]  /*92d0*/  IMAD.U32 R0, R0, 0x10000, RZ ;  /* 0x0001000000007824 */ /* 0x010fc800078e00ff */
[----:B------:R-:W-:-:S04]  /*92e0*/  FMUL.FTZ R0, R0, 1 ;  /* 0x3f80000000007820 */ /* 0x000fc80000410000 */
[----:B------:R0:W4:Y:S01]  /*92f0*/  F2F.F64.F32 R24, R0 ;  /* 0x0000000000187310 */ /* 0x0001220000201800 */
[----:B------:R-:W-:Y:S05]  /*9300*/  BRA `(.L_x_7695) ;  /* 0x0000000400b87947 */ /* 0x000fea0003800000 */
.L_x_7702:
        /* <DEDUP_REMOVED lines=11> */
.L_x_7709:
        /* <DEDUP_REMOVED lines=21> */
.L_x_7713:
[----:B------:R-:W-:Y:S05]  /*9510*/  BSYNC B1 ;  /* 0x0000000000017941 */ /* 0x000fea0003800000 */
.L_x_7712:
[----:B------:R-:W-:Y:S01]  /*9520*/  LEA R5, R0, 0x3b800000, 0x17 ;  /* 0x3b80000000057811 */ /* 0x000fe200078eb8ff */
[----:B------:R-:W-:-:S05]  /*9530*/  IMAD.SHL.U32 R0, R3, 0x100000, RZ ;  /* 0x0010000003007824 */ /* 0x000fca00078e00ff */
[----:B------:R-:W-:-:S07]  /*9540*/  LOP3.LUT R0, R5, R0, R6, 0xfe, !PT ;  /* 0x0000000005007212 */ /* 0x000fce00078efe06 */
.L_x_7711:
[----:B------:R-:W-:Y:S05]  /*9550*/  BSYNC B0 ;  /* 0x0000000000007941 */ /* 0x000fea0003800000 */
.L_x_7710:
[----:B------:R-:W-:-:S04]  /*9560*/  FMUL.FTZ R0, R0, 1 ;  /* 0x3f80000000007820 */ /* 0x000fc80000410000 */
[----:B------:R0:W4:Y:S01]  /*9570*/  F2F.F64.F32 R24, R0 ;  /* 0x0000000000187310 */ /* 0x0001220000201800 */
[----:B------:R-:W-:Y:S05]  /*9580*/  BRA `(.L_x_7695) ;  /* 0x0000000400187947 */ /* 0x000fea0003800000 */
.L_x_7708:
        /* <DEDUP_REMOVED lines=21> */
.L_x_7717:
[----:B------:R-:W-:Y:S05]  /*96e0*/  BSYNC B1 ;  /* 0x0000000000017941 */ /* 0x000fea0003800000 */
.L_x_7716:
[----:B------:R-:W-:Y:S01]  /*96f0*/  LEA R5, R0, 0x37800000, 0x17 ;  /* 0x3780000000057811 */ /* 0x000fe200078eb8ff */
[----:B------:R-:W-:-:S05]  /*9700*/  IMAD.SHL.U32 R0, R3, 0x200000, RZ ;  /* 0x0020000003007824 */ /* 0x000fca00078e00ff */
[----:B------:R-:W-:-:S07]  /*9710*/  LOP3.LUT R0, R5, R0, R6, 0xfe, !PT ;  /* 0x0000000005007212 */ /* 0x000fce00078efe06 */
.L_x_7715:
[----:B------:R-:W-:Y:S05]  /*9720*/  BSYNC B0 ;  /* 0x0000000000007941 */ /* 0x000fea0003800000 */
.L_x_7714:
[----:B------:R-:W-:-:S04]  /*9730*/  FMUL.FTZ R0, R0, 1 ;  /* 0x3f80000000007820 */ /* 0x000fc80000410000 */
[----:B------:R0:W4:Y:S01]  /*9740*/  F2F.F64.F32 R24, R0 ;  /* 0x0000000000187310 */ /* 0x0001220000201800 */
[----:B------:R-:W-:Y:S05]  /*9750*/  BRA `(.L_x_7695) ;  /* 0x0000000000a47947 */ /* 0x000fea0003800000 */
.L_x_7707:
        /* <DEDUP_REMOVED lines=14> */
.L_x_7721:
[----:B------:R-:W-:Y:S05]  /*9840*/  BSYNC B0 ;  /* 0x0000000000007941 */ /* 0x000fea0003800000 */
.L_x_7720:
[----:B------:R-:W-:-:S04]  /*9850*/  FMUL.FTZ R0, R0, 1 ;  /* 0x3f80000000007820 */ /* 0x000fc80000410000 */
[----:B------:R0:W4:Y:S01]  /*9860*/  F2F.F64.F32 R24, R0 ;  /* 0x0000000000187310 */ /* 0x0001220000201800 */
[----:B------:R-:W-:Y:S05]  /*9870*/  BRA `(.L_x_7695) ;  /* 0x00000000005c7947 */ /* 0x000fea0003800000 */
.L_x_7694:
        /* <DEDUP_REMOVED lines=16> */
.L_x_7722:
[----:B------:R-:W-:Y:S01]  /*9980*/  CS2R R24, SRZ ;  /* 0x0000000000187805 */ /* 0x000fe2000001ff00 */
[----:B------:R-:W-:Y:S06]  /*9990*/  BRA `(.L_x_7695) ;  /* 0x0000000000147947 */ /* 0x000fec0003800000 */
.L_x_7719:
[----:B------:R-:W4:Y:S02]  /*99a0*/  LDG.E.64 R24, desc[UR36][R4.64] ;  /* 0x0000002404187981 */ /* 0x000f24000c1e1b00 */
[----:B----4-:R-:W0:Y:S01]  /*99b0*/  I2F.F64.U64 R24, R24 ;  /* 0x0000001800187312 */ /* 0x010e220000301800 */
[----:B------:R-:W-:Y:S05]  /*99c0*/  BRA `(.L_x_7695) ;  /* 0x0000000000087947 */ /* 0x000fea0003800000 */
.L_x_7718:
[----:B------:R-:W4:Y:S02]  /*99d0*/  LDG.E R4, desc[UR36][R4.64] ;  /* 0x0000002404047981 */ /* 0x000f24000c1e1900 */
[----:B----4-:R0:W4:Y:S02]  /*99e0*/  I2F.F64.U32 R24, R4 ;  /* 0x0000000400187312 */ /* 0x0101240000201800 */
.L_x_7695:
        /* <DEDUP_REMOVED lines=20> */
.L_x_7726:
[----:B------:R-:W2:Y:S02]  /*9b30*/  LDG.E.U8 R4, desc[UR36][R4.64] ;  /* 0x0000002404047981 */ /* 0x000ea4000c1e1100 */
[----:B--2---:R0:W1:Y:S01]  /*9b40*/  I2F.F64.U16 R26, R4 ;  /* 0x00000004001a7312 */ /* 0x0040620000101800 */
[----:B------:R-:W-:Y:S05]  /*9b50*/  BRA `(.L_x_7728) ;  /* 0x0000000c00707947 */ /* 0x000fea0003800000 */
.L_x_7725:
        /* <DEDUP_REMOVED lines=9> */
.L_x_7730:
[----:B------:R-:W2:Y:S02]  /*9bf0*/  LDG.E R4, desc[UR36][R4.64] ;  /* 0x0000002404047981 */ /* 0x000ea4000c1e1900 */
[----:B--2---:R0:W1:Y:S01]  /*9c00*/  I2F.F64 R26, R4 ;  /* 0x00000004001a7312 */ /* 0x0040620000201c00 */
[----:B------:R-:W-:Y:S05]  /*9c10*/  BRA `(.L_x_7728) ;  /* 0x0000000c00407947 */ /* 0x000fea0003800000 */
.L_x_7729:
[----:B------:R-:W2:Y:S02]  /*9c20*/  LDG.E.U16 R4, desc[UR36][R4.64] ;  /* 0x0000002404047981 */ /* 0x000ea4000c1e1500 */
[----:B--2---:R0:W1:Y:S01]  /*9c30*/  I2F.F64.S16 R26, R4 ;  /* 0x00000004001a7312 */ /* 0x0040620000101c00 */
[----:B------:R-:W-:Y:S05]  /*9c40*/  BRA `(.L_x_7728) ;  /* 0x0000000c00347947 */ /* 0x000fea0003800000 */
.L_x_7724:
        /* <DEDUP_REMOVED lines=10> */
.L_x_7732:
[----:B------:R-:W2:Y:S02]  /*9cf0*/  LDG.E.U16 R0, desc[UR36][R4.64] ;  /* 0x0000002404007981 */ /* 0x000ea4000c1e1500 */
[----:B--2---:R-:W-:-:S05]  /*9d00*/  HADD2.F32 R0, -RZ, R0.H0_H0 ;  /* 0x20000000ff007230 */ /* 0x004fca0000004100 */
[----:B------:R-:W-:-:S04]  /*9d10*/  FMUL.FTZ R0, R0, 1 ;  /* 0x3f80000000007820 */ /* 0x000fc80000410000 */
[----:B------:R0:W1:Y:S01]  /*9d20*/  F2F.F64.F32 R26, R0 ;  /* 0x00000000001a7310 */ /* 0x0000620000201800 */
[----:B------:R-:W-:Y:S05]  /*9d30*/  BRA `(.L_x_7728) ;  /* 0x0000000800f87947 */ /* 0x000fea0003800000 */
.L_x_7731:
        /* <DEDUP_REMOVED lines=10> */
.L_x_7734:
[----:B------:R-:W2:Y:S02]  /*9de0*/  LDG.E.U16 R4, desc[UR36][R4.64] ;  /* 0x0000002404047981 */ /* 0x000ea4000c1e1500 */
[----:B--2---:R-:W-:-:S05]  /*9df0*/  HADD2.F32 R0, -RZ, R4.H0_H0 ;  /* 0x20000004ff007230 */ /* 0x004fca0000004100 */
[----:B------:R-:W-:-:S04]  /*9e00*/  FMUL.FTZ R0, R0, 1 ;  /* 0x3f80000000007820 */ /* 0x000fc80000410000 */
[----:B------:R0:W1:Y:S01]  /*9e10*/  F2F.F64.F32 R26, R0 ;  /* 0x00000000001a7310 */ /* 0x0000620000201800 */
[----:B------:R-:W-:Y:S05]  /*9e20*/  BRA `(.L_x_7728) ;  /* 0x0000000800bc7947 */ /* 0x000fea0003800000 */
.L_x_7733:
[----:B------:R0:W5:Y:S01]  /*9e30*/  LDG.E.64 R26, desc[UR36][R4.64] ;  /* 0x00000024041a7981 */ /* 0x000162000c1e1b00 */
[----:B------:R-:W-:Y:S05]  /*9e40*/  BRA `(.L_x_7728) ;  /* 0x0000000800b47947 */ /* 0x000fea0003800000 */
.L_x_7723:
        /* <DEDUP_REMOVED lines=13> */
.L_x_7737:
[----:B------:R0:W5:Y:S01]  /*9f20*/  LDG.E.64 R26, desc[UR36][R4.64] ;  /* 0x00000024041a7981 */ /* 0x000162000c1e1b00 */
[----:B------:R-:W-:Y:S05]  /*9f30*/  BRA `(.L_x_7728) ;  /* 0x0000000800787947 */ /* 0x000fea0003800000 */
.L_x_7736:
        /* <DEDUP_REMOVED lines=28> */
.L_x_7739:
        /* <DEDUP_REMOVED lines=15> */
.L_x_7738:
[----:B------:R-:W2:Y:S02]  /*a1f0*/  LDG.E.U16 R0, desc[UR36][R4.64] ;  /* 0x0000002404007981 */ /* 0x000ea4000c1e1500 */
[----:B--2---:R-:W-:-:S04]  /*a200*/  IMAD.U32 R0, R0, 0x10000, RZ ;  /* 0x0001000000007824 */ /* 0x004fc800078e00ff */
[----:B------:R-:W-:-:S04]  /*a210*/  FMUL.FTZ R0, R0, 1 ;  /* 0x3f80000000007820 */ /* 0x000fc80000410000 */
[----:B------:R0:W1:Y:S01]  /*a220*/  F2F.F64.F32 R26, R0 ;  /* 0x00000000001a7310 */ /* 0x0000620000201800 */
[----:B------:R-:W-:Y:S05]  /*a230*/  BRA `(.L_x_7728) ;  /* 0x0000000400b87947 */ /* 0x000fea0003800000 */
.L_x_7735:
        /* <DEDUP_REMOVED lines=11> */
.L_x_7742:
        /* <DEDUP_REMOVED lines=21> */
.L_x_7746:
[----:B------:R-:W-:Y:S05]  /*a440*/  BSYNC B1 ;  /* 0x0000000000017941 */ /* 0x000fea0003800000 */
.L_x_7745:
[----:B------:R-:W-:Y:S01]  /*a450*/  LEA R5, R0, 0x3b800000, 0x17 ;  /* 0x3b80000000057811 */ /* 0x000fe200078eb8ff */
[----:B------:R-:W-:-:S05]  /*a460*/  IMAD.SHL.U32 R0, R3, 0x100000, RZ ;  /* 0x0010000003007824 */ /* 0x000fca00078e00ff */
[----:B------:R-:W-:-:S07]  /*a470*/  LOP3.LUT R0, R5, R0, R6, 0xfe, !PT ;  /* 0x0000000005007212 */ /* 0x000fce00078efe06 */
.L_x_7744:
[----:B------:R-:W-:Y:S05]  /*a480*/  BSYNC B0 ;  /* 0x0000000000007941 */ /* 0x000fea0003800000 */
.L_x_7743:
[----:B------:R-:W-:-:S04]  /*a490*/  FMUL.FTZ R0, R0, 1 ;  /* 0x3f80000000007820 */ /* 0x000fc80000410000 */
[----:B------:R0:W1:Y:S01]  /*a4a0*/  F2F.F64.F32 R26, R0 ;  /* 0x00000000001a7310 */ /* 0x0000620000201800 */
[----:B------:R-:W-:Y:S05]  /*a4b0*/  BRA `(.L_x_7728) ;  /* 0x0000000400187947 */ /* 0x000fea0003800000 */
.L_x_7741:
        /* <DEDUP_REMOVED lines=21> */
.L_x_7750:
[----:B------:R-:W-:Y:S05]  /*a610*/  BSYNC B1 ;  /* 0x0000000000017941 */ /* 0x000fea0003800000 */
.L_x_7749:
[----:B------:R-:W-:Y:S01]  /*a620*/  LEA R5, R0, 0x37800000, 0x17 ;  /* 0x3780000000057811 */ /* 0x000fe200078eb8ff */
[----:B------:R-:W-:-:S05]  /*a630*/  IMAD.SHL.U32 R0, R3, 0x200000, RZ ;  /* 0x0020000003007824 */ /* 0x000fca00078e00ff */
[----:B------:R-:W-:-:S07]  /*a640*/  LOP3.LUT R0, R5, R0, R6, 0xfe, !PT ;  /* 0x0000000005007212 */ /* 0x000fce00078efe06 */
.L_x_7748:
[----:B------:R-:W-:Y:S05]  /*a650*/  BSYNC B0 ;  /* 0x0000000000007941 */ /* 0x000fea0003800000 */
.L_x_7747:
[----:B------:R-:W-:-:S04]  /*a660*/  FMUL.FTZ R0, R0, 1 ;  /* 0x3f80000000007820 */ /* 0x000fc80000410000 */
[----:B------:R0:W1:Y:S01]  /*a670*/  F2F.F64.F32 R26, R0 ;  /* 0x00000000001a7310 */ /* 0x0000620000201800 */
[----:B------:R-:W-:Y:S05]  /*a680*/  BRA `(.L_x_7728) ;  /* 0x0000000000a47947 */ /* 0x000fea0003800000 */
.L_x_7740:
        /* <DEDUP_REMOVED lines=14> */
.L_x_7754:
[----:B------:R-:W-:Y:S05]  /*a770*/  BSYNC B0 ;  /* 0x0000000000007941 */ /* 0x000fea0003800000 */
.L_x_7753:
[----:B------:R-:W-:-:S04]  /*a780*/  FMUL.FTZ R0, R0, 1 ;  /* 0x3f80000000007820 */ /* 0x000fc80000410000 */
[----:B------:R0:W1:Y:S01]  /*a790*/  F2F.F64.F32 R26, R0 ;  /* 0x00000000001a7310 */ /* 0x0000620000201800 */
[----:B------:R-:W-:Y:S05]  /*a7a0*/  BRA `(.L_x_7728) ;  /* 0x00000000005c7947 */ /* 0x000fea0003800000 */
.L_x_7727:
        /* <DEDUP_REMOVED lines=16> */
.L_x_7755:
[----:B------:R-:W-:Y:S01]  /*a8b0*/  CS2R R26, SRZ ;  /* 0x00000000001a7805 */ /* 0x000fe2000001ff00 */
[----:B------:R-:W-:Y:S06]  /*a8c0*/  BRA `(.L_x_7728) ;  /* 0x0000000000147947 */ /* 0x000fec0003800000 */
.L_x_7752:
[----:B------:R-:W2:Y:S02]  /*a8d0*/  LDG.E.64 R26, desc[UR36][R4.64] ;  /* 0x00000024041a7981 */ /* 0x000ea4000c1e1b00 */
[----:B--2---:R-:W0:Y:S01]  /*a8e0*/  I2F.F64.U64 R26, R26 ;  /* 0x0000001a001a7312 */ /* 0x004e220000301800 */
[----:B------:R-:W-:Y:S05]  /*a8f0*/  BRA `(.L_x_7728) ;  /* 0x0000000000087947 */ /* 0x000fea0003800000 */
.L_x_7751:
[----:B------:R-:W2:Y:S02]  /*a900*/  LDG.E R4, desc[UR36][R4.64] ;  /* 0x0000002404047981 */ /* 0x000ea4000c1e1900 */
[----:B--2---:R0:W1:Y:S02]  /*a910*/  I2F.F64.U32 R26, R4 ;  /* 0x00000004001a7312 */ /* 0x0040640000201800 */
.L_x_7728:
        /* <DEDUP_REMOVED lines=19> */
.L_x_7759:
[----:B------:R-:W2:Y:S02]  /*aa50*/  LDG.E.U8 R4, desc[UR36][R4.64] ;  /* 0x0000002404047981 */ /* 0x000ea4000c1e1100 */
[----:B--2---:R0:W2:Y:S01]  /*aa60*/  I2F.F64.U16 R28, R4 ;  /* 0x00000004001c7312 */ /* 0x0040a20000101800 */
[----:B------:R-:W-:Y:S05]  /*aa70*/  BRA `(.L_x_7689) ;  /* 0x0000000c006c7947 */ /* 0x000fea0003800000 */
.L_x_7758:
        /* <DEDUP_REMOVED lines=9> */
.L_x_7762:
[----:B------:R-:W2:Y:S02]  /*ab10*/  LDG.E R4, desc[UR36][R4.64] ;  /* 0x0000002404047981 */ /* 0x000ea4000c1e1900 */
[----:B--2---:R0:W2:Y:S01]  /*ab20*/  I2F.F64 R28, R4 ;  /* 0x00000004001c7312 */ /* 0x0040a20000201c00 */
[----:B------:R-:W-:Y:S05]  /*ab30*/  BRA `(.L_x_7689) ;  /* 0x0000000c003c7947 */ /* 0x000fea0003800000 */
.L_x_7761:
[----:B------:R-:W2:Y:S02]  /*ab40*/  LDG.E.U16 R4, desc[UR36][R4.64] ;  /* 0x0000002404047981 */ /* 0x000ea4000c1e1500 */
[----:B--2---:R0:W2:Y:S01]  /*ab50*/  I2F.F64.S16 R28, R4 ;  /* 0x00000004001c7312 */ /* 0x0040a20000101c00 */
[----:B------:R-:W-:Y:S05]  /*ab60*/  BRA `(.L_x_7689) ;  /* 0x0000000c00307947 */ /* 0x000fea0003800000 */
.L_x_7757:
        /* <DEDUP_REMOVED lines=10> */
.L_x_7764:
[----:B------:R-:W2:Y:S02]  /*ac10*/  LDG.E.U16 R0, desc[UR36][R4.64] ;  /* 0x0000002404007981 */ /* 0x000ea4000c1e1500 */
[----:B--2---:R-:W-:-:S05]  /*ac20*/  HADD2.F32 R0, -RZ, R0.H0_H0 ;  /* 0x20000000ff007230 */ /* 0x004fca0000004100 */
[----:B------:R-:W-:-:S04]  /*ac30*/  FMUL.FTZ R0, R0, 1 ;  /* 0x3f80000000007820 */ /* 0x000fc80000410000 */
[----:B------:R0:W2:Y:S01]  /*ac40*/  F2F.F64.F32 R28, R0 ;  /* 0x00000000001c7310 */ /* 0x0000a20000201800 */
[----:B------:R-:W-:Y:S05]  /*ac50*/  BRA `(.L_x_7689) ;  /* 0x0000000800f47947 */ /* 0x000fea0003800000 */
.L_x_7763:
        /* <DEDUP_REMOVED lines=10> */
.L_x_7766:
[----:B------:R-:W2:Y:S02]  /*ad00*/  LDG.E.U16 R4, desc[UR36][R4.64] ;  /* 0x0000002404047981 */ /* 0x000ea4000c1e1500 */
[----:B--2---:R-:W-:-:S05]  /*ad10*/  HADD2.F32 R0, -RZ, R4.H0_H0 ;  /* 0x20000004ff007230 */ /* 0x004fca0000004100 */
[----:B------:R-:W-:-:S04]  /*ad20*/  FMUL.FTZ R0, R0, 1 ;  /* 0x3f80000000007820 */ /* 0x000fc80000410000 */
[----:B------:R0:W2:Y:S01]  /*ad30*/  F2F.F64.F32 R28, R0 ;  /* 0x00000000001c7310 */ /* 0x0000a20000201800 */
[----:B------:R-:W-:Y:S05]  /*ad40*/  BRA `(.L_x_7689) ;  /* 0x0000000800b87947 */ /* 0x000fea0003800000 */
.L_x_7765:
[----:B------:R0:W5:Y:S01]  /*ad50*/  LDG.E.64 R28, desc[UR36][R4.64] ;  /* 0x00000024041c7981 */ /* 0x000162000c1e1b00 */
[----:B------:R-:W-:Y:S05]  /*ad60*/  BRA `(.L_x_7689) ;  /* 0x0000000800b07947 */ /* 0x000fea0003800000 */
.L_x_7756:
        /* <DEDUP_REMOVED lines=13> */
.L_x_7769:
[----:B------:R0:W5:Y:S01]  /*ae40*/  LDG.E.64 R28, desc[UR36][R4.64] ;  /* 0x00000024041c7981 */ /* 0x000162000c1e1b00 */
[----:B------:R-:W-:Y:S05]  /*ae50*/  BRA `(.L_x_7689) ;  /* 0x0000000800747947 */ /* 0x000fea0003800000 */
.L_x_7768:
        /* <DEDUP_REMOVED lines=28> */
.L_x_7771:
        /* <DEDUP_REMOVED lines=15> */
.L_x_7770:
[----:B------:R-:W2:Y:S02]  /*b110*/  LDG.E.U16 R0, desc[UR36][R4.64] ;  /* 0x0000002404007981 */ /* 0x000ea4000c1e1500 */
[----:B--2---:R-:W-:-:S04]  /*b120*/  IMAD.U32 R0, R0, 0x10000, RZ ;  /* 0x0001000000007824 */ /* 0x004fc800078e00ff */
[----:B------:R-:W-:-:S04]  /*b130*/  FMUL.FTZ R0, R0, 1 ;  /* 0x3f80000000007820 */ /* 0x000fc80000410000 */
[----:B------:R0:W2:Y:S01]  /*b140*/  F2F.F64.F32 R28, R0 ;  /* 0x00000000001c7310 */ /* 0x0000a20000201800 */
[----:B------:R-:W-:Y:S05]  /*b150*/  BRA `(.L_x_7689) ;  /* 0x0000000400b47947 */ /* 0x000fea0003800000 */
.L_x_7767:
        /* <DEDUP_REMOVED lines=11> */
.L_x_7774:
        /* <DEDUP_REMOVED lines=21> */
.L_x_7778:
[----:B------:R-:W-:Y:S05]  /*b360*/  BSYNC B1 ;  /* 0x0000000000017941 */ /* 0x000fea0003800000 */
.L_x_7777:
[----:B------:R-:W-:Y:S01]  /*b370*/  LEA R5, R0, 0x3b800000, 0x17 ;  /* 0x3b80000000057811 */ /* 0x000fe200078eb8ff */
[----:B------:R-:W-:-:S05]  /*b380*/  IMAD.SHL.U32 R0, R3, 0x100000, RZ ;  /* 0x0010000003007824 */ /* 0x000fca00078e00ff */
[----:B------:R-:W-:-:S07]  /*b390*/  LOP3.LUT R0, R5, R0, R6, 0xfe, !PT ;  /* 0x0000000005007212 */ /* 0x000fce00078efe06 */
.L_x_7776:
[----:B------:R-:W-:Y:S05]  /*b3a0*/  BSYNC B0 ;  /* 0x0000000000007941 */ /* 0x000fea0003800000 */
.L_x_7775:
[----:B------:R-:W-:-:S04]  /*b3b0*/  FMUL.FTZ R0, R0, 1 ;  /* 0x3f80000000007820 */ /* 0x000fc80000410000 */
[----:B------:R0:W2:Y:S01]  /*b3c0*/  F2F.F64.F32 R28, R0 ;  /* 0x00000000001c7310 */ /* 0x0000a20000201800 */
[----:B------:R-:W-:Y:S05]  /*b3d0*/  BRA `(.L_x_7689) ;  /* 0x0000000400147947 */ /* 0x000fea0003800000 */
.L_x_7773:
        /* <DEDUP_REMOVED lines=21> */
.L_x_7782:
[----:B------:R-:W-:Y:S05]  /*b530*/  BSYNC B1 ;  /* 0x0000000000017941 */ /* 0x000fea0003800000 */
.L_x_7781:
[----:B------:R-:W-:Y:S01]  /*b540*/  LEA R5, R0, 0x37800000, 0x17 ;  /* 0x3780000000057811 */ /* 0x000fe200078eb8ff */
[----:B------:R-:W-:-:S05]  /*b550*/  IMAD.SHL.U32 R0, R3, 0x200000, RZ ;  /* 0x0020000003007824 */ /* 0x000fca00078e00ff */
[----:B------:R-:W-:-:S07]  /*b560*/  LOP3.LUT R0, R5, R0, R6, 0xfe, !PT ;  /* 0x0000000005007212 */ /* 0x000fce00078efe06 */
.L_x_7780:
[----:B------:R-:W-:Y:S05]  /*b570*/  BSYNC B0 ;  /* 0x0000000000007941 */ /* 0x000fea0003800000 */
.L_x_7779:
[----:B------:R-:W-:-:S04]  /*b580*/  FMUL.FTZ R0, R0, 1 ;  /* 0x3f80000000007820 */ /* 0x000fc80000410000 */
[----:B------:R0:W2:Y:S01]  /*b590*/  F2F.F64.F32 R28, R0 ;  /* 0x00000000001c7310 */ /* 0x0000a20000201800 */
[----:B------:R-:W-:Y:S05]  /*b5a0*/  BRA `(.L_x_7689) ;  /* 0x0000000000a07947 */ /* 0x000fea0003800000 */
.L_x_7772:
        /* <DEDUP_REMOVED lines=14> */
.L_x_7786:
[----:B------:R-:W-:Y:S05]  /*b690*/  BSYNC B0 ;  /* 0x0000000000007941 */ /* 0x000fea0003800000 */
.L_x_7785:
[----:B------:R-:W-:-:S04]  /*b6a0*/  FMUL.FTZ R0, R0, 1 ;  /* 0x3f80000000007820 */ /* 0x000fc80000410000 */
[----:B------:R0:W2:Y:S01]  /*b6b0*/  F2F.F64.F32 R28, R0 ;  /* 0x00000000001c7310 */ /* 0x0000a20000201800 */
[----:B------:R-:W-:Y:S05]  /*b6c0*/  BRA `(.L_x_7689) ;  /* 0x0000000000587947 */ /* 0x000fea0003800000 */
.L_x_7760:
        /* <DEDUP_REMOVED lines=16> */
.L_x_7787:
[----:B------:R-:W-:Y:S05]  /*b7d0*/  BRA `(.L_x_7689) ;  /* 0x0000000000147947 */ /* 0x000fea0003800000 */
.L_x_7784:
[----:B------:R-:W2:Y:S02]  /*b7e0*/  LDG.E.64 R28, desc[UR36][R4.64] ;  /* 0x00000024041c7981 */ /* 0x000ea4000c1e1b00 */
[----:B--2---:R-:W0:Y:S01]  /*b7f0*/  I2F.F64.U64 R28, R28 ;  /* 0x0000001c001c7312 */ /* 0x004e220000301800 */
[----:B------:R-:W-:Y:S05]  /*b800*/  BRA `(.L_x_7689) ;  /* 0x0000000000087947 */ /* 0x000fea0003800000 */
.L_x_7783:
[----:B------:R-:W2:Y:S02]  /*b810*/  LDG.E R4, desc[UR36][R4.64] ;  /* 0x0000002404047981 */ /* 0x000ea4000c1e1900 */
[----:B--2---:R0:W2:Y:S02]  /*b820*/  I2F.F64.U32 R28, R4 ;  /* 0x00000004001c7312 */ /* 0x0040a40000201800 */
.L_x_7689:
[----:B------:R-:W-:Y:S05]  /*b830*/  BSYNC B6 ;  /* 0x0000000000067941 */ /* 0x000fea0003800000 */
.L_x_7688:
[----:B0-----:R-:W0:Y:S01]  /*b840*/  S2R R33, SR_TID.X ;  /* 0x0000000000217919 */ /* 0x001e220000002100 */
[----:B------:R-:W-:Y:S01]  /*b850*/  BSSY B6, `(.L_x_7788) ;  /* 0x0000158000067945 */ /* 0x000fe20003800000 */
[C---:B0-----:R-:W-:Y:S01]  /*b860*/  ISETP.GE.AND P0, PT, R33.reuse, R2, PT ;  /* 0x000000022100720c */ /* 0x041fe20003f06270 */
[----:B------:R-:W-:-:S05]  /*b870*/  VIADD R3, R33, 0x100 ;  /* 0x0000010021037836 */ /* 0x000fca0000000000 */
[----:B------:R-:W-:Y:S01]  /*b880*/  ISETP.GE.AND P5, PT, R3, R2, PT ;  /* 0x000000020300720c */ /* 0x000fe20003fa6270 */
[----:B------:R-:W-:-:S05]  /*b890*/  VIADD R3, R33, 0x180 ;  /* 0x0000018021037836 */ /* 0x000fca0000000000 */
[----:B------:R-:W-:Y:S01]  /*b8a0*/  ISETP.GE.AND P6, PT, R3, R2, PT ;  /* 0x000000020300720c */ /* 0x000fe20003fc6270 */
[----:B--23-5:R-:W-:Y:S02]  /*b8b0*/  @!P0 DADD R6, R40, -R44 ;  /* 0x0000000028068229 */ /* 0x02cfe4000000082c */
[----:B-1----:R-:W-:-:S04]  /*b8c0*/  @!P0 DSETP.GEU.AND P1, PT, |R30|, 0.5, PT ;  /* 0x3fe000001e00842a */ /* 0x002fc80003f2e200 */
[----:B------:R-:W-:Y:S02]  /*b8d0*/  @!P5 DADD R8, R18, -R16 ;  /* 0x000000001208d229 */ /* 0x000fe40000000810 */
[----:B------:R-:W-:Y:S02]  /*b8e0*/  @!P0 DFMA R44, R6, R30, R44 ;  /* 0x0000001e062c822b */ /* 0x000fe4000000002c */
[----:B------:R-:W-:Y:S02]  /*b8f0*/  @!P0 DADD R30, -R30, 1 ;  /* 0x3ff000001e1e8429 */ /* 0x000fe40000000100 */
[----:B----4-:R-:W-:Y:S02]  /*b900*/  @!P6 DADD R10, R26, -R24 ;  /* 0x000000001a0ae229 */ /* 0x010fe40000000818 */
[----:B------:R-:W-:Y:S02]  /*b910*/  @!P6 DADD R12, -R28, 1 ;  /* 0x3ff000001c0ce429 */ /* 0x000fe40000000100 */
[----:B------:R-:W-:-:S02]  /*b920*/  @!P5 DSETP.GEU.AND P2, PT, |R22|, 0.5, PT ;  /* 0x3fe000001600d42a */ /* 0x000fc40003f4e200 */
[----:B------:R-:W-:Y:S02]  /*b930*/  @!P0 DFMA R30, -R6, R30, R40 ;  /* 0x0000001e061e822b */ /* 0x000fe40000000128 */
[----:B------:R-:W-:Y:S02]  /*b940*/  @!P6 DSETP.GEU.AND P3, PT, |R28|, 0.5, PT ;  /* 0x3fe000001c00e42a */ /* 0x000fe40003f6e200 */
[C---:B------:R-:W-:Y:S02]  /*b950*/  @!P6 DFMA R26, -R10.reuse, R12, R26 ;  /* 0x0000000c0a1ae22b */ /* 0x040fe4000000011a */
[----:B------:R-:W-:-:S04]  /*b960*/  @!P6 DFMA R10, R10, R28, R24 ;  /* 0x0000001c0a0ae22b */ /* 0x000fc80000000018 */
[----:B------:R-:W-:Y:S01]  /*b970*/  @!P0 FSEL R45, R31, R45, P1 ;  /* 0x0000002d1f2d8208 */ /* 0x000fe20000800000 */
[----:B------:R-:W-:Y:S01]  /*b980*/  VIADD R31, R33, 0x80 ;  /* 0x00000080211f7836 */ /* 0x000fe20000000000 */
[----:B------:R-:W-:-:S03]  /*b990*/  @!P0 FSEL R0, R30, R44, P1 ;  /* 0x0000002c1e008208 */ /* 0x000fc60000800000 */
[----:B------:R-:W-:Y:S01]  /*b9a0*/  @!P0 IMAD.MOV.U32 R5, RZ, RZ, R45 ;  /* 0x000000ffff058224 */ /* 0x000fe200078e002d */
[----:B------:R-:W-:Y:S01]  /*b9b0*/  ISETP.GE.AND P4, PT, R31, R2, PT ;  /* 0x000000021f00720c */ /* 0x000fe20003f86270 */
[----:B------:R-:W-:-:S12]  /*b9c0*/  @!P0 IMAD.MOV.U32 R4, RZ, RZ, R0 ;  /* 0x000000ffff048224 */ /* 0x000fd800078e0000 */
[----:B------:R-:W-:Y:S02]  /*b9d0*/  @!P4 DADD R6, R36, -R38 ;  /* 0x000000002406c229 */ /* 0x000fe40000000826 */
[----:B------:R-:W-:-:S06]  /*b9e0*/  @!P4 DSETP.GEU.AND P1, PT, |R34|, 0.5, PT ;  /* 0x3fe000002200c42a */ /* 0x000fcc0003f2e200 */
[----:B------:R-:W-:Y:S02]  /*b9f0*/  @!P4 DFMA R38, R6, R34, R38 ;  /* 0x000000220626c22b */ /* 0x000fe40000000026 */
[----:B------:R-:W-:-:S08]  /*ba00*/  @!P4 DADD R34, -R34, 1 ;  /* 0x3ff000002222c429 */ /* 0x000fd00000000100 */
[----:B------:R-:W-:Y:S02]  /*ba10*/  @!P4 DFMA R36, -R6, R34, R36 ;  /* 0x000000220624c22b */ /* 0x000fe40000000124 */
[----:B------:R-:W-:-:S08]  /*ba20*/  @!P5 DADD R6, -R22, 1 ;  /* 0x3ff000001606d429 */ /* 0x000fd00000000100 */
[C---:B------:R-:W-:Y:S01]  /*ba30*/  @!P5 DFMA R6, -R8.reuse, R6, R18 ;  /* 0x000000060806d22b */ /* 0x040fe20000000112 */
[----:B------:R-:W-:Y:S01]  /*ba40*/  @!P4 FSEL R0, R36, R38, P1 ;  /* 0x000000262400c208 */ /* 0x000fe20000800000 */
[----:B------:R-:W0:Y:S01]  /*ba50*/  LDC.U8 R18, c[0x0][0x24c] ;  /* 0x00009300ff127b82 */ /* 0x000e220000000000 */
[----:B------:R-:W-:Y:S01]  /*ba60*/  @!P5 DFMA R8, R8, R22, R16 ;  /* 0x000000160808d22b */ /* 0x000fe20000000010 */
[----:B------:R-:W-:Y:S02]  /*ba70*/  @!P4 FSEL R37, R37, R39, P1 ;  /* 0x000000272525c208 */ /* 0x000fe40000800000 */
[----:B------:R-:W-:-:S03]  /*ba80*/  @!P4 IMAD.MOV.U32 R28, RZ, RZ, R0 ;  /* 0x000000ffff1cc224 */ /* 0x000fc600078e0000 */
[----:B------:R-:W-:-:S04]  /*ba90*/  @!P4 IMAD.MOV.U32 R29, RZ, RZ, R37 ;  /* 0x000000ffff1dc224 */ /* 0x000fc800078e0025 */
[----:B------:R-:W-:Y:S02]  /*baa0*/  @!P5 FSEL R3, R6, R8, P2 ;  /* 0x000000080603d208 */ /* 0x000fe40001000000 */
[----:B------:R-:W-:Y:S02]  /*bab0*/  @!P5 FSEL R6, R7, R9, P2 ;  /* 0x000000090706d208 */ /* 0x000fe40001000000 */
[----:B------:R-:W-:Y:S01]  /*bac0*/  @!P6 FSEL R7, R26, R10, P3 ;  /* 0x0000000a1a07e208 */ /* 0x000fe20001800000 */
[----:B------:R-:W-:Y:S01]  /*bad0*/  @!P5 IMAD.MOV.U32 R24, RZ, RZ, R3 ;  /* 0x000000ffff18d224 */ /* 0x000fe200078e0003 */
[----:B------:R-:W-:Y:S01]  /*bae0*/  @!P6 FSEL R10, R27, R11, P3 ;  /* 0x0000000b1b0ae208 */ /* 0x000fe20001800000 */
        /* <DEDUP_REMOVED lines=25> */
.L_x_7793:
[----:B------:R-:W0:Y:S01]  /*bc80*/  F2I.S64.F64.TRUNC R4, R4 ;  /* 0x0000000400047311 */ /* 0x000e22000030d900 */
[----:B------:R-:W-:Y:S02]  /*bc90*/  IMAD.MOV.U32 R33, RZ, RZ, R31 ;  /* 0x000000ffff217224 */ /* 0x000fe400078e001f */
[----:B0-----:R-:W-:-:S05]  /*bca0*/  IMAD.MOV.U32 R3, RZ, RZ, R4 ;  /* 0x000000ffff037224 */ /* 0x001fca00078e0004 */
[----:B------:R2:W-:Y:S01]  /*bcb0*/  STG.E.U8 desc[UR36][R8.64], R3 ;  /* 0x0000000308007986 */ /* 0x0005e2000c101124 */
[----:B------:R-:W-:Y:S05]  /*bcc0*/  BRA `(.L_x_7789) ;  /* 0x0000001000407947 */ /* 0x000fea0003800000 */
.L_x_7792:
        /* <DEDUP_REMOVED lines=10> */
.L_x_7796:
[----:B------:R-:W0:Y:S01]  /*bd70*/  F2I.F64.TRUNC R5, R4 ;  /* 0x0000000400057311 */ /* 0x000e22000030d100 */
[----:B------:R-:W-:Y:S01]  /*bd80*/  IMAD.MOV.U32 R33, RZ, RZ, R31 ;  /* 0x000000ffff217224 */ /* 0x000fe200078e001f */
[----:B0-----:R4:W-:Y:S01]  /*bd90*/  STG.E desc[UR36][R8.64], R5 ;  /* 0x0000000508007986 */ /* 0x0019e2000c101924 */
[----:B------:R-:W-:Y:S05]  /*bda0*/  BRA `(.L_x_7789) ;  /* 0x0000001000087947 */ /* 0x000fea0003800000 */
.L_x_7795:
[----:B------:R-:W0:Y:S01]  /*bdb0*/  F2I.F64.TRUNC R5, R4 ;  /* 0x0000000400057311 */ /* 0x000e22000030d100 */
[----:B------:R-:W-:Y:S01]  /*bdc0*/  IMAD.MOV.U32 R33, RZ, RZ, R31 ;  /* 0x000000ffff217224 */ /* 0x000fe200078e001f */
[----:B0-----:R3:W-:Y:S01]  /*bdd0*/  STG.E.U16 desc[UR36][R8.64], R5 ;  /* 0x0000000508007986 */ /* 0x0017e2000c101524 */
[----:B------:R-:W-:Y:S05]  /*bde0*/  BRA `(.L_x_7789) ;  /* 0x0000000c00f87947 */ /* 0x000fea0003800000 */
.L_x_7791:
        /* <DEDUP_REMOVED lines=14> */
.L_x_7798:
        /* <DEDUP_REMOVED lines=9> */
.L_x_7797:
        /* <DEDUP_REMOVED lines=15> */
.L_x_7800:
        /* <DEDUP_REMOVED lines=10> */
.L_x_7799:
[----:B------:R0:W-:Y:S01]  /*c0f0*/  STG.E.64 desc[UR36][R8.64], R4 ;  /* 0x0000000408007986 */ /* 0x0001e2000c101b24 */
[----:B------:R-:W-:Y:S01]  /*c100*/  IMAD.MOV.U32 R33, RZ, RZ, R31 ;  /* 0x000000ffff217224 */ /* 0x000fe200078e001f */
[----:B------:R-:W-:Y:S06]  /*c110*/  BRA `(.L_x_7789) ;  /* 0x0000000c002c7947 */ /* 0x000fec0003800000 */
.L_x_7790:
        /* <DEDUP_REMOVED lines=13> */
.L_x_7803:
[----:B------:R-:W-:Y:S01]  /*c1f0*/  CS2R R6, SRZ ;  /* 0x0000000000067805 */ /* 0x000fe2000001ff00 */
[----:B------:R-:W-:-:S04]  /*c200*/  IMAD.MOV.U32 R33, RZ, RZ, R31 ;  /* 0x000000ffff217224 */ /* 0x000fc800078e001f */
[----:B------:R0:W-:Y:S01]  /*c210*/  STG.E.128 desc[UR36][R8.64], R4 ;  /* 0x0000000408007986 */ /* 0x0001e2000c101d24 */
[----:B------:R-:W-:Y:S05]  /*c220*/  BRA `(.L_x_7789) ;  /* 0x0000000800e87947 */ /* 0x000fea0003800000 */
.L_x_7802:
        /* <DEDUP_REMOVED lines=25> */
.L_x_7807:
[----:B------:R-:W-:Y:S05]  /*c3c0*/  BSYNC B0 ;  /* 0x0000000000007941 */ /* 0x000fea0003800000 */
.L_x_7806:
[----:B------:R-:W-:Y:S01]  /*c3d0*/  LOP3.LUT R7, R0, R7, RZ, 0xfc, !PT ;  /* 0x0000000700077212 */ /* 0x000fe200078efcff */
[----:B------:R-:W-:-:S04]  /*c3e0*/  IMAD.MOV.U32 R33, RZ, RZ, R31 ;  /* 0x000000ffff217224 */ /* 0x000fc800078e001f */
[----:B------:R0:W-:Y:S01]  /*c3f0*/  STG.E.U8 desc[UR36][R8.64], R7 ;  /* 0x0000000708007986 */ /* 0x0001e2000c101124 */
[----:B------:R-:W-:Y:S05]  /*c400*/  BRA `(.L_x_7789) ;  /* 0x0000000800707947 */ /* 0x000fea0003800000 */
.L_x_7805:
        /* <DEDUP_REMOVED lines=17> */
.L_x_7809:
[----:B------:R-:W-:Y:S01]  /*c520*/  IMAD.MOV.U32 R0, RZ, RZ, 0x7f ;  /* 0x0000007fff007424 */ /* 0x000fe200078e00ff */
[----:B------:R-:W-:-:S04]  /*c530*/  ISETP.GT.U32.AND P0, PT, R3, 0x7f800000, PT ;  /* 0x7f8000000300780c */ /* 0x000fc80003f04070 */
[----:B------:R-:W-:-:S09]  /*c540*/  SEL R0, R0, 0x7c, P0 ;  /* 0x0000007c00007807 */ /* 0x000fd20000000000 */
.L_x_7810:
[----:B------:R-:W-:Y:S05]  /*c550*/  BSYNC B0 ;  /* 0x0000000000007941 */ /* 0x000fea0003800000 */
.L_x_7808:
[----:B------:R-:W-:Y:S01]  /*c560*/  LOP3.LUT R3, R7, 0x80000000, RZ, 0xc0, !PT ;  /* 0x8000000007037812 */ /* 0x000fe200078ec0ff */
[----:B------:R-:W-:-:S03]  /*c570*/  IMAD.MOV.U32 R33, RZ, RZ, R31 ;  /* 0x000000ffff217224 */ /* 0x000fc600078e001f */
[----:B------:R-:W-:-:S04]  /*c580*/  SHF.R.U32.HI R3, RZ, 0x18, R3 ;  /* 0x00000018ff037819 */ /* 0x000fc80000011603 */
[----:B------:R-:W-:-:S05]  /*c590*/  LOP3.LUT R3, R0, R3, RZ, 0xfc, !PT ;  /* 0x0000000300037212 */ /* 0x000fca00078efcff */
[----:B------:R0:W-:Y:S01]  /*c5a0*/  STG.E.U8 desc[UR36][R8.64], R3 ;  /* 0x0000000308007986 */ /* 0x0001e2000c101124 */
[----:B------:R-:W-:Y:S05]  /*c5b0*/  BRA `(.L_x_7789) ;  /* 0x0000000800047947 */ /* 0x000fea0003800000 */
.L_x_7804:
        /* <DEDUP_REMOVED lines=9> */
.L_x_7801:
        /* <DEDUP_REMOVED lines=12> */
.L_x_7813:
        /* <DEDUP_REMOVED lines=21> */
.L_x_7816:
[----:B------:R-:W-:-:S04]  /*c860*/  LOP3.LUT R0, R7, 0x80000000, RZ, 0xc0, !PT ;  /* 0x8000000007007812 */ /* 0x000fc800078ec0ff */
[----:B------:R-:W-:-:S04]  /*c870*/  SHF.R.U32.HI R0, RZ, 0x18, R0 ;  /* 0x00000018ff007819 */ /* 0x000fc80000011600 */
[----:B------:R-:W-:-:S07]  /*c880*/  LOP3.LUT R0, R3, R0, RZ, 0xfc, !PT ;  /* 0x0000000003007212 */ /* 0x000fce00078efcff */
.L_x_7815:
[----:B------:R-:W-:Y:S05]  /*c890*/  BSYNC B0 ;  /* 0x0000000000007941 */ /* 0x000fea0003800000 */
.L_x_7814:
[----:B------:R0:W-:Y:S01]  /*c8a0*/  STG.E.U8 desc[UR36][R8.64], R0 ;  /* 0x0000000008007986 */ /* 0x0001e2000c101124 */
[----:B------:R-:W-:Y:S01]  /*c8b0*/  IMAD.MOV.U32 R33, RZ, RZ, R31 ;  /* 0x000000ffff217224 */ /* 0x000fe200078e001f */
[----:B------:R-:W-:Y:S06]  /*c8c0*/  BRA `(.L_x_7789) ;  /* 0x0000000400407947 */ /* 0x000fec0003800000 */
.L_x_7812:
        /* <DEDUP_REMOVED lines=21> */
.L_x_7819:
[----:B------:R-:W-:-:S04]  /*ca20*/  LOP3.LUT R0, R7, 0x80000000, RZ, 0xc0, !PT ;  /* 0x8000000007007812 */ /* 0x000fc800078ec0ff */
[----:B------:R-:W-:-:S04]  /*ca30*/  SHF.R.U32.HI R0, RZ, 0x18, R0 ;  /* 0x00000018ff007819 */ /* 0x000fc80000011600 */
[----:B------:R-:W-:-:S07]  /*ca40*/  LOP3.LUT R0, R3, R0, RZ, 0xfc, !PT ;  /* 0x0000000003007212 */ /* 0x000fce00078efcff */
.L_x_7818:
[----:B------:R-:W-:Y:S05]  /*ca50*/  BSYNC B0 ;  /* 0x0000000000007941 */ /* 0x000fea0003800000 */
.L_x_7817:
[----:B------:R0:W-:Y:S01]  /*ca60*/  STG.E.U8 desc[UR36][R8.64], R0 ;  /* 0x0000000008007986 */ /* 0x0001e2000c101124 */
[----:B------:R-:W-:Y:S01]  /*ca70*/  IMAD.MOV.U32 R33, RZ, RZ, R31 ;  /* 0x000000ffff217224 */ /* 0x000fe200078e001f */
[----:B------:R-:W-:Y:S06]  /*ca80*/  BRA `(.L_x_7789) ;  /* 0x0000000000d07947 */ /* 0x000fec0003800000 */
.L_x_7811:
        /* <DEDUP_REMOVED lines=27> */
.L_x_7794:
        /* <DEDUP_REMOVED lines=16> */
.L_x_7822:
[----:B------:R-:W-:Y:S01]  /*cd40*/  IMAD.MOV.U32 R33, RZ, RZ, R31 ;  /* 0x000000ffff217224 */ /* 0x000fe200078e001f */
[----:B------:R-:W-:Y:S06]  /*cd50*/  BRA `(.L_x_7789) ;  /* 0x00000000001c7947 */ /* 0x000fec0003800000 */
.L_x_7821:
[----:B------:R-:W0:Y:S01]  /*cd60*/  F2I.U64.F64.TRUNC R4, R4 ;  /* 0x0000000400047311 */ /* 0x000e22000030d800 */
[----:B------:R-:W-:Y:S01]  /*cd70*/  IMAD.MOV.U32 R33, RZ, RZ, R31 ;  /* 0x000000ffff217224 */ /* 0x000fe200078e001f */
[----:B0-----:R0:W-:Y:S01]  /*cd80*/  STG.E.64 desc[UR36][R8.64], R4 ;  /* 0x0000000408007986 */ /* 0x0011e2000c101b24 */
[----:B------:R-:W-:Y:S05]  /*cd90*/  BRA `(.L_x_7789) ;  /* 0x00000000000c7947 */ /* 0x000fea0003800000 */
.L_x_7820:
[----:B------:R-:W0:Y:S01]  /*cda0*/  F2I.U32.F64.TRUNC R5, R4 ;  /* 0x0000000400057311 */ /* 0x000e22000030d000 */
[----:B------:R-:W-:Y:S01]  /*cdb0*/  IMAD.MOV.U32 R33, RZ, RZ, R31 ;  /* 0x000000ffff217224 */ /* 0x000fe200078e001f */
[----:B0-----:R0:W-:Y:S06]  /*cdc0*/  STG.E desc[UR36][R8.64], R5 ;  /* 0x0000000508007986 */ /* 0x0011ec000c101924 */
.L_x_7789:
[----:B------:R-:W-:Y:S05]  /*cdd0*/  BSYNC B6 ;  /* 0x0000000000067941 */ /* 0x000fea0003800000 */
.L_x_7788:
[----:B------:R-:W-:Y:S01]  /*cde0*/  ISETP.GE.AND P0, PT, R33, R2, PT ;  /* 0x000000022100720c */ /* 0x000fe20003f06270 */
[----:B------:R-:W-:-:S12]  /*cdf0*/  BSSY B6, `(.L_x_7823) ;  /* 0x0000230000067945 */ /* 0x000fd80003800000 */
[----:B------:R-:W-:Y:S05]  /*ce00*/  @P0 BRA `(.L_x_7824) ;  /* 0x0000002000b80947 */ /* 0x000fea0003800000 */
[----:B01-34-:R-:W0:Y:S01]  /*ce10*/  LDC.64 R4, c[0x0][0x218] ;  /* 0x00008600ff047b82 */ /* 0x01be220000000a00 */
[----:B------:R-:W-:Y:S01]  /*ce20*/  IMAD R0, R32, 0x200, R33 ;  /* 0x0000020020007824 */ /* 0x000fe200078e0221 */
[----:B------:R-:W-:Y:S01]  /*ce30*/  PRMT R6, R18, 0x9910, RZ ;  /* 0x0000991012067816 */ /* 0x000fe200000000ff */
[----:B------:R-:W-:Y:S02]  /*ce40*/  ULDC UR4, c[0x0][0x250] ;  /* 0x0000940000047ab9 */ /* 0x000fe40000000800 */
[----:B--2---:R-:W-:Y:S02]  /*ce50*/  IMAD R3, R0, UR4, RZ ;  /* 0x0000000400037c24 */ /* 0x004fe4000f8e02ff */
        /* <DEDUP_REMOVED lines=16> */
.L_x_7828:
[----:B------:R-:W0:Y:S02]  /*cf60*/  F2I.S64.F64.TRUNC R28, R28 ;  /* 0x0000001c001c7311 */ /* 0x000e24000030d900 */
[----:B0-----:R-:W-:-:S05]  /*cf70*/  IMAD.MOV.U32 R3, RZ, RZ, R28 ;  /* 0x000000ffff037224 */ /* 0x001fca00078e001c */
[----:B------:R1:W-:Y:S01]  /*cf80*/  STG.E.U8 desc[UR36][R4.64], R3 ;  /* 0x0000000304007986 */ /* 0x0003e2000c101124 */
[----:B------:R-:W-:Y:S05]  /*cf90*/  BRA `(.L_x_7830) ;  /* 0x0000000c00f07947 */ /* 0x000fea0003800000 */
.L_x_7827:
        /* <DEDUP_REMOVED lines=9> */
.L_x_7832:
[----:B------:R-:W0:Y:S02]  /*d030*/  F2I.F64.TRUNC R29, R28 ;  /* 0x0000001c001d7311 */ /* 0x000e24000030d100 */
[----:B0-----:R3:W-:Y:S01]  /*d040*/  STG.E desc[UR36][R4.64], R29 ;  /* 0x0000001d04007986 */ /* 0x0017e2000c101924 */
[----:B------:R-:W-:Y:S05]  /*d050*/  BRA `(.L_x_7830) ;  /* 0x0000000c00c07947 */ /* 0x000fea0003800000 */
.L_x_7831:
[----:B------:R-:W0:Y:S02]  /*d060*/  F2I.F64.TRUNC R29, R28 ;  /* 0x0000001c001d7311 */ /* 0x000e24000030d100 */
[----:B0-----:R2:W-:Y:S01]  /*d070*/  STG.E.U16 desc[UR36][R4.64], R29 ;  /* 0x0000001d04007986 */ /* 0x0015e2000c101524 */
[----:B------:R-:W-:Y:S05]  /*d080*/  BRA `(.L_x_7830) ;  /* 0x0000000c00b47947 */ /* 0x000fea0003800000 */
.L_x_7826:
        /* <DEDUP_REMOVED lines=13> */
.L_x_7834:
        /* <DEDUP_REMOVED lines=8> */
.L_x_7833:
        /* <DEDUP_REMOVED lines=14> */
.L_x_7836:
        /* <DEDUP_REMOVED lines=9> */
.L_x_7835:
[----:B------:R0:W-:Y:S01]  /*d350*/  STG.E.64 desc[UR36][R4.64], R28 ;  /* 0x0000001c04007986 */ /* 0x0001e2000c101b24 */
[----:B------:R-:W-:Y:S05]  /*d360*/  BRA `(.L_x_7830) ;  /* 0x0000000800fc7947 */ /* 0x000fea0003800000 */
.L_x_7825:
        /* <DEDUP_REMOVED lines=12> */
.L_x_7839:
[----:B------:R-:W-:-:S05]  /*d430*/  CS2R R30, SRZ ;  /* 0x00000000001e7805 */ /* 0x000fca000001ff00 */
[----:B------:R0:W-:Y:S01]  /*d440*/  STG.E.128 desc[UR36][R4.64], R28 ;  /* 0x0000001c04007986 */ /* 0x0001e2000c101d24 */
[----:B------:R-:W-:Y:S05]  /*d450*/  BRA `(.L_x_7830) ;  /* 0x0000000800c07947 */ /* 0x000fea0003800000 */
.L_x_7838:
        /* <DEDUP_REMOVED lines=25> */
.L_x_7843:
[----:B------:R-:W-:Y:S05]  /*d5f0*/  BSYNC B0 ;  /* 0x0000000000007941 */ /* 0x000fea0003800000 */
.L_x_7842:
[----:B------:R-:W-:-:S05]  /*d600*/  LOP3.LUT R7, R0, R7, RZ, 0xfc, !PT ;  /* 0x0000000700077212 */ /* 0x000fca00078efcff */
[----:B------:R0:W-:Y:S01]  /*d610*/  STG.E.U8 desc[UR36][R4.64], R7 ;  /* 0x0000000704007986 */ /* 0x0001e2000c101124 */
[----:B------:R-:W-:Y:S05]  /*d620*/  BRA `(.L_x_7830) ;  /* 0x00000008004c7947 */ /* 0x000fea0003800000 */
.L_x_7841:
        /* <DEDUP_REMOVED lines=17> */
.L_x_7845:
[----:B------:R-:W-:Y:S01]  /*d740*/  IMAD.MOV.U32 R0, RZ, RZ, 0x7f ;  /* 0x0000007fff007424 */ /* 0x000fe200078e00ff */
[----:B------:R-:W-:-:S04]  /*d750*/  ISETP.GT.U32.AND P0, PT, R3, 0x7f800000, PT ;  /* 0x7f8000000300780c */ /* 0x000fc80003f04070 */
[----:B------:R-:W-:-:S09]  /*d760*/  SEL R0, R0, 0x7c, P0 ;  /* 0x0000007c00007807 */ /* 0x000fd20000000000 */
.L_x_7846:
[----:B------:R-:W-:Y:S05]  /*d770*/  BSYNC B0 ;  /* 0x0000000000007941 */ /* 0x000fea0003800000 */
.L_x_7844:
[----:B------:R-:W-:-:S04]  /*d780*/  LOP3.LUT R3, R7, 0x80000000, RZ, 0xc0, !PT ;  /* 0x8000000007037812 */ /* 0x000fc800078ec0ff */
[----:B------:R-:W-:-:S04]  /*d790*/  SHF.R.U32.HI R3, RZ, 0x18, R3 ;  /* 0x00000018ff037819 */ /* 0x000fc80000011603 */
[----:B------:R-:W-:-:S05]  /*d7a0*/  LOP3.LUT R3, R0, R3, RZ, 0xfc, !PT ;  /* 0x0000000300037212 */ /* 0x000fca00078efcff */
[----:B------:R0:W-:Y:S01]  /*d7b0*/  STG.E.U8 desc[UR36][R4.64], R3 ;  /* 0x0000000304007986 */ /* 0x0001e2000c101124 */
[----:B------:R-:W-:Y:S05]  /*d7c0*/  BRA `(.L_x_7830) ;  /* 0x0000000400e47947 */ /* 0x000fea0003800000 */
.L_x_7840:
        /* <DEDUP_REMOVED lines=8> */
.L_x_7837:
        /* <DEDUP_REMOVED lines=11> */
.L_x_7849:
        /* <DEDUP_REMOVED lines=21> */
.L_x_7852:
[----:B------:R-:W-:-:S04]  /*da50*/  LOP3.LUT R0, R7, 0x80000000, RZ, 0xc0, !PT ;  /* 0x8000000007007812 */ /* 0x000fc800078ec0ff */
[----:B------:R-:W-:-:S04]  /*da60*/  SHF.R.U32.HI R0, RZ, 0x18, R0 ;  /* 0x00000018ff007819 */ /* 0x000fc80000011600 */
[----:B------:R-:W-:-:S07]  /*da70*/  LOP3.LUT R0, R3, R0, RZ, 0xfc, !PT ;  /* 0x0000000003007212 */ /* 0x000fce00078efcff */
.L_x_7851:
[----:B------:R-:W-:Y:S05]  /*da80*/  BSYNC B0 ;  /* 0x0000000000007941 */ /* 0x000fea0003800000 */
.L_x_7850:
[----:B------:R0:W-:Y:S01]  /*da90*/  STG.E.U8 desc[UR36][R4.64], R0 ;  /* 0x0000000004007986 */ /* 0x0001e2000c101124 */
[----:B------:R-:W-:Y:S05]  /*daa0*/  BRA `(.L_x_7830) ;  /* 0x00000004002c7947 */ /* 0x000fea0003800000 */
.L_x_7848:
        /* <DEDUP_REMOVED lines=21> */
.L_x_7855:
[----:B------:R-:W-:-:S04]  /*dc00*/  LOP3.LUT R0, R7, 0x80000000, RZ, 0xc0, !PT ;  /* 0x8000000007007812 */ /* 0x000fc800078ec0ff */
[----:B------:R-:W-:-:S04]  /*dc10*/  SHF.R.U32.HI R0, RZ, 0x18, R0 ;  /* 0x00000018ff007819 */ /* 0x000fc80000011600 */
[----:B------:R-:W-:-:S07]  /*dc20*/  LOP3.LUT R0, R3, R0, RZ, 0xfc, !PT ;  /* 0x0000000003007212 */ /* 0x000fce00078efcff */
.L_x_7854:
[----:B------:R-:W-:Y:S05]  /*dc30*/  BSYNC B0 ;  /* 0x0000000000007941 */ /* 0x000fea0003800000 */
.L_x_7853:
[----:B------:R0:W-:Y:S01]  /*dc40*/  STG.E.U8 desc[UR36][R4.64], R0 ;  /* 0x0000000004007986 */ /* 0x0001e2000c101124 */
[----:B------:R-:W-:Y:S05]  /*dc50*/  BRA `(.L_x_7830) ;  /* 0x0000000000c07947 */ /* 0x000fea0003800000 */
.L_x_7847:
        /* <DEDUP_REMOVED lines=26> */
.L_x_7829:
        /* <DEDUP_REMOVED lines=16> */
.L_x_7858:
[----:B------:R-:W-:Y:S05]  /*df00*/  BRA `(.L_x_7830) ;  /* 0x0000000000147947 */ /* 0x000fea0003800000 */
.L_x_7857:
[----:B------:R-:W0:Y:S02]  /*df10*/  F2I.U64.F64.TRUNC R28, R28 ;  /* 0x0000001c001c7311 */ /* 0x000e24000030d800 */
[----:B0-----:R0:W-:Y:S01]  /*df20*/  STG.E.64 desc[UR36][R4.64], R28 ;  /* 0x0000001c04007986 */ /* 0x0011e2000c101b24 */
[----:B------:R-:W-:Y:S05]  /*df30*/  BRA `(.L_x_7830) ;  /* 0x0000000000087947 */ /* 0x000fea0003800000 */
.L_x_7856:
[----:B------:R-:W0:Y:S02]  /*df40*/  F2I.U32.F64.TRUNC R29, R28 ;  /* 0x0000001c001d7311 */ /* 0x000e24000030d000 */
[----:B0-----:R0:W-:Y:S02]  /*df50*/  STG.E desc[UR36][R4.64], R29 ;  /* 0x0000001d04007986 */ /* 0x0011e4000c101924 */
.L_x_7830:
        /* <DEDUP_REMOVED lines=24> */
.L_x_7862:
[----:B------:R-:W0:Y:S02]  /*e0e0*/  F2I.S64.F64.TRUNC R24, R24 ;  /* 0x0000001800187311 */ /* 0x000e24000030d900 */
[----:B0-----:R-:W-:-:S05]  /*e0f0*/  IMAD.MOV.U32 R3, RZ, RZ, R24 ;  /* 0x000000ffff037224 */ /* 0x001fca00078e0018 */
[----:B------:R0:W-:Y:S01]  /*e100*/  STG.E.U8 desc[UR36][R4.64], R3 ;  /* 0x0000000304007986 */ /* 0x0001e2000c101124 */
[----:B------:R-:W-:Y:S05]  /*e110*/  BRA `(.L_x_7864) ;  /* 0x0000000c00f07947 */ /* 0x000fea0003800000 */
.L_x_7861:
        /* <DEDUP_REMOVED lines=9> */
.L_x_7866:
[----:B------:R-:W0:Y:S02]  /*e1b0*/  F2I.F64.TRUNC R25, R24 ;  /* 0x0000001800197311 */ /* 0x000e24000030d100 */
[----:B0-----:R0:W-:Y:S01]  /*e1c0*/  STG.E desc[UR36][R4.64], R25 ;  /* 0x0000001904007986 */ /* 0x0011e2000c101924 */
[----:B------:R-:W-:Y:S05]  /*e1d0*/  BRA `(.L_x_7864) ;  /* 0x0000000c00c07947 */ /* 0x000fea0003800000 */
.L_x_7865:
[----:B------:R-:W0:Y:S02]  /*e1e0*/  F2I.F64.TRUNC R25, R24 ;  /* 0x0000001800197311 */ /* 0x000e24000030d100 */
[----:B0-----:R0:W-:Y:S01]  /*e1f0*/  STG.E.U16 desc[UR36][R4.64], R25 ;  /* 0x0000001904007986 */ /* 0x0011e2000c101524 */
[----:B------:R-:W-:Y:S05]  /*e200*/  BRA `(.L_x_7864) ;  /* 0x0000000c00b47947 */ /* 0x000fea0003800000 */
.L_x_7860:
        /* <DEDUP_REMOVED lines=13> */
.L_x_7868:
        /* <DEDUP_REMOVED lines=8> */
.L_x_7867:
        /* <DEDUP_REMOVED lines=14> */
.L_x_7870:
        /* <DEDUP_REMOVED lines=9> */
.L_x_7869:
[----:B------:R0:W-:Y:S01]  /*e4d0*/  STG.E.64 desc[UR36][R4.64], R24 ;  /* 0x0000001804007986 */ /* 0x0001e2000c101b24 */
[----:B------:R-:W-:Y:S05]  /*e4e0*/  BRA `(.L_x_7864) ;  /* 0x0000000800fc7947 */ /* 0x000fea0003800000 */
.L_x_7859:
        /* <DEDUP_REMOVED lines=12> */
.L_x_7873:
[----:B------:R-:W-:-:S05]  /*e5b0*/  CS2R R26, SRZ ;  /* 0x00000000001a7805 */ /* 0x000fca000001ff00 */
[----:B------:R0:W-:Y:S01]  /*e5c0*/  STG.E.128 desc[UR36][R4.64], R24 ;  /* 0x0000001804007986 */ /* 0x0001e2000c101d24 */
[----:B------:R-:W-:Y:S05]  /*e5d0*/  BRA `(.L_x_7864) ;  /* 0x0000000800c07947 */ /* 0x000fea0003800000 */
.L_x_7872:
        /* <DEDUP_REMOVED lines=25> */
.L_x_7877:
[----:B------:R-:W-:Y:S05]  /*e770*/  BSYNC B0 ;  /* 0x0000000000007941 */ /* 0x000fea0003800000 */
.L_x_7876:
[----:B------:R-:W-:-:S05]  /*e780*/  LOP3.LUT R7, R0, R7, RZ, 0xfc, !PT ;  /* 0x0000000700077212 */ /* 0x000fca00078efcff */
[----:B------:R0:W-:Y:S01]  /*e790*/  STG.E.U8 desc[UR36][R4.64], R7 ;  /* 0x0000000704007986 */ /* 0x0001e2000c101124 */
[----:B------:R-:W-:Y:S05]  /*e7a0*/  BRA `(.L_x_7864) ;  /* 0x00000008004c7947 */ /* 0x000fea0003800000 */
.L_x_7875:
        /* <DEDUP_REMOVED lines=17> */
.L_x_7879:
[----:B------:R-:W-:Y:S01]  /*e8c0*/  IMAD.MOV.U32 R0, RZ, RZ, 0x7f ;  /* 0x0000007fff007424 */ /* 0x000fe200078e00ff */
[----:B------:R-:W-:-:S04]  /*e8d0*/  ISETP.GT.U32.AND P0, PT, R3, 0x7f800000, PT ;  /* 0x7f8000000300780c */ /* 0x000fc80003f04070 */
[----:B------:R-:W-:-:S09]  /*e8e0*/  SEL R0, R0, 0x7c, P0 ;  /* 0x0000007c00007807 */ /* 0x000fd20000000000 */
.L_x_7880:
[----:B------:R-:W-:Y:S05]  /*e8f0*/  BSYNC B0 ;  /* 0x0000000000007941 */ /* 0x000fea0003800000 */
.L_x_7878:
[----:B------:R-:W-:-:S04]  /*e900*/  LOP3.LUT R3, R7, 0x80000000, RZ, 0xc0, !PT ;  /* 0x8000000007037812 */ /* 0x000fc800078ec0ff */
[----:B------:R-:W-:-:S04]  /*e910*/  SHF.R.U32.HI R3, RZ, 0x18, R3 ;  /* 0x00000018ff037819 */ /* 0x000fc80000011603 */
[----:B------:R-:W-:-:S05]  /*e920*/  LOP3.LUT R3, R0, R3, RZ, 0xfc, !PT ;  /* 0x0000000300037212 */ /* 0x000fca00078efcff */
[----:B------:R0:W-:Y:S01]  /*e930*/  STG.E.U8 desc[UR36][R4.64], R3 ;  /* 0x0000000304007986 */ /* 0x0001e2000c101124 */
[----:B------:R-:W-:Y:S05]  /*e940*/  BRA `(.L_x_7864) ;  /* 0x0000000400e47947 */ /* 0x000fea0003800000 */
.L_x_7874:
        /* <DEDUP_REMOVED lines=8> */
.L_x_7871:
        /* <DEDUP_REMOVED lines=11> */
.L_x_7883:
        /* <DEDUP_REMOVED lines=21> */
.L_x_7886:
[----:B------:R-:W-:-:S04]  /*ebd0*/  LOP3.LUT R0, R7, 0x80000000, RZ, 0xc0, !PT ;  /* 0x8000000007007812 */ /* 0x000fc800078ec0ff */
[----:B------:R-:W-:-:S04]  /*ebe0*/  SHF.R.U32.HI R0, RZ, 0x18, R0 ;  /* 0x00000018ff007819 */ /* 0x000fc80000011600 */
[----:B------:R-:W-:-:S07]  /*ebf0*/  LOP3.LUT R0, R3, R0, RZ, 0xfc, !PT ;  /* 0x0000000003007212 */ /* 0x000fce00078efcff */
.L_x_7885:
[----:B------:R-:W-:Y:S05]  /*ec00*/  BSYNC B0 ;  /* 0x0000000000007941 */ /* 0x000fea0003800000 */
.L_x_7884:
[----:B------:R3:W-:Y:S01]  /*ec10*/  STG.E.U8 desc[UR36][R4.64], R0 ;  /* 0x0000000004007986 */ /* 0x0007e2000c101124 */
[----:B------:R-:W-:Y:S05]  /*ec20*/  BRA `(.L_x_7864) ;  /* 0x00000004002c7947 */ /* 0x000fea0003800000 */
.L_x_7882:
        /* <DEDUP_REMOVED lines=21> */
.L_x_7889:
[----:B------:R-:W-:-:S04]  /*ed80*/  LOP3.LUT R0, R7, 0x80000000, RZ, 0xc0, !PT ;  /* 0x8000000007007812 */ /* 0x000fc800078ec0ff */
[----:B------:R-:W-:-:S04]  /*ed90*/  SHF.R.U32.HI R0, RZ, 0x18, R0 ;  /* 0x00000018ff007819 */ /* 0x000fc80000011600 */
[----:B------:R-:W-:-:S07]  /*eda0*/  LOP3.LUT R0, R3, R0, RZ, 0xfc, !PT ;  /* 0x0000000003007212 */ /* 0x000fce00078efcff */
.L_x_7888:
[----:B------:R-:W-:Y:S05]  /*edb0*/  BSYNC B0 ;  /* 0x0000000000007941 */ /* 0x000fea0003800000 */
.L_x_7887:
[----:B------:R0:W-:Y:S01]  /*edc0*/  STG.E.U8 desc[UR36][R4.64], R0 ;  /* 0x0000000004007986 */ /* 0x0001e2000c101124 */
[----:B------:R-:W-:Y:S05]  /*edd0*/  BRA `(.L_x_7864) ;  /* 0x0000000000c07947 */ /* 0x000fea0003800000 */
.L_x_7881:
        /* <DEDUP_REMOVED lines=26> */
.L_x_7863:
        /* <DEDUP_REMOVED lines=16> */
.L_x_7892:
[----:B------:R-:W-:Y:S05]  /*f080*/  BRA `(.L_x_7864) ;  /* 0x0000000000147947 */ /* 0x000fea0003800000 */
.L_x_7891:
[----:B------:R-:W0:Y:S02]  /*f090*/  F2I.U64.F64.TRUNC R24, R24 ;  /* 0x0000001800187311 */ /* 0x000e24000030d800 */
[----:B0-----:R1:W-:Y:S01]  /*f0a0*/  STG.E.64 desc[UR36][R4.64], R24 ;  /* 0x0000001804007986 */ /* 0x0013e2000c101b24 */
[----:B------:R-:W-:Y:S05]  /*f0b0*/  BRA `(.L_x_7864) ;  /* 0x0000000000087947 */ /* 0x000fea0003800000 */
.L_x_7890:
[----:B------:R-:W0:Y:S02]  /*f0c0*/  F2I.U32.F64.TRUNC R25, R24 ;  /* 0x0000001800197311 */ /* 0x000e24000030d000 */
[----:B0-----:R0:W-:Y:S02]  /*f0d0*/  STG.E desc[UR36][R4.64], R25 ;  /* 0x0000001904007986 */ /* 0x0011e4000c101924 */
.L_x_7864:
[----:B------:R-:W-:-:S07]  /*f0e0*/  VIADD R33, R33, 0x80 ;  /* 0x0000008021217836 */ /* 0x000fce0000000000 */
.L_x_7824:
[----:B------:R-:W-:Y:S05]  /*f0f0*/  BSYNC B6 ;  /* 0x0000000000067941 */ /* 0x000fea0003800000 */
.L_x_7823:
[----:B------:R-:W-:-:S13]  /*f100*/  ISETP.GE.AND P0, PT, R33, R2, PT ;  /* 0x000000022100720c */ /* 0x000fda0003f06270 */
[----:B------:R-:W-:Y:S05]  /*f110*/  @P0 EXIT ;  /* 0x000000000000094d */ /* 0x000fea0003800000 */
[----:B012---:R-:W0:Y:S01]  /*f120*/  LDC.64 R2, c[0x0][0x218] ;  /* 0x00008600ff027b82 */ /* 0x007e220000000a00 */
[----:B---3--:R-:W-:Y:S01]  /*f130*/  PRMT R0, R18, 0x9910, RZ ;  /* 0x0000991012007816 */ /* 0x008fe200000000ff */
[----:B------:R-:W-:Y:S01]  /*f140*/  IMAD R32, R32, 0x200, R33 ;  /* 0x0000020020207824 */ /* 0x000fe200078e0221 */
[----:B------:R-:W-:Y:S02]  /*f150*/  ULDC UR4, c[0x0][0x250] ;  /* 0x0000940000047ab9 */ /* 0x000fe40000000800 */
[----:B------:R-:W-:Y:S01]  /*f160*/  ISETP.GT.AND P1, PT, R0, 0x9, PT ;  /* 0x000000090000780c */ /* 0x000fe20003f24270 */
[----:B----4-:R-:W-:-:S05]  /*f170*/  IMAD R5, R32, UR4, RZ ;  /* 0x0000000420057c24 */ /* 0x010fca000f8e02ff */
        /* <DEDUP_REMOVED lines=14> */
.L_x_7896:
[----:B------:R-:W0:Y:S02]  /*f260*/  F2I.S64.F64.TRUNC R16, R16 ;  /* 0x0000001000107311 */ /* 0x000e24000030d900 */
[----:B0-----:R-:W-:-:S05]  /*f270*/  IMAD.MOV.U32 R5, RZ, RZ, R16 ;  /* 0x000000ffff057224 */ /* 0x001fca00078e0010 */
[----:B------:R-:W-:Y:S01]  /*f280*/  STG.E.U8 desc[UR36][R2.64], R5 ;  /* 0x0000000502007986 */ /* 0x000fe2000c101124 */
[----:B------:R-:W-:Y:S05]  /*f290*/  EXIT ;  /* 0x000000000000794d */ /* 0x000fea0003800000 */
.L_x_7895:
        /* <DEDUP_REMOVED lines=9> */
.L_x_7899:
[----:B------:R-:W0:Y:S02]  /*f330*/  F2I.F64.TRUNC R17, R16 ;  /* 0x0000001000117311 */ /* 0x000e24000030d100 */
[----:B0-----:R-:W-:Y:S01]  /*f340*/  STG.E desc[UR36][R2.64], R17 ;  /* 0x0000001102007986 */ /* 0x001fe2000c101924 */
[----:B------:R-:W-:Y:S05]  /*f350*/  EXIT ;  /* 0x000000000000794d */ /* 0x000fea0003800000 */
.L_x_7898:
[----:B------:R-:W0:Y:S02]  /*f360*/  F2I.F64.TRUNC R17, R16 ;  /* 0x0000001000117311 */ /* 0x000e24000030d100 */
[----:B0-----:R-:W-:Y:S01]  /*f370*/  STG.E.U16 desc[UR36][R2.64], R17 ;  /* 0x0000001102007986 */ /* 0x001fe2000c101524 */
[----:B------:R-:W-:Y:S05]  /*f380*/  EXIT ;  /* 0x000000000000794d */ /* 0x000fea0003800000 */
.L_x_7894:
        /* <DEDUP_REMOVED lines=13> */
.L_x_7901:
        /* <DEDUP_REMOVED lines=8> */
.L_x_7900:
        /* <DEDUP_REMOVED lines=14> */
.L_x_7903:
        /* <DEDUP_REMOVED lines=9> */
.L_x_7902:
[----:B------:R-:W-:Y:S01]  /*f650*/  STG.E.64 desc[UR36][R2.64], R16 ;  /* 0x0000001002007986 */ /* 0x000fe2000c101b24 */
[----:B------:R-:W-:Y:S05]  /*f660*/  EXIT ;  /* 0x000000000000794d */ /* 0x000fea0003800000 */
.L_x_7893:
        /* <DEDUP_REMOVED lines=12> */
.L_x_7906:
[----:B------:R-:W-:-:S05]  /*f730*/  CS2R R18, SRZ ;  /* 0x0000000000127805 */ /* 0x000fca000001ff00 */
[----:B------:R-:W-:Y:S01]  /*f740*/  STG.E.128 desc[UR36][R2.64], R16 ;  /* 0x0000001002007986 */ /* 0x000fe2000c101d24 */
[----:B------:R-:W-:Y:S05]  /*f750*/  EXIT ;  /* 0x000000000000794d */ /* 0x000fea0003800000 */
.L_x_7905:
        /* <DEDUP_REMOVED lines=25> */
.L_x_7910:
[----:B------:R-:W-:Y:S05]  /*f8f0*/  BSYNC B0 ;  /* 0x0000000000007941 */ /* 0x000fea0003800000 */
.L_x_7909:
[----:B------:R-:W-:-:S05]  /*f900*/  LOP3.LUT R5, R0, R5, RZ, 0xfc, !PT ;  /* 0x0000000500057212 */ /* 0x000fca00078efcff */
[----:B------:R-:W-:Y:S01]  /*f910*/  STG.E.U8 desc[UR36][R2.64], R5 ;  /* 0x0000000502007986 */ /* 0x000fe2000c101124 */
[----:B------:R-:W-:Y:S05]  /*f920*/  EXIT ;  /* 0x000000000000794d */ /* 0x000fea0003800000 */
.L_x_7908:
        /* <DEDUP_REMOVED lines=17> */
.L_x_7912:
[----:B------:R-:W-:Y:S01]  /*fa40*/  IMAD.MOV.U32 R0, RZ, RZ, 0x7f ;  /* 0x0000007fff007424 */ /* 0x000fe200078e00ff */
[----:B------:R-:W-:-:S04]  /*fa50*/  ISETP.GT.U32.AND P0, PT, R4, 0x7f800000, PT ;  /* 0x7f8000000400780c */ /* 0x000fc80003f04070 */
[----:B------:R-:W-:-:S09]  /*fa60*/  SEL R0, R0, 0x7c, P0 ;  /* 0x0000007c00007807 */ /* 0x000fd20000000000 */
.L_x_7913:
[----:B------:R-:W-:Y:S05]  /*fa70*/  BSYNC B0 ;  /* 0x0000000000007941 */ /* 0x000fea0003800000 */
.L_x_7911:
[----:B------:R-:W-:-:S04]  /*fa80*/  LOP3.LUT R4, R5, 0x80000000, RZ, 0xc0, !PT ;  /* 0x8000000005047812 */ /* 0x000fc800078ec0ff */
[----:B------:R-:W-:-:S04]  /*fa90*/  SHF.R.U32.HI R5, RZ, 0x18, R4 ;  /* 0x00000018ff057819 */ /* 0x000fc80000011604 */
[----:B------:R-:W-:-:S05]  /*faa0*/  LOP3.LUT R5, R0, R5, RZ, 0xfc, !PT ;  /* 0x0000000500057212 */ /* 0x000fca00078efcff */
[----:B------:R-:W-:Y:S01]  /*fab0*/  STG.E.U8 desc[UR36][R2.64], R5 ;  /* 0x0000000502007986 */ /* 0x000fe2000c101124 */
[----:B------:R-:W-:Y:S05]  /*fac0*/  EXIT ;  /* 0x000000000000794d */ /* 0x000fea0003800000 */
.L_x_7907:
        /* <DEDUP_REMOVED lines=8> */
.L_x_7904:
        /* <DEDUP_REMOVED lines=11> */
.L_x_7916:
        /* <DEDUP_REMOVED lines=21> */
.L_x_7919:
[----:B------:R-:W-:-:S04]  /*fd50*/  LOP3.LUT R0, R7, 0x80000000, RZ, 0xc0, !PT ;  /* 0x8000000007007812 */ /* 0x000fc800078ec0ff */
[----:B------:R-:W-:-:S04]  /*fd60*/  SHF.R.U32.HI R5, RZ, 0x18, R0 ;  /* 0x00000018ff057819 */ /* 0x000fc80000011600 */
[----:B------:R-:W-:-:S04]  /*fd70*/  LOP3.LUT R4, R4, R5, RZ, 0xfc, !PT ;  /* 0x0000000504047212 */ /* 0x000fc800078efcff */
[----:B------:R-:W-:-:S07]  /*fd80*/  PRMT R0, R4, 0x7610, R0 ;  /* 0x0000761004007816 */ /* 0x000fce0000000000 */
.L_x_7918:
[----:B------:R-:W-:Y:S05]  /*fd90*/  BSYNC B0 ;  /* 0x0000000000007941 */ /* 0x000fea0003800000 */
.L_x_7917:
[----:B------:R-:W-:Y:S01]  /*fda0*/  STG.E.U8 desc[UR36][R2.64], R0 ;  /* 0x0000000002007986 */ /* 0x000fe2000c101124 */
[----:B------:R-:W-:Y:S05]  /*fdb0*/  EXIT ;  /* 0x000000000000794d */ /* 0x000fea0003800000 */
.L_x_7915:
        /* <DEDUP_REMOVED lines=21> */
.L_x_7922:
[----:B------:R-:W-:-:S04]  /*ff10*/  LOP3.LUT R0, R7, 0x80000000, RZ, 0xc0, !PT ;  /* 0x8000000007007812 */ /* 0x000fc800078ec0ff */
[----:B------:R-:W-:-:S04]  /*ff20*/  SHF.R.U32.HI R5, RZ, 0x18, R0 ;  /* 0x00000018ff057819 */ /* 0x000fc80000011600 */
[----:B------:R-:W-:-:S04]  /*ff30*/  LOP3.LUT R4, R4, R5, RZ, 0xfc, !PT ;  /* 0x0000000504047212 */ /* 0x000fc800078efcff */
[----:B------:R-:W-:-:S07]  /*ff40*/  PRMT R0, R4, 0x7610, R0 ;  /* 0x0000761004007816 */ /* 0x000fce0000000000 */
.L_x_7921:
[----:B------:R-:W-:Y:S05]  /*ff50*/  BSYNC B0 ;  /* 0x0000000000007941 */ /* 0x000fea0003800000 */
.L_x_7920:
[----:B------:R-:W-:Y:S01]  /*ff60*/  STG.E.U8 desc[UR36][R2.64], R0 ;  /* 0x0000000002007986 */ /* 0x000fe2000c101124 */
[----:B------:R-:W-:Y:S05]  /*ff70*/  EXIT ;  /* 0x000000000000794d */ /* 0x000fea0003800000 */
.L_x_7914:
        /* <DEDUP_REMOVED lines=26> */
.L_x_7897:
        /* <DEDUP_REMOVED lines=16> */
.L_x_7925:
[----:B------:R-:W-:Y:S05]  /*10220*/  EXIT ;  /* 0x000000000000794d */ /* 0x000fea0003800000 */
.L_x_7924:
[----:B------:R-:W0:Y:S02]  /*10230*/  F2I.U64.F64.TRUNC R16, R16 ;  /* 0x0000001000107311 */ /* 0x000e24000030d800 */
[----:B0-----:R-:W-:Y:S01]  /*10240*/  STG.E.64 desc[UR36][R2.64], R16 ;  /* 0x0000001002007986 */ /* 0x001fe2000c101b24 */
[----:B------:R-:W-:Y:S05]  /*10250*/  EXIT ;  /* 0x000000000000794d */ /* 0x000fea0003800000 */
.L_x_7923:
[----:B------:R-:W0:Y:S02]  /*10260*/  F2I.U32.F64.TRUNC R17, R16 ;  /* 0x0000001000117311 */ /* 0x000e24000030d000 */
[----:B0-----:R-:W-:Y:S01]  /*10270*/  STG.E desc[UR36][R2.64], R17 ;  /* 0x0000001102007986 */ /* 0x001fe2000c101924 */
[----:B------:R-:W-:Y:S05]  /*10280*/  EXIT ;  /* 0x000000000000794d */ /* 0x000fea0003800000 */
.L_x_7926:
        /* <DEDUP_REMOVED lines=15> */
.L_x_8012:


//--------------------- .text._ZN2at6native18elementwise_kernelILi128ELi2EZNS0_22gpu_kernel_impl_nocastIZZZNS0_44_GLOBAL__N__40a83637_7_Lerp_cu_7dd49032_312918lerp_tensor_kernelERNS_18TensorIteratorBaseEENKUlvE0_clEvENKUlvE_clEvEUldddE_EEvS5_RKT_EUliE_EEviT1_ --------------------------
	.section	.text._ZN2at6native18elementwise_kernelILi128ELi2EZNS0_22gpu_kernel_impl_nocastIZZZNS0_44_GLOBAL__N__40a83637_7_Lerp_cu_7dd49032_312918lerp_tensor_kernelERNS_18TensorIteratorBaseEENKUlvE0_clEvENKUlvE_clEvEUldddE_EEvS5_RKT_EUliE_EEviT1_,"ax",@progbits
	.align	128
        .global         _ZN2at6native18elementwise_kernelILi128ELi2EZNS0_22gpu_kernel_impl_nocastIZZZNS0_44_GLOBAL__N__40a83637_7_Lerp_cu_7dd49032_312918lerp_tensor_kernelERNS_18TensorIteratorBaseEENKUlvE0_clEvENKUlvE_clEvEUldddE_EEvS5_RKT_EUliE_EEviT1_
        .type           _ZN2at6native18elementwise_kernelILi128ELi2EZNS0_22gpu_kernel_impl_nocastIZZZNS0_44_GLOBAL__N__40a83637_7_Lerp_cu_7dd49032_312918lerp_tensor_kernelERNS_18TensorIteratorBaseEENKUlvE0_clEvENKUlvE_clEvEUldddE_EEvS5_RKT_EUliE_EEviT1_,@function
        .size           _ZN2at6native18elementwise_kernelILi128ELi2EZNS0_22gpu_kernel_impl_nocastIZZZNS0_44_GLOBAL__N__40a83637_7_Lerp_cu_7dd49032_312918lerp_tensor_kernelERNS_18TensorIteratorBaseEENKUlvE0_clEvENKUlvE_clEvEUldddE_EEvS5_RKT_EUliE_EEviT1_,(.L_x_8013 - _ZN2at6native18elementwise_kernelILi128ELi2EZNS0_22gpu_kernel_impl_nocastIZZZNS0_44_GLOBAL__N__40a83637_7_Lerp_cu_7dd49032_312918lerp_tensor_kernelERNS_18TensorIteratorBaseEENKUlvE0_clEvENKUlvE_clEvEUldddE_EEvS5_RKT_EUliE_EEviT1_)
        .other          _ZN2at6native18elementwise_kernelILi128ELi2EZNS0_22gpu_kernel_impl_nocastIZZZNS0_44_GLOBAL__N__40a83637_7_Lerp_cu_7dd49032_312918lerp_tensor_kernelERNS_18TensorIteratorBaseEENKUlvE0_clEvENKUlvE_clEvEUldddE_EEvS5_RKT_EUliE_EEviT1_,@"STO_CUDA_ENTRY STV_DEFAULT"
_ZN2at6native18elementwise_kernelILi128ELi2EZNS0_22gpu_kernel_impl_nocastIZZZNS0_44_GLOBAL__N__40a83637_7_Lerp_cu_7dd49032_312918lerp_tensor_kernelERNS_18TensorIteratorBaseEENKUlvE0_clEvENKUlvE_clEvEUldddE_EEvS5_RKT_EUliE_EEviT1_:
.text._ZN2at6native18elementwise_kernelILi128ELi2EZNS0_22gpu_kernel_impl_nocastIZZZNS0_44_GLOBAL__N__40a83637_7_Lerp_cu_7dd49032_312918lerp_tensor_kernelERNS_18TensorIteratorBaseEENKUlvE0_clEvENKUlvE_clEvEUldddE_EEvS5_RKT_EUliE_EEviT1_:
        /* <DEDUP_REMOVED lines=388> */
.L_x_7929:
[----:B------:R-:W-:Y:S01]  /*1840*/  ULDC.64 UR12, c[0x0][0x4f0] ;  /* 0x00013c00000c7ab9 */ /* 0x000fe20000000a00 */
[----:B------:R-:W-:Y:S01]  /*1850*/  ULDC.64 UR10, c[0x0][0x4e8] ;  /* 0x00013a00000a7ab9 */ /* 0x000fe20000000a00 */
[----:B------:R-:W-:Y:S01]  /*1860*/  ULDC.64 UR8, c[0x0][0x4e0] ;  /* 0x0001380000087ab9 */ /* 0x000fe20000000a00 */
[----:B------:R-:W-:Y:S02]  /*1870*/  IADD3 R4, P2, R4, UR12, RZ ;  /* 0x0000000c04047c10 */ /* 0x000fe4000ff5e0ff */
[----:B------:R-:W-:Y:S02]  /*1880*/  IADD3 R6, P1, R5, UR10, RZ ;  /* 0x0000000a05067c10 */ /* 0x000fe4000ff3e0ff */
[----:B------:R-:W-:Y:S02]  /*1890*/  IADD3 R14, P0, R2, UR8, RZ ;  /* 0x00000008020e7c10 */ /* 0x000fe4000ff1e0ff */
[----:B------:R-:W-:Y:S02]  /*18a0*/  IADD3.X R5, RZ, UR13, RZ, P2, !PT ;  /* 0x0000000dff057c10 */ /* 0x000fe400097fe4ff */
[----:B------:R-:W-:-:S02]  /*18b0*/  IADD3.X R7, RZ, UR11, RZ, P1, !PT ;  /* 0x0000000bff077c10 */ /* 0x000fc40008ffe4ff */
[----:B------:R-:W-:Y:S01]  /*18c0*/  IADD3.X R15, RZ, UR9, RZ, P0, !PT ;  /* 0x00000009ff0f7c10 */ /* 0x000fe200087fe4ff */
[----:B------:R-:W-:Y:S01]  /*18d0*/  ULDC.64 UR8, c[0x0][0x4d8] ;  /* 0x0001360000087ab9 */ /* 0x000fe20000000a00 */
[----:B------:R-:W2:Y:S04]  /*18e0*/  LDG.E.64 R4, desc[UR4][R4.64] ;  /* 0x0000000404047981 */ /* 0x000ea8000c1e1b00 */
[----:B------:R-:W3:Y:S04]  /*18f0*/  LDG.E.64 R6, desc[UR4][R6.64] ;  /* 0x0000000406067981 */ /* 0x000ee8000c1e1b00 */
[----:B------:R-:W3:Y:S01]  /*1900*/  LDG.E.64 R8, desc[UR4][R14.64] ;  /* 0x000000040e087981 */ /* 0x000ee2000c1e1b00 */
[----:B--2---:R-:W-:-:S02]  /*1910*/  DADD R12, -R4, 1 ;  /* 0x3ff00000040c7429 */ /* 0x004fc40000000100 */
[----:B------:R-:W-:Y:S02]  /*1920*/  DSETP.GEU.AND P0, PT, |R4|, 0.5, PT ;  /* 0x3fe000000400742a */ /* 0x000fe40003f0e200 */
[----:B---3--:R-:W-:-:S08]  /*1930*/  DADD R10, R6, -R8 ;  /* 0x00000000060a7229 */ /* 0x008fd00000000808 */
[----:B------:R-:W-:Y:S02]  /*1940*/  DFMA R12, -R10, R12, R6 ;  /* 0x0000000c0a0c722b */ /* 0x000fe40000000106 */
[----:B------:R-:W-:Y:S01]  /*1950*/  DFMA R8, R4, R10, R8 ;  /* 0x0000000a0408722b */ /* 0x000fe20000000008 */
[----:B------:R-:W-:-:S04]  /*1960*/  IADD3 R10, P1, R3, UR8, RZ ;  /* 0x00000008030a7c10 */ /* 0x000fc8000ff3e0ff */
[----:B------:R-:W-:-:S05]  /*1970*/  IADD3.X R11, RZ, UR9, RZ, P1, !PT ;  /* 0x00000009ff0b7c10 */ /* 0x000fca0008ffe4ff */
[----:B------:R-:W-:Y:S02]  /*1980*/  FSEL R2, R12, R8, P0 ;  /* 0x000000080c027208 */ /* 0x000fe40000000000 */
[----:B------:R-:W-:Y:S02]  /*1990*/  FSEL R3, R13, R9, P0 ;  /* 0x000000090d037208 */ /* 0x000fe40000000000 */
[----:B------:R-:W-:-:S03]  /*19a0*/  IADD3 R9, R0, 0x80, RZ ;  /* 0x0000008000097810 */ /* 0x000fc60007ffe0ff */
[----:B------:R0:W-:Y:S04]  /*19b0*/  STG.E.64 desc[UR4][R10.64], R2 ;  /* 0x000000020a007986 */ /* 0x0001e8000c101b04 */
.L_x_7928:
[----:B------:R-:W-:Y:S05]  /*19c0*/  BSYNC B0 ;  /* 0x0000000000007941 */ /* 0x000fea0003800000 */
.L_x_7927:
[----:B------:R-:W-:-:S13]  /*19d0*/  ISETP.GE.AND P0, PT, R9, UR6, PT ;  /* 0x0000000609007c0c */ /* 0x000fda000bf06270 */
[----:B------:R-:W-:Y:S05]  /*19e0*/  @P0 EXIT ;  /* 0x000000000000094d */ /* 0x000fea0003800000 */
[----:B------:R-:W1:Y:S01]  /*19f0*/  LDC R4, c[0x0][0x218] ;  /* 0x00008600ff047b82 */ /* 0x000e620000000800 */
[----:B------:R-:W-:Y:S01]  /*1a00*/  HFMA2.MMA R5, -RZ, RZ, 0, 0 ;  /* 0x00000000ff057435 */ /* 0x000fe200000001ff */
[----:B------:R-:W-:Y:S02]  /*1a10*/  MOV R0, RZ ;  /* 0x000000ff00007202 */ /* 0x000fe40000000f00 */
[----:B0-----:R-:W-:Y:S02]  /*1a20*/  CS2R R2, SRZ ;  /* 0x0000000000027805 */ /* 0x001fe4000001ff00 */
        /* <DEDUP_REMOVED lines=375> */
.L_x_7930:
        /* <DEDUP_REMOVED lines=11> */
[----:B------:R-:W2:Y:S04]  /*3250*/  LDG.E.64 R8, desc[UR4][R14.64] ;  /* 0x000000040e087981 */ /* 0x000ea8000c1e1b00 */
[----:B------:R-:W3:Y:S01]  /*3260*/  LDG.E.64 R4, desc[UR4][R4.64] ;  /* 0x0000000404047981 */ /* 0x000ee2000c1e1b00 */
[----:B--2---:R-:W-:-:S02]  /*3270*/  DADD R10, R6, -R8 ;  /* 0x00000000060a7229 */ /* 0x004fc40000000808 */
[----:B---3--:R-:W-:-:S06]  /*3280*/  DADD R12, -R4, 1 ;  /* 0x3ff00000040c7429 */ /* 0x008fcc0000000100 */
[----:B------:R-:W-:Y:S02]  /*3290*/  DFMA R8, R4, R10, R8 ;  /* 0x0000000a0408722b */ /* 0x000fe40000000008 */
[----:B------:R-:W-:Y:S02]  /*32a0*/  DFMA R12, -R10, R12, R6 ;  /* 0x0000000c0a0c722b */ /* 0x000fe40000000106 */
[----:B------:R-:W-:Y:S01]  /*32b0*/  DSETP.GEU.AND P0, PT, |R4|, 0.5, PT ;  /* 0x3fe000000400742a */ /* 0x000fe20003f0e200 */
[----:B------:R-:W-:-:S04]  /*32c0*/  IADD3 R10, P1, R3, UR6, RZ ;  /* 0x00000006030a7c10 */ /* 0x000fc8000ff3e0ff */
[----:B------:R-:W-:-:S03]  /*32d0*/  IADD3.X R11, RZ, UR7, RZ, P1, !PT ;  /* 0x00000007ff0b7c10 */ /* 0x000fc60008ffe4ff */
[----:B------:R-:W-:Y:S02]  /*32e0*/  FSEL R2, R12, R8, P0 ;  /* 0x000000080c027208 */ /* 0x000fe40000000000 */
[----:B------:R-:W-:-:S05]  /*32f0*/  FSEL R3, R13, R9, P0 ;  /* 0x000000090d037208 */ /* 0x000fca0000000000 */
[----:B------:R-:W-:Y:S01]  /*3300*/  STG.E.64 desc[UR4][R10.64], R2 ;  /* 0x000000020a007986 */ /* 0x000fe2000c101b04 */
[----:B------:R-:W-:Y:S05]  /*3310*/  EXIT ;  /* 0x000000000000794d */ /* 0x000fea0003800000 */
.L_x_7931:
        /* <DEDUP_REMOVED lines=14> */
.L_x_8013:


//--------------------- .text._ZN2at6native27unrolled_elementwise_kernelIZZZNS0_44_GLOBAL__N__40a83637_7_Lerp_cu_7dd49032_312918lerp_tensor_kernelERNS_18TensorIteratorBaseEENKUlvE0_clEvENKUlvE_clEvEUldddE_St5arrayIPcLm4EELi4E23TrivialOffsetCalculatorILi3EjESB_ILi1EjENS0_6memory15LoadWithoutCastENSE_16StoreWithoutCastEEEviT_T0_T2_T3_T4_T5_ --------------------------
	.section	.text._ZN2at6native27unrolled_elementwise_kernelIZZZNS0_44_GLOBAL__N__40a83637_7_Lerp_cu_7dd49032_312918lerp_tensor_kernelERNS_18TensorIteratorBaseEENKUlvE0_clEvENKUlvE_clEvEUldddE_St5arrayIPcLm4EELi4E23TrivialOffsetCalculatorILi3EjESB_ILi1EjENS0_6memory15LoadWithoutCastENSE_16StoreWithoutCastEEEviT_T0_T2_T3_T4_T5_,"ax",@progbits
	.align	128
        .global         _ZN2at6native27unrolled_elementwise_kernelIZZZNS0_44_GLOBAL__N__40a83637_7_Lerp_cu_7dd49032_312918lerp_tensor_kernelERNS_18TensorIteratorBaseEENKUlvE0_clEvENKUlvE_clEvEUldddE_St5arrayIPcLm4EELi4E23TrivialOffsetCalculatorILi3EjESB_ILi1EjENS0_6memory15LoadWithoutCastENSE_16StoreWithoutCastEEEviT_T0_T2_T3_T4_T5_
        .type           _ZN2at6native27unrolled_elementwise_kernelIZZZNS0_44_GLOBAL__N__40a83637_7_Lerp_cu_7dd49032_312918lerp_tensor_kernelERNS_18TensorIteratorBaseEENKUlvE0_clEvENKUlvE_clEvEUldddE_St5arrayIPcLm4EELi4E23TrivialOffsetCalculatorILi3EjESB_ILi1EjENS0_6memory15LoadWithoutCastENSE_16StoreWithoutCastEEEviT_T0_T2_T3_T4_T5_,@function
        .size           _ZN2at6native27unrolled_elementwise_kernelIZZZNS0_44_GLOBAL__N__40a83637_7_Lerp_cu_7dd49032_312918lerp_tensor_kernelERNS_18TensorIteratorBaseEENKUlvE0_clEvENKUlvE_clEvEUldddE_St5arrayIPcLm4EELi4E23TrivialOffsetCalculatorILi3EjESB_ILi1EjENS0_6memory15LoadWithoutCastENSE_16StoreWithoutCastEEEviT_T0_T2_T3_T4_T5_,(.L_x_8014 - _ZN2at6native27unrolled_elementwise_kernelIZZZNS0_44_GLOBAL__N__40a83637_7_Lerp_cu_7dd49032_312918lerp_tensor_kernelERNS_18TensorIteratorBaseEENKUlvE0_clEvENKUlvE_clEvEUldddE_St5arrayIPcLm4EELi4E23TrivialOffsetCalculatorILi3EjESB_ILi1EjENS0_6memory15LoadWithoutCastENSE_16StoreWithoutCastEEEviT_T0_T2_T3_T4_T5_)
        .other          _ZN2at6native27unrolled_elementwise_kernelIZZZNS0_44_GLOBAL__N__40a83637_7_Lerp_cu_7dd49032_312918lerp_tensor_kernelERNS_18TensorIteratorBaseEENKUlvE0_clEvENKUlvE_clEvEUldddE_St5arrayIPcLm4EELi4E23TrivialOffsetCalculatorILi3EjESB_ILi1EjENS0_6memory15LoadWithoutCastENSE_16StoreWithoutCastEEEviT_T0_T2_T3_T4_T5_,@"STO_CUDA_ENTRY STV_DEFAULT"
_ZN2at6native27unrolled_elementwise_kernelIZZZNS0_44_GLOBAL__N__40a83637_7_Lerp_cu_7dd49032_312918lerp_tensor_kernelERNS_18TensorIteratorBaseEENKUlvE0_clEvENKUlvE_clEvEUldddE_St5arrayIPcLm4EELi4E23TrivialOffsetCalculatorILi3EjESB_ILi1EjENS0_6memory15LoadWithoutCastENSE_16StoreWithoutCastEEEviT_T0_T2_T3_T4_T5_:
.text._ZN2at6native27unrolled_elementwise_kernelIZZZNS0_44_GLOBAL__N__40a83637_7_Lerp_cu_7dd49032_312918lerp_tensor_kernelERNS_18TensorIteratorBaseEENKUlvE0_clEvENKUlvE_clEvEUldddE_St5arrayIPcLm4EELi4E23TrivialOffsetCalculatorILi3EjESB_ILi1EjENS0_6memory15LoadWithoutCastENSE_16StoreWithoutCastEEEviT_T0_T2_T3_T4_T5_:
[----:B------:R-:W-:Y:S01]  /*0000*/  LDC R1, c[0x0][0x28] ;  /* 0x00000a00ff017b82 */ /* 0x000fe20000000800 */
[----:B------:R-:W0:Y:S07]  /*0010*/  S2R R0, SR_CTAID.X ;  /* 0x0000000000007919 */ /* 0x000e2e0000002500 */
[----:B------:R-:W0:Y:S01]  /*0020*/  LDC R5, c[0x0][0x210] ;  /* 0x00008400ff057b82 */ /* 0x000e220000000800 */
[----:B------:R-:W-:Y:S02]  /*0030*/  CS2R R34, SRZ ;  /* 0x0000000000227805 */ /* 0x000fe4000001ff00 */
[----:B------:R-:W-:Y:S01]  /*0040*/  CS2R R12, SRZ ;  /* 0x00000000000c7805 */ /* 0x000fe2000001ff00 */
[----:B------:R-:W1:Y:S01]  /*0050*/  S2R R3, SR_TID.X ;  /* 0x0000000000037919 */ /* 0x000e620000002100 */
[----:B------:R-:W-:Y:S01]  /*0060*/  CS2R R8, SRZ ;  /* 0x0000000000087805 */ /* 0x000fe2000001ff00 */
[----:B------:R-:W-:Y:S01]  /*0070*/  ULDC.64 UR4, c[0x0][0x208] ;  /* 0x0000820000047ab9 */ /* 0x000fe20000000a00 */
[----:B0-----:R-:W-:-:S05]  /*0080*/  IMAD R2, R0, -0x200, R5 ;  /* 0xfffffe0000027824 */ /* 0x001fca00078e0205 */
[----:B-1----:R-:W-:-:S13]  /*0090*/  ISETP.GE.AND P0, PT, R3, R2, PT ;  /* 0x000000020300720c */ /* 0x002fda0003f06270 */
        /* <DEDUP_REMOVED lines=8> */
[----:B--2---:R-:W-:-:S05]  /*0120*/  @!P0 IMAD.WIDE.U32 R18, R5, 0x8, R18 ;  /* 0x0000000805128825 */ /* 0x004fca00078e0012 */
[----:B------:R1:W2:Y:S01]  /*0130*/  @!P0 LDG.E.64 R8, desc[UR4][R18.64] ;  /* 0x0000000412088981 */ /* 0x0002a2000c1e1b00 */
[----:B------:R-:W-:-:S05]  /*0140*/  @!P0 VIADD R3, R3, 0x80 ;  /* 0x0000008003038836 */ /* 0x000fca0000000000 */
[----:B------:R-:W-:-:S13]  /*0150*/  ISETP.GE.AND P1, PT, R3, R2, PT ;  /* 0x000000020300720c */ /* 0x000fda0003f26270 */
[----:B------:R-:W-:Y:S01]  /*0160*/  @!P1 IMAD R5, R0, 0x200, R3 ;  /* 0x0000020000059824 */ /* 0x000fe200078e0203 */
[----:B------:R-:W4:Y:S01]  /*0170*/  @!P1 LDC.64 R22, c[0x0][0x220] ;  /* 0x00008800ff169b82 */ /* 0x000f220000000a00 */
[----:B------:R-:W-:-:S07]  /*0180*/  @!P1 IADD3 R3, R3, 0x80, RZ ;  /* 0x0000008003039810 */ /* 0x000fce0007ffe0ff */
[----:B------:R-:W1:Y:S01]  /*0190*/  @!P1 LDC.64 R24, c[0x0][0x228] ;  /* 0x00008a00ff189b82 */ /* 0x000e620000000a00 */
[----:B------:R-:W-:-:S07]  /*01a0*/  ISETP.GE.AND P3, PT, R3, R2, PT ;  /* 0x000000020300720c */ /* 0x000fce0003f66270 */
[----:B------:R-:W1:Y:S01]  /*01b0*/  @!P1 LDC.64 R20, c[0x0][0x230] ;  /* 0x00008c00ff149b82 */ /* 0x000e620000000a00 */
[----:B0-----:R-:W-:Y:S02]  /*01c0*/  CS2R R16, SRZ ;  /* 0x0000000000107805 */ /* 0x001fe4000001ff00 */
[----:B------:R-:W-:-:S05]  /*01d0*/  CS2R R28, SRZ ;  /* 0x00000000001c7805 */ /* 0x000fca000001ff00 */
[----:B------:R-:W0:Y:S01]  /*01e0*/  @!P3 LDC.64 R10, c[0x0][0x220] ;  /* 0x00008800ff0abb82 */ /* 0x000e220000000a00 */
[----:B----4-:R-:W-:Y:S01]  /*01f0*/  @!P1 IMAD.WIDE.U32 R26, R5, 0x8, R22 ;  /* 0x00000008051a9825 */ /* 0x010fe200078e0016 */
[----:B-1----:R-:W-:-:S04]  /*0200*/  CS2R R18, SRZ ;  /* 0x0000000000127805 */ /* 0x002fc8000001ff00 */
[----:B------:R1:W4:Y:S02]  /*0210*/  @!P1 LDG.E.64 R16, desc[UR4][R26.64] ;  /* 0x000000041a109981 */ /* 0x000324000c1e1b00 */
[----:B------:R-:W0:Y:S01]  /*0220*/  @!P3 LDC.64 R36, c[0x0][0x228] ;  /* 0x00008a00ff24bb82 */ /* 0x000e220000000a00 */
[----:B------:R-:W-:-:S05]  /*0230*/  @!P1 IMAD.WIDE.U32 R24, R5, 0x8, R24 ;  /* 0x0000000805189825 */ /* 0x000fca00078e0018 */
[----:B------:R-:W4:Y:S02]  /*0240*/  @!P1 LDG.E.64 R28, desc[UR4][R24.64] ;  /* 0x00000004181c9981 */ /* 0x000f24000c1e1b00 */
[----:B------:R-:W0:Y:S01]  /*0250*/  @!P3 LDC.64 R32, c[0x0][0x230] ;  /* 0x00008c00ff20bb82 */ /* 0x000e220000000a00 */
[----:B------:R-:W-:Y:S01]  /*0260*/  @!P1 IMAD.WIDE.U32 R20, R5, 0x8, R20 ;  /* 0x0000000805149825 */ /* 0x000fe200078e0014 */
[----:B------:R-:W-:-:S03]  /*0270*/  CS2R R22, SRZ ;  /* 0x0000000000167805 */ /* 0x000fc6000001ff00 */
[----:B------:R-:W-:Y:S01]  /*0280*/  @!P3 IMAD R5, R0, 0x200, R3 ;  /* 0x000002000005b824 */ /* 0x000fe200078e0203 */
[----:B------:R0:W4:Y:S01]  /*0290*/  @!P1 LDG.E.64 R18, desc[UR4][R20.64] ;  /* 0x0000000414129981 */ /* 0x000122000c1e1b00 */
[----:B-1----:R-:W-:Y:S02]  /*02a0*/  CS2R R26, SRZ ;  /* 0x00000000001a7805 */ /* 0x002fe4000001ff00 */
[----:B0-----:R-:W-:-:S05]  /*02b0*/  @!P3 IMAD.WIDE.U32 R10, R5, 0x8, R10 ;  /* 0x00000008050ab825 */ /* 0x001fca00078e000a */
[----:B------:R-:W4:Y:S01]  /*02c0*/  @!P3 LDG.E.64 R22, desc[UR4][R10.64] ;  /* 0x000000040a16b981 */ /* 0x000f22000c1e1b00 */
[----:B------:R-:W-:Y:S01]  /*02d0*/  CS2R R20, SRZ ;  /* 0x0000000000147805 */ /* 0x000fe2000001ff00 */
[----:B------:R-:W-:-:S05]  /*02e0*/  @!P3 IMAD.WIDE.U32 R36, R5, 0x8, R36 ;  /* 0x000000080524b825 */ /* 0x000fca00078e0024 */
[----:B------:R0:W4:Y:S01]  /*02f0*/  @!P3 LDG.E.64 R26, desc[UR4][R36.64] ;  /* 0x00000004241ab981 */ /* 0x000122000c1e1b00 */
[----:B------:R-:W-:-:S05]  /*0300*/  @!P3 IMAD.WIDE.U32 R32, R5, 0x8, R32 ;  /* 0x000000080520b825 */ /* 0x000fca00078e0020 */
[----:B------:R1:W4:Y:S01]  /*0310*/  @!P3 LDG.E.64 R20, desc[UR4][R32.64] ;  /* 0x000000042014b981 */ /* 0x000322000c1e1b00 */
[----:B------:R-:W-:-:S05]  /*0320*/  @!P3 VIADD R3, R3, 0x80 ;  /* 0x000000800303b836 */ /* 0x000fca0000000000 */
[----:B------:R-:W-:-:S13]  /*0330*/  ISETP.GE.AND P2, PT, R3, R2, PT ;  /* 0x000000020300720c */ /* 0x000fda0003f46270 */
[----:B------:R-:W-:Y:S01]  /*0340*/  @!P2 IMAD R3, R0, 0x200, R3 ;  /* 0x000002000003a824 */ /* 0x000fe200078e0203 */
[----:B0-----:R-:W0:Y:S03]  /*0350*/  @!P2 LDC.64 R36, c[0x0][0x230] ;  /* 0x00008c00ff24ab82 */ /* 0x001e260000000a00 */
[----:B0-----:R-:W-:Y:S01]  /*0360*/  @!P2 IMAD.WIDE.U32 R36, R3, 0x8, R36 ;  /* 0x000000080324a825 */ /* 0x001fe200078e0024 */
[----:B---3--:R-:W-:Y:S02]  /*0370*/  @!P0 DADD R10, R12, -R34 ;  /* 0x000000000c0a8229 */ /* 0x008fe40000000822 */
[----:B--2---:R-:W-:-:S08]  /*0380*/  @!P0 DADD R24, -R8, 1 ;  /* 0x3ff0000008188429 */ /* 0x004fd00000000100 */
[C---:B------:R-:W-:Y:S01]  /*0390*/  @!P0 DFMA R24, -R10.reuse, R24, R12 ;  /* 0x000000180a18822b */ /* 0x040fe2000000010c */
[----:B------:R-:W1:Y:S01]  /*03a0*/  @!P2 LDC.64 R12, c[0x0][0x220] ;  /* 0x00008800ff0cab82 */ /* 0x000e620000000a00 */
[----:B------:R-:W-:Y:S02]  /*03b0*/  @!P0 DFMA R34, R10, R8, R34 ;  /* 0x000000080a22822b */ /* 0x000fe40000000022 */
[----:B------:R-:W-:Y:S01]  /*03c0*/  @!P0 DSETP.GEU.AND P1, PT, |R8|, 0.5, PT ;  /* 0x3fe000000800842a */ /* 0x000fe20003f2e200 */
[----:B------:R-:W-:-:S04]  /*03d0*/  CS2R R8, SRZ ;  /* 0x0000000000087805 */ /* 0x000fc8000001ff00 */
[----:B------:R-:W0:Y:S01]  /*03e0*/  @!P2 LDC.64 R10, c[0x0][0x228] ;  /* 0x00008a00ff0aab82 */ /* 0x000e220000000a00 */
[----:B-1----:R-:W-:-:S05]  /*03f0*/  @!P2 IMAD.WIDE.U32 R32, R3, 0x8, R12 ;  /* 0x000000080320a825 */ /* 0x002fca00078e000c */
[----:B------:R1:W5:Y:S02]  /*0400*/  @!P2 LDG.E.64 R8, desc[UR4][R32.64] ;  /* 0x000000042008a981 */ /* 0x000364000c1e1b00 */
[----:B-1----:R-:W1:Y:S01]  /*0410*/  S2R R33, SR_TID.X ;  /* 0x0000000000217919 */ /* 0x002e620000002100 */
[----:B0-----:R-:W-:Y:S01]  /*0420*/  @!P2 IMAD.WIDE.U32 R12, R3, 0x8, R10 ;  /* 0x00000008030ca825 */ /* 0x001fe200078e000a */
[----:B------:R-:W-:Y:S02]  /*0430*/  @!P0 FSEL R14, R24, R34, P1 ;  /* 0x00000022180e8208 */ /* 0x000fe40000800000 */
[----:B------:R-:W-:Y:S02]  /*0440*/  @!P0 FSEL R15, R25, R35, P1 ;  /* 0x00000023190f8208 */ /* 0x000fe40000800000 */
[----:B-1----:R-:W-:-:S05]  /*0450*/  MOV R3, R33 ;  /* 0x0000002100037202 */ /* 0x002fca0000000f00 */
[----:B------:R-:W-:-:S05]  /*0460*/  VIADD R5, R3, 0x80 ;  /* 0x0000008003057836 */ /* 0x000fca0000000000 */
[----:B------:R-:W-:Y:S01]  /*0470*/  ISETP.GE.AND P3, PT, R5, R2, PT ;  /* 0x000000020500720c */ /* 0x000fe20003f66270 */
[----:B------:R-:W-:-:S05]  /*0480*/  VIADD R35, R3, 0x100 ;  /* 0x0000010003237836 */ /* 0x000fca0000000000 */
[----:B------:R-:W-:-:S07]  /*0490*/  ISETP.GE.AND P4, PT, R35, R2, PT ;  /* 0x000000022300720c */ /* 0x000fce0003f86270 */
[----:B----4-:R-:W-:Y:S02]  /*04a0*/  @!P3 DADD R24, R28, -R16 ;  /* 0x000000001c18b229 */ /* 0x010fe40000000810 */
[----:B------:R-:W-:-:S06]  /*04b0*/  @!P3 DSETP.GEU.AND P1, PT, |R18|, 0.5, PT ;  /* 0x3fe000001200b42a */ /* 0x000fcc0003f2e200 */
[----:B------:R-:W-:Y:S02]  /*04c0*/  @!P3 DFMA R16, R24, R18, R16 ;  /* 0x000000121810b22b */ /* 0x000fe40000000010 */
[----:B------:R-:W-:-:S08]  /*04d0*/  @!P3 DADD R18, -R18, 1 ;  /* 0x3ff000001212b429 */ /* 0x000fd00000000100 */
[----:B------:R-:W-:Y:S02]  /*04e0*/  @!P3 DFMA R18, -R24, R18, R28 ;  /* 0x000000121812b22b */ /* 0x000fe4000000011c */
[----:B------:R-:W-:Y:S02]  /*04f0*/  @!P4 DADD R24, R26, -R22 ;  /* 0x000000001a18c229 */ /* 0x000fe40000000816 */
[----:B------:R-:W-:-:S08]  /*0500*/  @!P4 DADD R28, -R20, 1 ;  /* 0x3ff00000141cc429 */ /* 0x000fd00000000100 */
[C---:B------:R-:W-:Y:S01]  /*0510*/  @!P4 DFMA R28, -R24.reuse, R28, R26 ;  /* 0x0000001c181cc22b */ /* 0x040fe2000000011a */
[----:B------:R-:W0:Y:S01]  /*0520*/  @!P0 LDC.64 R26, c[0x0][0x218] ;  /* 0x00008600ff1a8b82 */ /* 0x000e220000000a00 */
[----:B------:R-:W-:Y:S01]  /*0530*/  CS2R R10, SRZ ;  /* 0x00000000000a7805 */ /* 0x000fe2000001ff00 */
[----:B------:R-:W-:Y:S01]  /*0540*/  @!P4 DFMA R22, R24, R20, R22 ;  /* 0x000000141816c22b */ /* 0x000fe20000000016 */
[----:B------:R-:W-:Y:S01]  /*0550*/  VIADD R25, R3, 0x180 ;  /* 0x0000018003197836 */ /* 0x000fe20000000000 */
[----:B------:R-:W-:Y:S01]  /*0560*/  @!P0 MOV R3, R5 ;  /* 0x0000000500038202 */ /* 0x000fe20000000f00 */
[----:B------:R-:W-:Y:S02]  /*0570*/  @!P0 IMAD R5, R0, 0x200, R33 ;  /* 0x0000020000058824 */ /* 0x000fe400078e0221 */
[----:B------:R1:W5:Y:S02]  /*0580*/  @!P2 LDG.E.64 R10, desc[UR4][R12.64] ;  /* 0x000000040c0aa981 */ /* 0x000364000c1e1b00 */
[----:B-1----:R-:W-:-:S06]  /*0590*/  CS2R R12, SRZ ;  /* 0x00000000000c7805 */ /* 0x002fcc000001ff00 */
[----:B------:R1:W5:Y:S01]  /*05a0*/  @!P2 LDG.E.64 R12, desc[UR4][R36.64] ;  /* 0x00000004240ca981 */ /* 0x000362000c1e1b00 */
[----:B0-----:R-:W-:-:S05]  /*05b0*/  @!P0 IMAD.WIDE.U32 R26, R5, 0x8, R26 ;  /* 0x00000008051a8825 */ /* 0x001fca00078e001a */
[----:B------:R1:W-:Y:S01]  /*05c0*/  @!P0 STG.E.64 desc[UR4][R26.64], R14 ;  /* 0x0000000e1a008986 */ /* 0x0003e2000c101b04 */
[----:B------:R-:W-:Y:S01]  /*05d0*/  ISETP.GE.AND P5, PT, R3, R2, PT ;  /* 0x000000020300720c */ /* 0x000fe20003fa6270 */
[----:B------:R-:W-:Y:S01]  /*05e0*/  @!P4 DSETP.GEU.AND P2, PT, |R20|, 0.5, PT ;  /* 0x3fe000001400c42a */ /* 0x000fe20003f4e200 */
[----:B------:R-:W-:Y:S01]  /*05f0*/  BSSY B0, `(.L_x_7932) ;  /* 0x0000012000007945 */ /* 0x000fe20003800000 */
[----:B------:R-:W-:Y:S02]  /*0600*/  @!P3 FSEL R4, R18, R16, P1 ;  /* 0x000000101204b208 */ /* 0x000fe40000800000 */
[----:B------:R-:W-:Y:S02]  /*0610*/  @!P3 FSEL R7, R19, R17, P1 ;  /* 0x000000111307b208 */ /* 0x000fe40000800000 */
[----:B------:R-:W-:Y:S02]  /*0620*/  @!P4 FSEL R6, R28, R22, P2 ;  /* 0x000000161c06c208 */ /* 0x000fe40001000000 */
[----:B------:R-:W-:-:S04]  /*0630*/  @!P4 FSEL R31, R29, R23, P2 ;  /* 0x000000171d1fc208 */ /* 0x000fc80001000000 */
[----:B-1----:R-:W-:Y:S05]  /*0640*/  @P5 BRA `(.L_x_7933) ;  /* 0x0000000000305947 */ /* 0x002fea0003800000 */
[----:B------:R-:W0:Y:S01]  /*0650*/  LDC.64 R16, c[0x0][0x218] ;  /* 0x00008600ff107b82 */ /* 0x000e220000000a00 */
[----:B------:R-:W-:Y:S01]  /*0660*/  IMAD R15, R0, 0x200, R3 ;  /* 0x00000200000f7824 */ /* 0x000fe200078e0203 */
[----:B------:R-:W-:-:S04]  /*0670*/  IADD3 R3, R3, 0x80, RZ ;  /* 0x0000008003037810 */ /* 0x000fc80007ffe0ff */
[----:B------:R-:W-:-:S13]  /*0680*/  ISETP.GE.AND P0, PT, R3, R2, PT ;  /* 0x000000020300720c */ /* 0x000fda0003f06270 */
[----:B------:R-:W-:Y:S02]  /*0690*/  @!P0 IMAD R5, R0, 0x200, R3 ;  /* 0x0000020000058824 */ /* 0x000fe400078e0203 */
[----:B------:R-:W-:Y:S02]  /*06a0*/  @!P0 VIADD R3, R3, 0x80 ;  /* 0x0000008003038836 */ /* 0x000fe40000000000 */
[----:B0-----:R-:W-:-:S04]  /*06b0*/  IMAD.WIDE.U32 R14, R15, 0x8, R16 ;  /* 0x000000080f0e7825 */ /* 0x001fc800078e0010 */
[----:B------:R-:W-:-:S04]  /*06c0*/  @!P0 IMAD.WIDE.U32 R16, R5, 0x8, R16 ;  /* 0x0000000805108825 */ /* 0x000fc800078e0010 */
[----:B------:R-:W-:Y:S01]  /*06d0*/  IMAD.MOV.U32 R5, RZ, RZ, R7 ;  /* 0x000000ffff057224 */ /* 0x000fe200078e0007 */
[----:B------:R-:W-:-:S04]  /*06e0*/  @!P0 MOV R7, R31 ;  /* 0x0000001f00078202 */ /* 0x000fc80000000f00 */
[----:B------:R0:W-:Y:S04]  /*06f0*/  STG.E.64 desc[UR4][R14.64], R4 ;  /* 0x000000040e007986 */ /* 0x0001e8000c101b04 */
[----:B------:R0:W-:Y:S02]  /*0700*/  @!P0 STG.E.64 desc[UR4][R16.64], R6 ;  /* 0x0000000610008986 */ /* 0x0001e4000c101b04 */
.L_x_7933:
[----:B------:R-:W-:Y:S05]  /*0710*/  BSYNC B0 ;  /* 0x0000000000007941 */ /* 0x000fea0003800000 */
.L_x_7932:
[-C--:B------:R-:W-:Y:S02]  /*0720*/  ISETP.GE.AND P0, PT, R3, R2.reuse, PT ;  /* 0x000000020300720c */ /* 0x080fe40003f06270 */
[----:B------:R-:W-:-:S11]  /*0730*/  ISETP.GE.AND P1, PT, R25, R2, PT ;  /* 0x000000021900720c */ /* 0x000fd60003f26270 */
[----:B------:R-:W-:Y:S05]  /*0740*/  @P0 EXIT ;  /* 0x000000000000094d */ /* 0x000fea0003800000 */
[----:B0-----:R-:W0:Y:S01]  /*0750*/  LDC.64 R14, c[0x0][0x218] ;  /* 0x00008600ff0e7b82 */ /* 0x001e220000000a00 */
[----:B-----5:R-:W-:Y:S01]  /*0760*/  @!P1 DADD R4, R10, -R8 ;  /* 0x000000000a049229 */ /* 0x020fe20000000808 */
[----:B------:R-:W-:Y:S01]  /*0770*/  IMAD R3, R0, 0x200, R3 ;  /* 0x0000020000037824 */ /* 0x000fe200078e0203 */
[C---:B------:R-:W-:Y:S02]  /*0780*/  @!P1 DADD R6, -R12.reuse, 1 ;  /* 0x3ff000000c069429 */ /* 0x040fe40000000100 */
[----:B------:R-:W-:-:S06]  /*0790*/  @!P1 DSETP.GEU.AND P0, PT, |R12|, 0.5, PT ;  /* 0x3fe000000c00942a */ /* 0x000fcc0003f0e200 */
[C---:B------:R-:W-:Y:S02]  /*07a0*/  @!P1 DFMA R6, -R4.reuse, R6, R10 ;  /* 0x000000060406922b */ /* 0x040fe4000000010a */
        /* <DEDUP_REMOVED lines=8> */
.L_x_7934:
        /* <DEDUP_REMOVED lines=13> */
.L_x_8014:


//--------------------- .text._ZN2at6native29vectorized_elementwise_kernelILi2EZZZNS0_44_GLOBAL__N__40a83637_7_Lerp_cu_7dd49032_312918lerp_tensor_kernelERNS_18TensorIteratorBaseEENKUlvE0_clEvENKUlvE_clEvEUldddE_St5arrayIPcLm4EEEEviT0_T1_ --------------------------
	.section	.text._ZN2at6native29vectorized_elementwise_kernelILi2EZZZNS0_44_GLOBAL__N__40a83637_7_Lerp_cu_7dd49032_312918lerp_tensor_kernelERNS_18TensorIteratorBaseEENKUlvE0_clEvENKUlvE_clEvEUldddE_St5arrayIPcLm4EEEEviT0_T1_,"ax",@progbits
	.align	128
        .global         _ZN2at6native29vectorized_elementwise_kernelILi2EZZZNS0_44_GLOBAL__N__40a83637_7_Lerp_cu_7dd49032_312918lerp_tensor_kernelERNS_18TensorIteratorBaseEENKUlvE0_clEvENKUlvE_clEvEUldddE_St5arrayIPcLm4EEEEviT0_T1_
        .type           _ZN2at6native29vectorized_elementwise_kernelILi2EZZZNS0_44_GLOBAL__N__40a83637_7_Lerp_cu_7dd49032_312918lerp_tensor_kernelERNS_18TensorIteratorBaseEENKUlvE0_clEvENKUlvE_clEvEUldddE_St5arrayIPcLm4EEEEviT0_T1_,@function
        .size           _ZN2at6native29vectorized_elementwise_kernelILi2EZZZNS0_44_GLOBAL__N__40a83637_7_Lerp_cu_7dd49032_312918lerp_tensor_kernelERNS_18TensorIteratorBaseEENKUlvE0_clEvENKUlvE_clEvEUldddE_St5arrayIPcLm4EEEEviT0_T1_,(.L_x_8015 - _ZN2at6native29vectorized_elementwise_kernelILi2EZZZNS0_44_GLOBAL__N__40a83637_7_Lerp_cu_7dd49032_312918lerp_tensor_kernelERNS_18TensorIteratorBaseEENKUlvE0_clEvENKUlvE_clEvEUldddE_St5arrayIPcLm4EEEEviT0_T1_)
        .other          _ZN2at6native29vectorized_elementwise_kernelILi2EZZZNS0_44_GLOBAL__N__40a83637_7_Lerp_cu_7dd49032_312918lerp_tensor_kernelERNS_18TensorIteratorBaseEENKUlvE0_clEvENKUlvE_clEvEUldddE_St5arrayIPcLm4EEEEviT0_T1_,@"STO_CUDA_ENTRY STV_DEFAULT"
_ZN2at6native29vectorized_elementwise_kernelILi2EZZZNS0_44_GLOBAL__N__40a83637_7_Lerp_cu_7dd49032_312918lerp_tensor_kernelERNS_18TensorIteratorBaseEENKUlvE0_clEvENKUlvE_clEvEUldddE_St5arrayIPcLm4EEEEviT0_T1_:
.text._ZN2at6native29vectorized_elementwise_kernelILi2EZZZNS0_44_GLOBAL__N__40a83637_7_Lerp_cu_7dd49032_312918lerp_tensor_kernelERNS_18TensorIteratorBaseEENKUlvE0_clEvENKUlvE_clEvEUldddE_St5arrayIPcLm4EEEEviT0_T1_:
        /* <DEDUP_REMOVED lines=15> */
[----:B------:R-:W2:Y:S03]  /*00f0*/  LDG.E.128 R48, desc[UR4][R46.64] ;  /* 0x000000042e307981 */ /* 0x000ea6000c1e1d00 */
[----:B---3--:R-:W-:Y:S01]  /*0100*/  IMAD.WIDE R8, R3, 0x8, R8 ;  /* 0x0000000803087825 */ /* 0x008fe200078e0208 */
[----:B------:R-:W3:Y:S03]  /*0110*/  LDG.E.128 R32, desc[UR4][R46.64+0x1000] ;  /* 0x001000042e207981 */ /* 0x000ee6000c1e1d00 */
[C---:B------:R-:W-:Y:S01]  /*0120*/  IMAD.WIDE.U32 R56, R0.reuse, 0x10, R6 ;  /* 0x0000001000387825 */ /* 0x040fe200078e0006 */
[----:B------:R-:W4:Y:S03]  /*0130*/  LDG.E.128 R20, desc[UR4][R46.64+0x1800] ;  /* 0x001800042e147981 */ /* 0x000f26000c1e1d00 */
[----:B------:R-:W-:Y:S01]  /*0140*/  IMAD.WIDE.U32 R58, R0, 0x10, R8 ;  /* 0x00000010003a7825 */ /* 0x000fe200078e0008 */
[----:B------:R-:W2:Y:S04]  /*0150*/  LDG.E.128 R40, desc[UR4][R56.64] ;  /* 0x0000000438287981 */ /* 0x000ea8000c1e1d00 */
[----:B------:R-:W5:Y:S04]  /*0160*/  LDG.E.128 R52, desc[UR4][R58.64] ;  /* 0x000000043a347981 */ /* 0x000f68000c1e1d00 */
[----:B------:R-:W3:Y:S04]  /*0170*/  LDG.E.128 R8, desc[UR4][R46.64+0x800] ;  /* 0x000800042e087981 */ /* 0x000ee8000c1e1d00 */
[----:B------:R-:W3:Y:S04]  /*0180*/  LDG.E.128 R36, desc[UR4][R56.64+0x800] ;  /* 0x0008000438247981 */ /* 0x000ee8000c1e1d00 */
[----:B------:R-:W4:Y:S04]  /*0190*/  LDG.E.128 R4, desc[UR4][R58.64+0x800] ;  /* 0x000800043a047981 */ /* 0x000f28000c1e1d00 */
[----:B------:R-:W4:Y:S04]  /*01a0*/  LDG.E.128 R24, desc[UR4][R56.64+0x1000] ;  /* 0x0010000438187981 */ /* 0x000f28000c1e1d00 */
[----:B------:R-:W4:Y:S04]  /*01b0*/  LDG.E.128 R12, desc[UR4][R58.64+0x1000] ;  /* 0x001000043a0c7981 */ /* 0x000f28000c1e1d00 */
[----:B------:R4:W4:Y:S04]  /*01c0*/  LDG.E.128 R28, desc[UR4][R56.64+0x1800] ;  /* 0x00180004381c7981 */ /* 0x000928000c1e1d00 */
[----:B------:R-:W4:Y:S01]  /*01d0*/  LDG.E.128 R16, desc[UR4][R58.64+0x1800] ;  /* 0x001800043a107981 */ /* 0x000f22000c1e1d00 */
[----:B--2---:R-:W-:-:S02]  /*01e0*/  DADD R60, -R50, R42 ;  /* 0x00000000323c7229 */ /* 0x004fc4000000012a */
[----:B-----5:R-:W-:-:S06]  /*01f0*/  DADD R62, -R54, 1 ;  /* 0x3ff00000363e7429 */ /* 0x020fcc0000000100 */
[----:B------:R-:W-:Y:S02]  /*0200*/  DFMA R44, R54, R60, R50 ;  /* 0x0000003c362c722b */ /* 0x000fe40000000032 */
[----:B------:R-:W-:Y:S02]  /*0210*/  DFMA R42, -R60, R62, R42 ;  /* 0x0000003e3c2a722b */ /* 0x000fe4000000012a */
[----:B---3--:R-:W-:Y:S02]  /*0220*/  DADD R60, -R10, R38 ;  /* 0x000000000a3c7229 */ /* 0x008fe40000000126 */
[----:B------:R-:W-:Y:S02]  /*0230*/  DADD R50, -R48, R40 ;  /* 0x0000000030327229 */ /* 0x000fe40000000128 */
[C---:B----4-:R-:W-:Y:S02]  /*0240*/  DADD R56, -R6.reuse, 1 ;  /* 0x3ff0000006387429 */ /* 0x050fe40000000100 */
[----:B------:R-:W-:-:S02]  /*0250*/  DSETP.GEU.AND P5, PT, |R6|, 0.5, PT ;  /* 0x3fe000000600742a */ /* 0x000fc40003fae200 */
[----:B------:R-:W-:Y:S02]  /*0260*/  DFMA R6, R6, R60, R10 ;  /* 0x0000003c0606722b */ /* 0x000fe4000000000a */
[----:B------:R-:W-:Y:S02]  /*0270*/  DADD R10, -R8, R36 ;  /* 0x00000000080a7229 */ /* 0x000fe40000000124 */
[----:B------:R-:W-:Y:S02]  /*0280*/  DFMA R46, R52, R50, R48 ;  /* 0x00000032342e722b */ /* 0x000fe40000000030 */
[----:B------:R-:W-:Y:S02]  /*0290*/  DADD R48, -R4, 1 ;  /* 0x3ff0000004307429 */ /* 0x000fe40000000100 */
[----:B------:R-:W-:Y:S02]  /*02a0*/  DSETP.GEU.AND P3, PT, |R54|, 0.5, PT ;  /* 0x3fe000003600742a */ /* 0x000fe40003f6e200 */
[----:B------:R-:W-:-:S02]  /*02b0*/  DSETP.GEU.AND P4, PT, |R4|, 0.5, PT ;  /* 0x3fe000000400742a */ /* 0x000fc40003f8e200 */
[----:B------:R-:W-:Y:S02]  /*02c0*/  DFMA R8, R4, R10, R8 ;  /* 0x0000000a0408722b */ /* 0x000fe40000000008 */
[----:B------:R-:W-:Y:S01]  /*02d0*/  DADD R54, -R52, 1 ;  /* 0x3ff0000034367429 */ /* 0x000fe20000000100 */
[----:B------:R-:W0:Y:S01]  /*02e0*/  LDC.64 R4, c[0x0][0x218] ;  /* 0x00008600ff047b82 */ /* 0x000e220000000a00 */
[----:B------:R-:W-:Y:S02]  /*02f0*/  DFMA R36, -R10, R48, R36 ;  /* 0x000000300a24722b */ /* 0x000fe40000000124 */
[----:B------:R-:W-:Y:S02]  /*0300*/  DADD R10, -R32, R24 ;  /* 0x00000000200a7229 */ /* 0x000fe40000000118 */
[----:B------:R-:W-:Y:S02]  /*0310*/  DADD R48, -R12, 1 ;  /* 0x3ff000000c307429 */ /* 0x000fe40000000100 */
[----:B------:R-:W-:-:S02]  /*0320*/  DSETP.GEU.AND P2, PT, |R52|, 0.5, PT ;  /* 0x3fe000003400742a */ /* 0x000fc40003f4e200 */
[----:B------:R-:W-:Y:S02]  /*0330*/  DFMA R40, -R50, R54, R40 ;  /* 0x000000363228722b */ /* 0x000fe40000000128 */
[----:B------:R-:W-:Y:S02]  /*0340*/  DADD R50, -R34, R26 ;  /* 0x0000000022327229 */ /* 0x000fe4000000011a */
[----:B------:R-:W-:Y:S02]  /*0350*/  DADD R52, -R14, 1 ;  /* 0x3ff000000e347429 */ /* 0x000fe40000000100 */
[----:B------:R-:W-:Y:S02]  /*0360*/  DSETP.GEU.AND P1, PT, |R12|, 0.5, PT ;  /* 0x3fe000000c00742a */ /* 0x000fe40003f2e200 */
[----:B------:R-:W-:Y:S02]  /*0370*/  DFMA R38, -R60, R56, R38 ;  /* 0x000000383c26722b */ /* 0x000fe40000000126 */
[----:B------:R-:W-:-:S02]  /*0380*/  DFMA R12, R12, R10, R32 ;  /* 0x0000000a0c0c722b */ /* 0x000fc40000000020 */
[----:B------:R-:W-:Y:S02]  /*0390*/  DFMA R24, -R10, R48, R24 ;  /* 0x000000300a18722b */ /* 0x000fe40000000118 */
[----:B------:R-:W-:Y:S02]  /*03a0*/  DSETP.GEU.AND P0, PT, |R14|, 0.5, PT ;  /* 0x3fe000000e00742a */ /* 0x000fe40003f0e200 */
[----:B------:R-:W-:Y:S02]  /*03b0*/  DADD R32, -R20, R28 ;  /* 0x0000000014207229 */ /* 0x000fe4000000011c */
[----:B------:R-:W-:Y:S02]  /*03c0*/  DADD R48, -R16, 1 ;  /* 0x3ff0000010307429 */ /* 0x000fe40000000100 */
[----:B------:R-:W-:Y:S02]  /*03d0*/  DFMA R14, R14, R50, R34 ;  /* 0x000000320e0e722b */ /* 0x000fe40000000022 */
[----:B------:R-:W-:-:S02]  /*03e0*/  DFMA R26, -R50, R52, R26 ;  /* 0x00000034321a722b */ /* 0x000fc4000000011a */
[----:B------:R-:W-:Y:S02]  /*03f0*/  DADD R34, -R22, R30 ;  /* 0x0000000016227229 */ /* 0x000fe4000000011e */
[----:B------:R-:W-:Y:S01]  /*0400*/  DADD R50, -R18, 1 ;  /* 0x3ff0000012327429 */ /* 0x000fe20000000100 */
[----:B------:R-:W-:Y:S01]  /*0410*/  FSEL R10, R40, R46, P2 ;  /* 0x0000002e280a7208 */ /* 0x000fe20001000000 */
[----:B0-----:R-:W-:Y:S01]  /*0420*/  IMAD.WIDE.U32 R4, R3, 0x8, R4 ;  /* 0x0000000803047825 */ /* 0x001fe200078e0004 */
[----:B------:R-:W-:Y:S01]  /*0430*/  DFMA R48, -R32, R48, R28 ;  /* 0x000000302030722b */ /* 0x000fe2000000011c */
[----:B------:R-:W-:Y:S02]  /*0440*/  FSEL R28, R38, R6, P5 ;  /* 0x00000006261c7208 */ /* 0x000fe40002800000 */
[----:B------:R-:W-:Y:S02]  /*0450*/  DFMA R22, R18, R34, R22 ;  /* 0x000000221216722b */ /* 0x000fe40000000016 */
[----:B------:R-:W-:-:S02]  /*0460*/  DFMA R30, -R34, R50, R30 ;  /* 0x00000032221e722b */ /* 0x000fc4000000011e */
[----:B------:R-:W-:Y:S01]  /*0470*/  DFMA R20, R16, R32, R20 ;  /* 0x000000201014722b */ /* 0x000fe20000000014 */
[----:B------:R-:W-:Y:S01]  /*0480*/  FSEL R2, R42, R44, P3 ;  /* 0x0000002c2a027208 */ /* 0x000fe20001800000 */
[----:B------:R-:W-:Y:S01]  /*0490*/  IMAD.MOV.U32 R40, RZ, RZ, R10 ;  /* 0x000000ffff287224 */ /* 0x000fe200078e000a */
[----:B------:R-:W-:Y:S01]  /*04a0*/  FSEL R43, R43, R45, P3 ;  /* 0x0000002d2b2b7208 */ /* 0x000fe20001800000 */
[----:B------:R-:W-:Y:S01]  /*04b0*/  DSETP.GEU.AND P3, PT, |R18|, 0.5, PT ;  /* 0x3fe000001200742a */ /* 0x000fe20003f6e200 */
[----:B------:R-:W-:Y:S01]  /*04c0*/  FSEL R41, R41, R47, P2 ;  /* 0x0000002f29297208 */ /* 0x000fe20001000000 */
[----:B------:R-:W-:Y:S01]  /*04d0*/  IMAD.WIDE R4, R0, 0x10, R4 ;  /* 0x0000001000047825 */ /* 0x000fe200078e0204 */
[----:B------:R-:W-:Y:S01]  /*04e0*/  FSEL R11, R39, R7, P5 ;  /* 0x00000007270b7208 */ /* 0x000fe20002800000 */
[----:B------:R-:W-:Y:S01]  /*04f0*/  DSETP.GEU.AND P2, PT, |R16|, 0.5, PT ;  /* 0x3fe000001000742a */ /* 0x000fe20003f4e200 */
[----:B------:R-:W-:Y:S01]  /*0500*/  FSEL R8, R36, R8, P4 ;  /* 0x0000000824087208 */ /* 0x000fe20002000000 */
[----:B------:R-:W-:Y:S01]  /*0510*/  IMAD.MOV.U32 R10, RZ, RZ, R28 ;  /* 0x000000ffff0a7224 */ /* 0x000fe200078e001c */
[----:B------:R-:W-:-:S02]  /*0520*/  FSEL R9, R37, R9, P4 ;  /* 0x0000000925097208 */ /* 0x000fc40002000000 */
[----:B------:R-:W-:Y:S02]  /*0530*/  FSEL R14, R26, R14, P0 ;  /* 0x0000000e1a0e7208 */ /* 0x000fe40000000000 */
[----:B------:R-:W-:Y:S02]  /*0540*/  FSEL R6, R24, R12, P1 ;  /* 0x0000000c18067208 */ /* 0x000fe40000800000 */
[----:B------:R-:W-:Y:S02]  /*0550*/  FSEL R7, R25, R13, P1 ;  /* 0x0000000d19077208 */ /* 0x000fe40000800000 */
[----:B------:R-:W-:Y:S01]  /*0560*/  FSEL R15, R27, R15, P0 ;  /* 0x0000000f1b0f7208 */ /* 0x000fe20000000000 */
[----:B------:R0:W-:Y:S01]  /*0570*/  STG.E.128 desc[UR4][R4.64+0x800], R8 ;  /* 0x0008000804007986 */ /* 0x0001e2000c101d04 */
[----:B------:R-:W-:Y:S02]  /*0580*/  FSEL R3, R30, R22, P3 ;  /* 0x000000161e037208 */ /* 0x000fe40001800000 */
[----:B------:R-:W-:-:S02]  /*0590*/  FSEL R22, R31, R23, P3 ;  /* 0x000000171f167208 */ /* 0x000fc40001800000 */
[----:B------:R-:W-:Y:S02]  /*05a0*/  FSEL R0, R48, R20, P2 ;  /* 0x0000001430007208 */ /* 0x000fe40001000000 */
[----:B------:R-:W-:Y:S01]  /*05b0*/  FSEL R21, R49, R21, P2 ;  /* 0x0000001531157208 */ /* 0x000fe20001000000 */
[----:B------:R-:W-:Y:S02]  /*05c0*/  IMAD.MOV.U32 R42, RZ, RZ, R2 ;  /* 0x000000ffff2a7224 */ /* 0x000fe400078e0002 */
[----:B0-----:R-:W-:Y:S01]  /*05d0*/  IMAD.MOV.U32 R10, RZ, RZ, R14 ;  /* 0x000000ffff0a7224 */ /* 0x001fe200078e000e */
[----:B------:R-:W-:Y:S01]  /*05e0*/  MOV R11, R15 ;  /* 0x0000000f000b7202 */ /* 0x000fe20000000f00 */
[----:B------:R-:W-:Y:S02]  /*05f0*/  IMAD.MOV.U32 R8, RZ, RZ, R6 ;  /* 0x000000ffff087224 */ /* 0x000fe400078e0006 */
[----:B------:R-:W-:-:S05]  /*0600*/  IMAD.MOV.U32 R9, RZ, RZ, R7 ;  /* 0x000000ffff097224 */ /* 0x000fca00078e0007 */
[----:B------:R0:W-:Y:S04]  /*0610*/  STG.E.128 desc[UR4][R4.64+0x1000], R8 ;  /* 0x0010000804007986 */ /* 0x0001e8000c101d04 */
[----:B------:R-:W-:Y:S01]  /*0620*/  STG.E.128 desc[UR4][R4.64], R40 ;  /* 0x0000002804007986 */ /* 0x000fe2000c101d04 */
[----:B0-----:R-:W-:Y:S01]  /*0630*/  IMAD.MOV.U32 R10, RZ, RZ, R3 ;  /* 0x000000ffff0a7224 */ /* 0x001fe200078e0003 */
[----:B------:R-:W-:Y:S01]  /*0640*/  MOV R9, R21 ;  /* 0x0000001500097202 */ /* 0x000fe20000000f00 */
[----:B------:R-:W-:Y:S02]  /*0650*/  IMAD.MOV.U32 R11, RZ, RZ, R22 ;  /* 0x000000ffff0b7224 */ /* 0x000fe400078e0016 */
[----:B------:R-:W-:-:S05]  /*0660*/  IMAD.MOV.U32 R8, RZ, RZ, R0 ;  /* 0x000000ffff087224 */ /* 0x000fca00078e0000 */
[----:B------:R-:W-:Y:S01]  /*0670*/  STG.E.128 desc[UR4][R4.64+0x1800], R8 ;  /* 0x0018000804007986 */ /* 0x000fe2000c101d04 */
[----:B------:R-:W-:Y:S05]  /*0680*/  EXIT ;  /* 0x000000000000794d */ /* 0x000fea0003800000 */
.L_x_7935:
[----:B------:R-:W0:Y:S01]  /*0690*/  S2R R0, SR_TID.X ;  /* 0x0000000000007919 */ /* 0x000e220000002100 */
[----:B------:R-:W-:Y:S02]  /*06a0*/  CS2R R16, SRZ ;  /* 0x0000000000107805 */ /* 0x000fe4000001ff00 */
[----:B------:R-:W-:Y:S02]  /*06b0*/  CS2R R28, SRZ ;  /* 0x00000000001c7805 */ /* 0x000fe4000001ff00 */
[----:B------:R-:W-:Y:S02]  /*06c0*/  CS2R R20, SRZ ;  /* 0x0000000000147805 */ /* 0x000fe4000001ff00 */
[----:B0-----:R-:W-:-:S13]  /*06d0*/  ISETP.GE.AND P0, PT, R0, R5, PT ;  /* 0x000000050000720c */ /* 0x001fda0003f06270 */
[----:B------:R-:W0:Y:S01]  /*06e0*/  @!P0 LDC.64 R22, c[0x0][0x220] ;  /* 0x00008800ff168b82 */ /* 0x000e220000000a00 */
[----:B------:R-:W-:-:S07]  /*06f0*/  @!P0 IMAD.IADD R19, R3, 0x1, R0 ;  /* 0x0000000103138824 */ /* 0x000fce00078e0200 */
[----:B------:R-:W1:Y:S08]  /*0700*/  @!P0 LDC.64 R24, c[0x0][0x228] ;  /* 0x00008a00ff188b82 */ /* 0x000e700000000a00 */
[----:B------:R-:W2:Y:S01]  /*0710*/  @!P0 LDC.64 R26, c[0x0][0x230] ;  /* 0x00008c00ff1a8b82 */ /* 0x000ea20000000a00 */
[----:B0-----:R-:W-:-:S05]  /*0720*/  @!P0 IMAD.WIDE.U32 R22, R19, 0x8, R22 ;  /* 0x0000000813168825 */ /* 0x001fca00078e0016 */
[----:B------:R0:W3:Y:S01]  /*0730*/  @!P0 LDG.E.64 R16, desc[UR4][R22.64] ;  /* 0x0000000416108981 */ /* 0x0000e2000c1e1b00 */
[----:B-1----:R-:W-:-:S05]  /*0740*/  @!P0 IMAD.WIDE.U32 R24, R19, 0x8, R24 ;  /* 0x0000000813188825 */ /* 0x002fca00078e0018 */
[----:B------:R-:W3:Y:S01]  /*0750*/  @!P0 LDG.E.64 R28, desc[UR4][R24.64] ;  /* 0x00000004181c8981 */ /* 0x000ee2000c1e1b00 */
[----:B--2---:R-:W-:-:S05]  /*0760*/  @!P0 IMAD.WIDE.U32 R26, R19, 0x8, R26 ;  /* 0x00000008131a8825 */ /* 0x004fca00078e001a */
[----:B------:R-:W2:Y:S01]  /*0770*/  @!P0 LDG.E.64 R20, desc[UR4][R26.64] ;  /* 0x000000041a148981 */ /* 0x000ea2000c1e1b00 */
[----:B------:R-:W-:-:S05]  /*0780*/  @!P0 VIADD R0, R0, 0x80 ;  /* 0x0000008000008836 */ /* 0x000fca0000000000 */
[----:B------:R-:W-:-:S13]  /*0790*/  ISETP.GE.AND P5, PT, R0, R5, PT ;  /* 0x000000050000720c */ /* 0x000fda0003fa6270 */
[----:B------:R-:W-:Y:S01]  /*07a0*/  @!P5 IMAD.IADD R39, R3, 0x1, R0 ;  /* 0x000000010327d824 */ /* 0x000fe200078e0200 */
[----:B------:R-:W1:Y:S01]  /*07b0*/  @!P5 LDC.64 R32, c[0x0][0x220] ;  /* 0x00008800ff20db82 */ /* 0x000e620000000a00 */
[----:B------:R-:W-:-:S05]  /*07c0*/  @!P5 VIADD R0, R0, 0x80 ;  /* 0x000000800000d836 */ /* 0x000fca0000000000 */
[C---:B------:R-:W-:Y:S02]  /*07d0*/  ISETP.GE.AND P4, PT, R0.reuse, R5, PT ;  /* 0x000000050000720c */ /* 0x040fe40003f86270 */
[----:B------:R-:W4:Y:S08]  /*07e0*/  @!P5 LDC.64 R18, c[0x0][0x228] ;  /* 0x00008a00ff12db82 */ /* 0x000f300000000a00 */
[----:B0-----:R-:W0:Y:S03]  /*07f0*/  @!P5 LDC.64 R22, c[0x0][0x230] ;  /* 0x00008c00ff16db82 */ /* 0x001e260000000a00 */
[----:B------:R-:W-:Y:S01]  /*0800*/  @!P4 IMAD.IADD R31, R3, 0x1, R0 ;  /* 0x00000001031fc824 */ /* 0x000fe200078e0200 */
[----:B------:R-:W-:-:S04]  /*0810*/  @!P4 IADD3 R0, R0, 0x80, RZ ;  /* 0x000000800000c810 */ /* 0x000fc80007ffe0ff */
[----:B------:R-:W-:Y:S02]  /*0820*/  ISETP.GE.AND P3, PT, R0, R5, PT ;  /* 0x000000050000720c */ /* 0x000fe40003f66270 */
[----:B------:R-:W-:Y:S02]  /*0830*/  CS2R R52, SRZ ;  /* 0x0000000000347805 */ /* 0x000fe4000001ff00 */
[----:B------:R-:W-:Y:S01]  /*0840*/  CS2R R58, SRZ ;  /* 0x00000000003a7805 */ /* 0x000fe2000001ff00 */
[C---:B-1----:R-:W-:Y:S01]  /*0850*/  @!P5 IMAD.WIDE.U32 R32, R39.reuse, 0x8, R32 ;  /* 0x000000082720d825 */ /* 0x042fe200078e0020 */
[----:B------:R-:W-:Y:S01]  /*0860*/  CS2R R56, SRZ ;  /* 0x0000000000387805 */ /* 0x000fe2000001ff00 */
[----:B------:R-:W1:Y:S02]  /*0870*/  @!P4 LDC.64 R66, c[0x0][0x230] ;  /* 0x00008c00ff42cb82 */ /* 0x000e640000000a00 */
[C---:B----4-:R-:W-:Y:S01]  /*0880*/  @!P5 IMAD.WIDE.U32 R36, R39.reuse, 0x8, R18 ;  /* 0x000000082724d825 */ /* 0x050fe200078e0012 */
[----:B------:R4:W5:Y:S04]  /*0890*/  @!P5 LDG.E.64 R52, desc[UR4][R32.64] ;  /* 0x000000042034d981 */ /* 0x000968000c1e1b00 */
[----:B------:R-:W5:Y:S01]  /*08a0*/  @!P5 LDG.E.64 R58, desc[UR4][R36.64] ;  /* 0x00000004243ad981 */ /* 0x000f62000c1e1b00 */
[----:B------:R-:W2:Y:S01]  /*08b0*/  @!P3 LDC.64 R54, c[0x0][0x220] ;  /* 0x00008800ff36bb82 */ /* 0x000ea20000000a00 */
[----:B0-----:R-:W-:-:S05]  /*08c0*/  @!P5 IMAD.WIDE.U32 R22, R39, 0x8, R22 ;  /* 0x000000082716d825 */ /* 0x001fca00078e0016 */
[----:B------:R0:W5:Y:S02]  /*08d0*/  @!P5 LDG.E.64 R56, desc[UR4][R22.64] ;  /* 0x000000041638d981 */ /* 0x000164000c1e1b00 */
[----:B------:R-:W2:Y:S08]  /*08e0*/  @!P3 LDC.64 R44, c[0x0][0x228] ;  /* 0x00008a00ff2cbb82 */ /* 0x000eb00000000a00 */
[----:B------:R-:W2:Y:S01]  /*08f0*/  @!P3 LDC.64 R34, c[0x0][0x230] ;  /* 0x00008c00ff22bb82 */ /* 0x000ea20000000a00 */
[----:B------:R-:W-:Y:S01]  /*0900*/  CS2R R18, SRZ ;  /* 0x0000000000127805 */ /* 0x000fe2000001ff00 */
[----:B-1----:R-:W-:Y:S01]  /*0910*/  @!P4 IMAD.WIDE.U32 R66, R31, 0x8, R66 ;  /* 0x000000081f42c825 */ /* 0x002fe200078e0042 */
[----:B----4-:R-:W-:-:S02]  /*0920*/  CS2R R32, SRZ ;  /* 0x0000000000207805 */ /* 0x010fc4000001ff00 */
[----:B0-----:R-:W-:Y:S01]  /*0930*/  CS2R R22, SRZ ;  /* 0x0000000000167805 */ /* 0x001fe2000001ff00 */
[----:B---3--:R-:W-:Y:S02]  /*0940*/  @!P0 DADD R24, R28, -R16 ;  /* 0x000000001c188229 */ /* 0x008fe40000000810 */
[C---:B--2---:R-:W-:Y:S02]  /*0950*/  @!P0 DADD R26, -R20.reuse, 1 ;  /* 0x3ff00000141a8429 */ /* 0x044fe40000000100 */
[----:B------:R-:W-:-:S04]  /*0960*/  @!P0 DSETP.GEU.AND P1, PT, |R20|, 0.5, PT ;  /* 0x3fe000001400842a */ /* 0x000fc80003f2e200 */
[C---:B------:R-:W-:Y:S01]  /*0970*/  @!P0 DFMA R16, R24.reuse, R20, R16 ;  /* 0x000000141810822b */ /* 0x040fe20000000010 */
[----:B------:R-:W-:Y:S02]  /*0980*/  @!P3 IMAD.IADD R21, R3, 0x1, R0 ;  /* 0x000000010315b824 */ /* 0x000fe400078e0200 */
[----:B------:R-:W-:Y:S01]  /*0990*/  @!P3 VIADD R0, R0, 0x80 ;  /* 0x000000800000b836 */ /* 0x000fe20000000000 */
[----:B------:R-:W-:Y:S01]  /*09a0*/  @!P0 DFMA R28, -R24, R26, R28 ;  /* 0x0000001a181c822b */ /* 0x000fe2000000011c */
[----:B------:R-:W0:Y:S03]  /*09b0*/  @!P4 LDC.64 R24, c[0x0][0x220] ;  /* 0x00008800ff18cb82 */ /* 0x000e260000000a00 */
[----:B------:R-:W-:-:S05]  /*09c0*/  ISETP.GE.AND P2, PT, R0, R5, PT ;  /* 0x000000050000720c */ /* 0x000fca0003f46270 */
[----:B------:R-:W1:Y:S01]  /*09d0*/  @!P4 LDC.64 R26, c[0x0][0x228] ;  /* 0x00008a00ff1acb82 */ /* 0x000e620000000a00 */
[----:B------:R-:W-:-:S07]  /*09e0*/  @!P0 FSEL R15, R29, R17, P1 ;  /* 0x000000111d0f8208 */ /* 0x000fce0000800000 */
[----:B------:R-:W-:Y:S01]  /*09f0*/  @!P2 IMAD.IADD R29, R3, 0x1, R0 ;  /* 0x00000001031da824 */ /* 0x000fe200078e0200 */
[----:B------:R-:W-:Y:S01]  /*0a00*/  @!P0 FSEL R14, R28, R16, P1 ;  /* 0x000000101c0e8208 */ /* 0x000fe20000800000 */
[----:B------:R-:W-:Y:S01]  /*0a10*/  @!P2 VIADD R0, R0, 0x80 ;  /* 0x000000800000a836 */ /* 0x000fe20000000000 */
[----:B------:R-:W2:Y:S04]  /*0a20*/  @!P2 LDC.64 R40, c[0x0][0x220] ;  /* 0x00008800ff28ab82 */ /* 0x000ea80000000a00 */
[----:B------:R-:W-:-:S04]  /*0a30*/  ISETP.GE.AND P1, PT, R0, R5, PT ;  /* 0x000000050000720c */ /* 0x000fc80003f26270 */
[----:B------:R-:W3:Y:S08]  /*0a40*/  @!P2 LDC.64 R36, c[0x0][0x228] ;  /* 0x00008a00ff24ab82 */ /* 0x000ef00000000a00 */
[----:B------:R-:W4:Y:S01]  /*0a50*/  @!P2 LDC.64 R38, c[0x0][0x230] ;  /* 0x00008c00ff26ab82 */ /* 0x000f220000000a00 */
[----:B------:R-:W-:Y:S01]  /*0a60*/  @!P3 IMAD.WIDE.U32 R54, R21, 0x8, R54 ;  /* 0x000000081536b825 */ /* 0x000fe200078e0036 */
[----:B------:R-:W-:-:S03]  /*0a70*/  CS2R R16, SRZ ;  /* 0x0000000000107805 */ /* 0x000fc6000001ff00 */
[C---:B------:R-:W-:Y:S01]  /*0a80*/  @!P3 IMAD.WIDE.U32 R44, R21.reuse, 0x8, R44 ;  /* 0x00000008152cb825 */ /* 0x040fe200078e002c */
[----:B------:R-:W5:Y:S02]  /*0a90*/  @!P3 LDG.E.64 R22, desc[UR4][R54.64] ;  /* 0x000000043616b981 */ /* 0x000f64000c1e1b00 */
[----:B------:R-:W4:Y:S01]  /*0aa0*/  @!P1 LDC.64 R48, c[0x0][0x220] ;  /* 0x00008800ff309b82 */ /* 0x000f220000000a00 */
[----:B------:R-:W-:Y:S01]  /*0ab0*/  @!P3 IMAD.WIDE.U32 R34, R21, 0x8, R34 ;  /* 0x000000081522b825 */ /* 0x000fe200078e0022 */
[----:B------:R-:W-:-:S03]  /*0ac0*/  CS2R R20, SRZ ;  /* 0x0000000000147805 */ /* 0x000fc6000001ff00 */
[----:B------:R-:W-:Y:S01]  /*0ad0*/  @!P1 IMAD.IADD R43, R3, 0x1, R0 ;  /* 0x00000001032b9824 */ /* 0x000fe200078e0200 */
[----:B------:R-:W-:Y:S01]  /*0ae0*/  @!P1 IADD3 R0, R0, 0x80, RZ ;  /* 0x0000008000009810 */ /* 0x000fe20007ffe0ff */
[C---:B0-----:R-:W-:Y:S01]  /*0af0*/  @!P4 IMAD.WIDE.U32 R24, R31.reuse, 0x8, R24 ;  /* 0x000000081f18c825 */ /* 0x041fe200078e0018 */
[----:B------:R-:W0:Y:S01]  /*0b00*/  @!P1 LDC.64 R46, c[0x0][0x228] ;  /* 0x00008a00ff2e9b82 */ /* 0x000e220000000a00 */
[----:B------:R-:W5:Y:S02]  /*0b10*/  @!P4 LDG.E.64 R20, desc[UR4][R66.64] ;  /* 0x000000044214c981 */ /* 0x000f64000c1e1b00 */
[----:B-1----:R-:W-:Y:S01]  /*0b20*/  @!P4 IMAD.WIDE.U32 R26, R31, 0x8, R26 ;  /* 0x000000081f1ac825 */ /* 0x002fe200078e001a */
[----:B------:R-:W-:Y:S01]  /*0b30*/  ISETP.GE.AND P5, PT, R0, R5, PT ;  /* 0x000000050000720c */ /* 0x000fe20003fa6270 */
[----:B------:R1:W5:Y:S03]  /*0b40*/  @!P4 LDG.E.64 R16, desc[UR4][R24.64] ;  /* 0x000000041810c981 */ /* 0x000366000c1e1b00 */
[----:B------:R-:W0:Y:S01]  /*0b50*/  @!P1 LDC.64 R50, c[0x0][0x230] ;  /* 0x00008c00ff329b82 */ /* 0x000e220000000a00 */
[----:B------:R4:W5:Y:S01]  /*0b60*/  @!P4 LDG.E.64 R18, desc[UR4][R26.64] ;  /* 0x000000041a12c981 */ /* 0x000962000c1e1b00 */
[----:B--2---:R-:W-:Y:S01]  /*0b70*/  @!P2 IMAD.WIDE.U32 R40, R29, 0x8, R40 ;  /* 0x000000081d28a825 */ /* 0x004fe200078e0028 */
[----:B-1----:R-:W-:-:S03]  /*0b80*/  CS2R R24, SRZ ;  /* 0x0000000000187805 */ /* 0x002fc6000001ff00 */
[C---:B---3--:R-:W-:Y:S01]  /*0b90*/  @!P2 IMAD.WIDE.U32 R36, R29.reuse, 0x8, R36 ;  /* 0x000000081d24a825 */ /* 0x048fe200078e0024 */
[----:B------:R-:W-:Y:S02]  /*0ba0*/  CS2R R30, SRZ ;  /* 0x00000000001e7805 */ /* 0x000fe4000001ff00 */
[----:B------:R-:W1:Y:S01]  /*0bb0*/  @!P5 LDC.64 R68, c[0x0][0x220] ;  /* 0x00008800ff44db82 */ /* 0x000e620000000a00 */
[----:B----4-:R-:W-:Y:S01]  /*0bc0*/  @!P2 IMAD.WIDE.U32 R38, R29, 0x8, R38 ;  /* 0x000000081d26a825 */ /* 0x010fe200078e0026 */
[----:B------:R2:W3:Y:S01]  /*0bd0*/  @!P3 LDG.E.64 R24, desc[UR4][R44.64] ;  /* 0x000000042c18b981 */ /* 0x0004e2000c1e1b00 */
[----:B------:R-:W-:Y:S02]  /*0be0*/  CS2R R28, SRZ ;  /* 0x00000000001c7805 */ /* 0x000fe4000001ff00 */
[----:B------:R-:W-:Y:S01]  /*0bf0*/  CS2R R26, SRZ ;  /* 0x00000000001a7805 */ /* 0x000fe2000001ff00 */
[----:B------:R4:W3:Y:S02]  /*0c00*/  @!P2 LDG.E.64 R30, desc[UR4][R36.64] ;  /* 0x00000004241ea981 */ /* 0x0008e4000c1e1b00 */
[----:B------:R-:W1:Y:S02]  /*0c10*/  @!P5 LDC.64 R66, c[0x0][0x228] ;  /* 0x00008a00ff42db82 */ /* 0x000e640000000a00 */
[----:B------:R-:W3:Y:S01]  /*0c20*/  @!P2 LDG.E.64 R28, desc[UR4][R40.64] ;  /* 0x00000004281ca981 */ /* 0x000ee2000c1e1b00 */
[----:B--2---:R-:W-:-:S02]  /*0c30*/  @!P5 IMAD.IADD R45, R3, 0x1, R0 ;  /* 0x00000001032dd824 */ /* 0x004fc400078e0200 */
[----:B------:R-:W-:Y:S01]  /*0c40*/  @!P5 VIADD R0, R0, 0x80 ;  /* 0x000000800000d836 */ /* 0x000fe20000000000 */
[----:B------:R2:W3:Y:S02]  /*0c50*/  @!P2 LDG.E.64 R32, desc[UR4][R38.64] ;  /* 0x000000042620a981 */ /* 0x0004e4000c1e1b00 */
[----:B------:R-:W1:Y:S02]  /*0c60*/  @!P5 LDC.64 R54, c[0x0][0x230] ;  /* 0x00008c00ff36db82 */ /* 0x000e640000000a00 */
[----:B------:R-:W-:Y:S01]  /*0c70*/  ISETP.GE.AND P2, PT, R0, R5, PT ;  /* 0x000000050000720c */ /* 0x000fe20003f46270 */
[----:B------:R0:W3:Y:S01]  /*0c80*/  @!P3 LDG.E.64 R26, desc[UR4][R34.64] ;  /* 0x00000004221ab981 */ /* 0x0000e2000c1e1b00 */
[----:B----4-:R-:W-:Y:S01]  /*0c90*/  CS2R R36, SRZ ;  /* 0x0000000000247805 */ /* 0x010fe2000001ff00 */
[----:B------:R-:W-:Y:S01]  /*0ca0*/  @!P1 IMAD.WIDE.U32 R48, R43, 0x8, R48 ;  /* 0x000000082b309825 */ /* 0x000fe200078e0030 */
[----:B--2---:R-:W-:-:S03]  /*0cb0*/  CS2R R38, SRZ ;  /* 0x0000000000267805 */ /* 0x004fc6000001ff00 */
[----:B0-----:R-:W-:Y:S01]  /*0cc0*/  @!P1 IMAD.WIDE.U32 R46, R43, 0x8, R46 ;  /* 0x000000082b2e9825 */ /* 0x001fe200078e002e */
[----:B------:R-:W-:-:S03]  /*0cd0*/  CS2R R34, SRZ ;  /* 0x0000000000227805 */ /* 0x000fc6000001ff00 */
[----:B------:R-:W-:Y:S01]  /*0ce0*/  @!P1 IMAD.WIDE.U32 R50, R43, 0x8, R50 ;  /* 0x000000082b329825 */ /* 0x000fe200078e0032 */
[----:B------:R0:W2:Y:S04]  /*0cf0*/  @!P1 LDG.E.64 R36, desc[UR4][R46.64] ;  /* 0x000000042e249981 */ /* 0x0000a8000c1e1b00 */
[----:B------:R4:W2:Y:S04]  /*0d00*/  @!P1 LDG.E.64 R34, desc[UR4][R48.64] ;  /* 0x0000000430229981 */ /* 0x0008a8000c1e1b00 */
[----:B------:R4:W2:Y:S01]  /*0d10*/  @!P1 LDG.E.64 R38, desc[UR4][R50.64] ;  /* 0x0000000432269981 */ /* 0x0008a2000c1e1b00 */
[----:B0-----:R-:W0:Y:S08]  /*0d20*/  @!P2 LDC.64 R46, c[0x0][0x220] ;  /* 0x00008800ff2eab82 */ /* 0x001e300000000a00 */
[----:B----4-:R-:W4:Y:S08]  /*0d30*/  @!P2 LDC.64 R48, c[0x0][0x228] ;  /* 0x00008a00ff30ab82 */ /* 0x010f300000000a00 */
[----:B------:R-:W0:Y:S01]  /*0d40*/  @!P2 LDC.64 R50, c[0x0][0x230] ;  /* 0x00008c00ff32ab82 */ /* 0x000e220000000a00 */
[----:B-1----:R-:W-:Y:S01]  /*0d50*/  @!P5 IMAD.WIDE.U32 R68, R45, 0x8, R68 ;  /* 0x000000082d44d825 */ /* 0x002fe200078e0044 */
[----:B------:R-:W-:-:S02]  /*0d60*/  CS2R R40, SRZ ;  /* 0x0000000000287805 */ /* 0x000fc4000001ff00 */
[----:B------:R-:W-:Y:S01]  /*0d70*/  CS2R R42, SRZ ;  /* 0x00000000002a7805 */ /* 0x000fe2000001ff00 */
[----:B------:R-:W-:-:S03]  /*0d80*/  @!P5 IMAD.WIDE.U32 R66, R45, 0x8, R66 ;  /* 0x000000082d42d825 */ /* 0x000fc600078e0042 */
[----:B------:R4:W2:Y:S01]  /*0d90*/  @!P5 LDG.E.64 R40, desc[UR4][R68.64] ;  /* 0x000000044428d981 */ /* 0x0008a2000c1e1b00 */
[----:B------:R-:W-:Y:S01]  /*0da0*/  @!P5 IMAD.WIDE.U32 R54, R45, 0x8, R54 ;  /* 0x000000082d36d825 */ /* 0x000fe200078e0036 */
[----:B------:R-:W-:Y:S02]  /*0db0*/  CS2R R44, SRZ ;  /* 0x00000000002c7805 */ /* 0x000fe4000001ff00 */
[----:B------:R0:W2:Y:S01]  /*0dc0*/  @!P5 LDG.E.64 R42, desc[UR4][R66.64] ;  /* 0x00000004422ad981 */ /* 0x0000a2000c1e1b00 */
[----:B------:R-:W-:-:S03]  /*0dd0*/  @!P2 IMAD.IADD R0, R3, 0x1, R0 ;  /* 0x000000010300a824 */ /* 0x000fc600078e0200 */
[----:B------:R1:W2:Y:S01]  /*0de0*/  @!P5 LDG.E.64 R44, desc[UR4][R54.64] ;  /* 0x00000004362cd981 */ /* 0x0002a2000c1e1b00 */
[----:B----4-:R-:W-:Y:S01]  /*0df0*/  @!P2 IMAD.WIDE.U32 R68, R0, 0x8, R48 ;  /* 0x000000080044a825 */ /* 0x010fe200078e0030 */
[----:B------:R-:W-:-:S03]  /*0e00*/  CS2R R48, SRZ ;  /* 0x0000000000307805 */ /* 0x000fc6000001ff00 */
[C---:B0-----:R-:W-:Y:S01]  /*0e10*/  @!P2 IMAD.WIDE.U32 R66, R0.reuse, 0x8, R50 ;  /* 0x000000080042a825 */ /* 0x041fe200078e0032 */
[----:B------:R-:W-:Y:S02]  /*0e20*/  CS2R R50, SRZ ;  /* 0x0000000000327805 */ /* 0x000fe4000001ff00 */
[----:B------:R-:W4:Y:S01]  /*0e30*/  @!P2 LDG.E.64 R48, desc[UR4][R68.64] ;  /* 0x000000044430a981 */ /* 0x000f22000c1e1b00 */
[----:B-1----:R-:W-:Y:S01]  /*0e40*/  @!P2 IMAD.WIDE.U32 R54, R0, 0x8, R46 ;  /* 0x000000080036a825 */ /* 0x002fe200078e002e */
[----:B------:R-:W-:Y:S02]  /*0e50*/  CS2R R46, SRZ ;  /* 0x00000000002e7805 */ /* 0x000fe4000001ff00 */
[----:B------:R-:W4:Y:S04]  /*0e60*/  @!P2 LDG.E.64 R50, desc[UR4][R66.64] ;  /* 0x000000044232a981 */ /* 0x000f28000c1e1b00 */
[----:B------:R5:W4:Y:S01]  /*0e70*/  @!P2 LDG.E.64 R46, desc[UR4][R54.64] ;  /* 0x00000004362ea981 */ /* 0x000b22000c1e1b00 */
[----:B------:R-:W0:Y:S02]  /*0e80*/  S2R R0, SR_TID.X ;  /* 0x0000000000007919 */ /* 0x000e240000002100 */
[----:B0-----:R-:W-:-:S05]  /*0e90*/  VIADD R62, R0, 0x80 ;  /* 0x00000080003e7836 */ /* 0x001fca0000000000 */
[----:B------:R-:W-:-:S13]  /*0ea0*/  ISETP.GE.AND P2, PT, R62, R5, PT ;  /* 0x000000053e00720c */ /* 0x000fda0003f46270 */
[----:B-----5:R-:W-:Y:S02]  /*0eb0*/  @!P2 DADD R54, R58, -R52 ;  /* 0x000000003a36a229 */ /* 0x020fe40000000834 */
[----:B------:R-:W-:-:S06]  /*0ec0*/  @!P2 DSETP.GEU.AND P1, PT, |R56|, 0.5, PT ;  /* 0x3fe000003800a42a */ /* 0x000fcc0003f2e200 */
[----:B------:R-:W-:Y:S02]  /*0ed0*/  @!P2 DFMA R52, R54, R56, R52 ;  /* 0x000000383634a22b */ /* 0x000fe40000000034 */
[----:B------:R-:W-:-:S08]  /*0ee0*/  @!P2 DADD R56, -R56, 1 ;  /* 0x3ff000003838a429 */ /* 0x000fd00000000100 */
[----:B------:R-:W-:Y:S01]  /*0ef0*/  @!P2 DFMA R54, -R54, R56, R58 ;  /* 0x000000383636a22b */ /* 0x000fe2000000013a */
[----:B------:R-:W-:-:S05]  /*0f00*/  VIADD R56, R0, 0x100 ;  /* 0x0000010000387836 */ /* 0x000fca0000000000 */
[----:B------:R-:W-:-:S04]  /*0f10*/  ISETP.GE.AND P3, PT, R56, R5, PT ;  /* 0x000000053800720c */ /* 0x000fc80003f66270 */
[----:B------:R-:W-:Y:S02]  /*0f20*/  @!P2 FSEL R2, R54, R52, P1 ;  /* 0x000000343602a208 */ /* 0x000fe40000800000 */
[----:B------:R-:W-:Y:S01]  /*0f30*/  @!P2 FSEL R7, R55, R53, P1 ;  /* 0x000000353707a208 */ /* 0x000fe20000800000 */
[----:B------:R-:W-:-:S05]  /*0f40*/  VIADD R52, R0, 0x280 ;  /* 0x0000028000347836 */ /* 0x000fca0000000000 */
[----:B------:R-:W-:Y:S01]  /*0f50*/  ISETP.GE.AND P2, PT, R52, R5, PT ;  /* 0x000000053400720c */ /* 0x000fe20003f46270 */
[----:B------:R-:W-:Y:S01]  /*0f60*/  VIADD R52, R0, 0x380 ;  /* 0x0000038000347836 */ /* 0x000fe20000000000 */
[----:B------:R-:W-:Y:S04]  /*0f70*/  BSSY B0, `(.L_x_7936) ;  /* 0x000006b000007945 */ /* 0x000fe80003800000 */
[----:B------:R-:W-:Y:S01]  /*0f80*/  BSSY B1, `(.L_x_7937) ;  /* 0x0000062000017945 */ /* 0x000fe20003800000 */
[----:B------:R-:W-:Y:S02]  /*0f90*/  @!P3 DADD R58, -R20, 1 ;  /* 0x3ff00000143ab429 */ /* 0x000fe40000000100 */
[----:B------:R-:W-:-:S08]  /*0fa0*/  @!P3 DADD R56, R18, -R16 ;  /* 0x000000001238b229 */ /* 0x000fd00000000810 */
[----:B------:R-:W-:Y:S01]  /*0fb0*/  @!P3 DFMA R58, -R56, R58, R18 ;  /* 0x0000003a383ab22b */ /* 0x000fe20000000112 */
[----:B------:R-:W-:-:S04]  /*0fc0*/  IADD3 R18, R0, 0x180, RZ ;  /* 0x0000018000127810 */ /* 0x000fc80007ffe0ff */
[----:B------:R-:W-:Y:S01]  /*0fd0*/  ISETP.GE.AND P5, PT, R18, R5, PT ;  /* 0x000000051200720c */ /* 0x000fe20003fa6270 */
[----:B------:R-:W-:Y:S02]  /*0fe0*/  @!P3 DFMA R16, R56, R20, R16 ;  /* 0x000000143810b22b */ /* 0x000fe40000000010 */
[----:B------:R-:W-:Y:S01]  /*0ff0*/  @!P3 DSETP.GEU.AND P4, PT, |R20|, 0.5, PT ;  /* 0x3fe000001400b42a */ /* 0x000fe20003f8e200 */
[----:B------:R-:W-:-:S09]  /*1000*/  VIADD R56, R0, 0x200 ;  /* 0x0000020000387836 */ /* 0x000fd20000000000 */
[----:B---3--:R-:W-:Y:S02]  /*1010*/  @!P5 DADD R20, R24, -R22 ;  /* 0x000000001814d229 */ /* 0x008fe40000000816 */
[----:B------:R-:W-:Y:S01]  /*1020*/  @!P5 DADD R18, -R26, 1 ;  /* 0x3ff000001a12d429 */ /* 0x000fe20000000100 */
[----:B------:R-:W-:-:S05]  /*1030*/  ISETP.GE.AND P1, PT, R56, R5, PT ;  /* 0x000000053800720c */ /* 0x000fca0003f26270 */
[C---:B------:R-:W-:Y:S02]  /*1040*/  @!P5 DFMA R22, R20.reuse, R26, R22 ;  /* 0x0000001a1416d22b */ /* 0x040fe40000000016 */
[----:B------:R-:W-:Y:S01]  /*1050*/  @!P5 DFMA R18, -R20, R18, R24 ;  /* 0x000000121412d22b */ /* 0x000fe20000000118 */
[----:B------:R-:W0:Y:S01]  /*1060*/  @!P0 LDC.64 R20, c[0x0][0x218] ;  /* 0x00008600ff148b82 */ /* 0x000e220000000a00 */
[----:B------:R-:W-:Y:S01]  /*1070*/  @!P3 FSEL R4, R58, R16, P4 ;  /* 0x000000103a04b208 */ /* 0x000fe20002000000 */
[----:B------:R-:W-:Y:S01]  /*1080*/  VIADD R16, R0, 0x300 ;  /* 0x0000030000107836 */ /* 0x000fe20000000000 */
[----:B------:R-:W-:Y:S01]  /*1090*/  @!P5 DSETP.GEU.AND P6, PT, |R26|, 0.5, PT ;  /* 0x3fe000001a00d42a */ /* 0x000fe20003fce200 */
[----:B------:R-:W-:Y:S01]  /*10a0*/  @!P3 FSEL R9, R59, R17, P4 ;  /* 0x000000113b09b208 */ /* 0x000fe20002000000 */
[----:B------:R-:W-:Y:S02]  /*10b0*/  @!P1 DADD R26, R30, -R28 ;  /* 0x000000001e1a9229 */ /* 0x000fe4000000081c */
[----:B------:R-:W-:Y:S01]  /*10c0*/  @!P1 DADD R24, -R32, 1 ;  /* 0x3ff0000020189429 */ /* 0x000fe20000000100 */
[----:B------:R-:W-:-:S02]  /*10d0*/  ISETP.GE.AND P3, PT, R16, R5, PT ;  /* 0x000000051000720c */ /* 0x000fc40003f66270 */
[----:B------:R-:W-:Y:S01]  /*10e0*/  ISETP.GE.AND P4, PT, R52, R5, PT ;  /* 0x000000053400720c */ /* 0x000fe20003f86270 */
[----:B--2---:R-:W-:Y:S02]  /*10f0*/  @!P2 DADD R16, R36, -R34 ;  /* 0x000000002410a229 */ /* 0x004fe40000000822 */
[C---:B------:R-:W-:Y:S02]  /*1100*/  @!P1 DFMA R28, R26.reuse, R32, R28 ;  /* 0x000000201a1c922b */ /* 0x040fe4000000001c */
[----:B------:R-:W-:Y:S01]  /*1110*/  @!P1 DFMA R24, -R26, R24, R30 ;  /* 0x000000181a18922b */ /* 0x000fe2000000011e */
[----:B------:R-:W-:Y:S02]  /*1120*/  @!P0 IADD3 R31, R3, R0, RZ ;  /* 0x00000000031f8210 */ /* 0x000fe40007ffe0ff */
[----:B------:R-:W-:Y:S02]  /*1130*/  @!P5 FSEL R6, R18, R22, P6 ;  /* 0x000000161206d208 */ /* 0x000fe40003000000 */
[----:B------:R-:W-:Y:S01]  /*1140*/  @!P5 FSEL R11, R19, R23, P6 ;  /* 0x00000017130bd208 */ /* 0x000fe20003000000 */
[----:B------:R-:W-:Y:S01]  /*1150*/  @!P1 DSETP.GEU.AND P6, PT, |R32|, 0.5, PT ;  /* 0x3fe000002000942a */ /* 0x000fe20003fce200 */
[----:B------:R-:W-:Y:S01]  /*1160*/  @!P0 IMAD.MOV.U32 R0, RZ, RZ, R62 ;  /* 0x000000ffff008224 */ /* 0x000fe200078e003e */
[----:B------:R-:W-:Y:S01]  /*1170*/  @!P2 DSETP.GEU.AND P5, PT, |R38|, 0.5, PT ;  /* 0x3fe000002600a42a */ /* 0x000fe20003fae200 */
[----:B0-----:R-:W-:Y:S01]  /*1180*/  @!P0 IMAD.WIDE.U32 R20, R31, 0x8, R20 ;  /* 0x000000081f148825 */ /* 0x001fe200078e0014 */
[----:B------:R-:W-:-:S02]  /*1190*/  @!P2 DFMA R34, R16, R38, R34 ;  /* 0x000000261022a22b */ /* 0x000fc40000000022 */
[----:B------:R-:W-:Y:S01]  /*11a0*/  @!P2 DADD R38, -R38, 1 ;  /* 0x3ff000002626a429 */ /* 0x000fe20000000100 */
[----:B------:R-:W-:Y:S02]  /*11b0*/  @!P1 FSEL R8, R24, R28, P6 ;  /* 0x0000001c18089208 */ /* 0x000fe40003000000 */
[----:B------:R-:W-:Y:S02]  /*11c0*/  @!P1 FSEL R13, R25, R29, P6 ;  /* 0x0000001d190d9208 */ /* 0x000fe40003000000 */
[----:B------:R-:W-:Y:S01]  /*11d0*/  ISETP.GE.AND P6, PT, R0, R5, PT ;  /* 0x000000050000720c */ /* 0x000fe20003fc6270 */
[----:B------:R-:W-:Y:S02]  /*11e0*/  @!P3 DADD R18, R42, -R40 ;  /* 0x000000002a12b229 */ /* 0x000fe40000000828 */
[----:B------:R-:W-:Y:S02]  /*11f0*/  @!P3 DADD R22, -R44, 1 ;  /* 0x3ff000002c16b429 */ /* 0x000fe40000000100 */
[----:B------:R-:W-:Y:S01]  /*1200*/  @!P2 DFMA R38, -R16, R38, R36 ;  /* 0x000000261026a22b */ /* 0x000fe20000000124 */
[----:B------:R0:W-:Y:S01]  /*1210*/  @!P0 STG.E.64 desc[UR4][R20.64], R14 ;  /* 0x0000000e14008986 */ /* 0x0001e2000c101b04 */
[----:B----4-:R-:W-:-:S02]  /*1220*/  @!P4 DADD R30, -R50, 1 ;  /* 0x3ff00000321ec429 */ /* 0x010fc40000000100 */
[----:B------:R-:W-:Y:S02]  /*1230*/  @!P4 DADD R26, R48, -R46 ;  /* 0x00000000301ac229 */ /* 0x000fe4000000082e */
[C---:B------:R-:W-:Y:S02]  /*1240*/  @!P3 DFMA R22, -R18.reuse, R22, R42 ;  /* 0x000000161216b22b */ /* 0x040fe4000000012a */
[----:B------:R-:W-:-:S04]  /*1250*/  @!P3 DFMA R18, R18, R44, R40 ;  /* 0x0000002c1212b22b */ /* 0x000fc80000000028 */
[C---:B------:R-:W-:Y:S02]  /*1260*/  @!P4 DFMA R30, -R26.reuse, R30, R48 ;  /* 0x0000001e1a1ec22b */ /* 0x040fe40000000130 */
[----:B------:R-:W-:Y:S02]  /*1270*/  @!P4 DFMA R26, R26, R50, R46 ;  /* 0x000000321a1ac22b */ /* 0x000fe4000000002e */
[----:B------:R-:W-:Y:S02]  /*1280*/  @!P3 DSETP.GEU.AND P0, PT, |R44|, 0.5, PT ;  /* 0x3fe000002c00b42a */ /* 0x000fe40003f0e200 */
[----:B------:R-:W-:Y:S01]  /*1290*/  @!P4 DSETP.GEU.AND P1, PT, |R50|, 0.5, PT ;  /* 0x3fe000003200c42a */ /* 0x000fe20003f2e200 */
[----:B------:R-:W-:Y:S02]  /*12a0*/  @!P2 FSEL R10, R38, R34, P5 ;  /* 0x00000022260aa208 */ /* 0x000fe40002800000 */
[----:B------:R-:W-:Y:S02]  /*12b0*/  @!P2 FSEL R61, R39, R35, P5 ;  /* 0x00000023273da208 */ /* 0x000fe40002800000 */
[----:B------:R-:W-:-:S02]  /*12c0*/  @!P3 FSEL R12, R22, R18, P0 ;  /* 0x00000012160cb208 */ /* 0x000fc40000000000 */
[----:B------:R-:W-:Y:S02]  /*12d0*/  @!P3 FSEL R63, R23, R19, P0 ;  /* 0x00000013173fb208 */ /* 0x000fe40000000000 */
[----:B------:R-:W-:Y:S02]  /*12e0*/  @!P4 FSEL R60, R30, R26, P1 ;  /* 0x0000001a1e3cc208 */ /* 0x000fe40000800000 */
[----:B------:R-:W-:Y:S01]  /*12f0*/  @!P4 FSEL R65, R31, R27, P1 ;  /* 0x0000001b1f41c208 */ /* 0x000fe20000800000 */
[----:B0-----:R-:W-:Y:S06]  /*1300*/  @P6 BRA `(.L_x_7938) ;  /* 0x0000000000406947 */ /* 0x001fec0003800000 */
[----:B------:R-:W0:Y:S01]  /*1310*/  LDC.64 R14, c[0x0][0x218] ;  /* 0x00008600ff0e7b82 */ /* 0x000e220000000a00 */
[----:B------:R-:W-:Y:S01]  /*1320*/  IMAD.IADD R17, R3, 0x1, R0 ;  /* 0x0000000103117824 */ /* 0x000fe200078e0200 */
[----:B------:R-:W-:Y:S01]  /*1330*/  IADD3 R0, R0, 0x80, RZ ;  /* 0x0000008000007810 */ /* 0x000fe20007ffe0ff */
[----:B------:R-:W-:-:S03]  /*1340*/  IMAD.MOV.U32 R16, RZ, RZ, R2 ;  /* 0x000000ffff107224 */ /* 0x000fc600078e0002 */
[----:B------:R-:W-:Y:S01]  /*1350*/  ISETP.GE.AND P0, PT, R0, R5, PT ;  /* 0x000000050000720c */ /* 0x000fe20003f06270 */
[----:B0-----:R-:W-:-:S04]  /*1360*/  IMAD.WIDE.U32 R14, R17, 0x8, R14 ;  /* 0x00000008110e7825 */ /* 0x001fc800078e000e */
[----:B------:R-:W-:-:S05]  /*1370*/  IMAD.MOV.U32 R17, RZ, RZ, R7 ;  /* 0x000000ffff117224 */ /* 0x000fca00078e0007 */
[----:B------:R0:W-:Y:S03]  /*1380*/  STG.E.64 desc[UR4][R14.64], R16 ;  /* 0x000000100e007986 */ /* 0x0001e6000c101b04 */
[----:B------:R-:W-:Y:S05]  /*1390*/  @P0 BRA `(.L_x_7939) ;  /* 0x00000000003c0947 */ /* 0x000fea0003800000 */
[----:B0-----:R-:W0:Y:S01]  /*13a0*/  LDC.64 R14, c[0x0][0x218] ;  /* 0x00008600ff0e7b82 */ /* 0x001e220000000a00 */
[----:B------:R-:W-:Y:S02]  /*13b0*/  IMAD.IADD R17, R3, 0x1, R0 ;  /* 0x0000000103117824 */ /* 0x000fe400078e0200 */
[----:B------:R-:W-:Y:S02]  /*13c0*/  VIADD R0, R0, 0x80 ;  /* 0x0000008000007836 */ /* 0x000fe40000000000 */
[----:B0-----:R-:W-:-:S04]  /*13d0*/  IMAD.WIDE.U32 R16, R17, 0x8, R14 ;  /* 0x0000000811107825 */ /* 0x001fc800078e000e */
[----:B------:R-:W-:Y:S02]  /*13e0*/  IMAD.MOV.U32 R14, RZ, RZ, R4 ;  /* 0x000000ffff0e7224 */ /* 0x000fe400078e0004 */
[----:B------:R-:W-:-:S05]  /*13f0*/  IMAD.MOV.U32 R15, RZ, RZ, R9 ;  /* 0x000000ffff0f7224 */ /* 0x000fca00078e0009 */
[----:B------:R0:W-:Y:S02]  /*1400*/  STG.E.64 desc[UR4][R16.64], R14 ;  /* 0x0000000e10007986 */ /* 0x0001e4000c101b04 */
.L_x_7938:
[----:B------:R-:W-:-:S13]  /*1410*/  ISETP.GE.AND P0, PT, R0, R5, PT ;  /* 0x000000050000720c */ /* 0x000fda0003f06270 */
[----:B------:R-:W-:Y:S05]  /*1420*/  @P0 BRA `(.L_x_7940) ;  /* 0x0000000000380947 */ /* 0x000fea0003800000 */
[----:B0-----:R-:W0:Y:S01]  /*1430*/  LDC.64 R14, c[0x0][0x218] ;  /* 0x00008600ff0e7b82 */ /* 0x001e220000000a00 */
[----:B------:R-:W-:Y:S01]  /*1440*/  IADD3 R7, R3, R0, RZ ;  /* 0x0000000003077210 */ /* 0x000fe20007ffe0ff */
[----:B------:R-:W-:-:S04]  /*1450*/  VIADD R0, R0, 0x80 ;  /* 0x0000008000007836 */ /* 0x000fc80000000000 */
[----:B0-----:R-:W-:-:S04]  /*1460*/  IMAD.WIDE.U32 R14, R7, 0x8, R14 ;  /* 0x00000008070e7825 */ /* 0x001fc800078e000e */
[----:B------:R-:W-:-:S05]  /*1470*/  IMAD.MOV.U32 R7, RZ, RZ, R11 ;  /* 0x000000ffff077224 */ /* 0x000fca00078e000b */
[----:B------:R1:W-:Y:S02]  /*1480*/  STG.E.64 desc[UR4][R14.64], R6 ;  /* 0x000000060e007986 */ /* 0x0003e4000c101b04 */
.L_x_7939:
[----:B------:R-:W-:-:S13]  /*1490*/  ISETP.GE.AND P0, PT, R0, R5, PT ;  /* 0x000000050000720c */ /* 0x000fda0003f06270 */
[----:B------:R-:W-:Y:S05]  /*14a0*/  @P0 BRA `(.L_x_7941) ;  /* 0x00000000003c0947 */ /* 0x000fea0003800000 */
[----:B-1----:R-:W1:Y:S01]  /*14b0*/  LDC.64 R6, c[0x0][0x218] ;  /* 0x00008600ff067b82 */ /* 0x002e620000000a00 */
[----:B------:R-:W-:Y:S01]  /*14c0*/  IMAD.IADD R9, R3, 0x1, R0 ;  /* 0x0000000103097824 */ /* 0x000fe200078e0200 */
[----:B------:R-:W-:-:S03]  /*14d0*/  IADD3 R0, R0, 0x80, RZ ;  /* 0x0000008000007810 */ /* 0x000fc60007ffe0ff */
[----:B-1----:R-:W-:-:S04]  /*14e0*/  IMAD.WIDE.U32 R6, R9, 0x8, R6 ;  /* 0x0000000809067825 */ /* 0x002fc800078e0006 */
[----:B------:R-:W-:-:S05]  /*14f0*/  IMAD.MOV.U32 R9, RZ, RZ, R13 ;  /* 0x000000ffff097224 */ /* 0x000fca00078e000d */
[----:B------:R1:W-:Y:S02]  /*1500*/  STG.E.64 desc[UR4][R6.64], R8 ;  /* 0x0000000806007986 */ /* 0x0003e4000c101b04 */
.L_x_7940:
[----:B------:R-:W-:-:S13]  /*1510*/  ISETP.GE.AND P0, PT, R0, R5, PT ;  /* 0x000000050000720c */ /* 0x000fda0003f06270 */
[----:B------:R-:W-:Y:S05]  /*1520*/  @P0 BREAK B1 ;  /* 0x0000000000010942 */ /* 0x000fea0003800000 */
[----:B------:R-:W-:Y:S05]  /*1530*/  @P0 BRA `(.L_x_7942) ;  /* 0x0000000000380947 */ /* 0x000fea0003800000 */
[----:B-1----:R-:W1:Y:S01]  /*1540*/  LDC.64 R6, c[0x0][0x218] ;  /* 0x00008600ff067b82 */ /* 0x002e620000000a00 */
[----:B------:R-:W-:Y:S02]  /*1550*/  IMAD.IADD R9, R3, 0x1, R0 ;  /* 0x0000000103097824 */ /* 0x000fe400078e0200 */
[----:B------:R-:W-:Y:S02]  /*1560*/  IMAD.MOV.U32 R11, RZ, RZ, R61 ;  /* 0x000000ffff0b7224 */ /* 0x000fe400078e003d */
[----:B------:R-:W-:Y:S02]  /*1570*/  VIADD R0, R0, 0x80 ;  /* 0x0000008000007836 */ /* 0x000fe40000000000 */
[----:B-1----:R-:W-:-:S05]  /*1580*/  IMAD.WIDE.U32 R6, R9, 0x8, R6 ;  /* 0x0000000809067825 */ /* 0x002fca00078e0006 */
[----:B------:R2:W-:Y:S02]  /*1590*/  STG.E.64 desc[UR4][R6.64], R10 ;  /* 0x0000000a06007986 */ /* 0x0005e4000c101b04 */
.L_x_7941:
[----:B------:R-:W-:Y:S05]  /*15a0*/  BSYNC B1 ;  /* 0x0000000000017941 */ /* 0x000fea0003800000 */
.L_x_7937:
[----:B------:R-:W-:-:S13]  /*15b0*/  ISETP.GE.AND P0, PT, R0, R5, PT ;  /* 0x000000050000720c */ /* 0x000fda0003f06270 */
[----:B-12---:R-:W1:Y:S01]  /*15c0*/  @!P0 LDC.64 R6, c[0x0][0x218] ;  /* 0x00008600ff068b82 */ /* 0x006e620000000a00 */
[----:B------:R-:W-:Y:S01]  /*15d0*/  @!P0 IMAD.IADD R9, R3, 0x1, R0 ;  /* 0x0000000103098824 */ /* 0x000fe200078e0200 */
[----:B------:R-:W-:Y:S01]  /*15e0*/  @!P0 MOV R13, R63 ;  /* 0x0000003f000d8202 */ /* 0x000fe20000000f00 */
[----:B------:R-:W-:Y:S02]  /*15f0*/  @!P0 VIADD R0, R0, 0x80 ;  /* 0x0000008000008836 */ /* 0x000fe40000000000 */
[----:B-1----:R-:W-:-:S05]  /*1600*/  @!P0 IMAD.WIDE.U32 R6, R9, 0x8, R6 ;  /* 0x0000000809068825 */ /* 0x002fca00078e0006 */
[----:B------:R2:W-:Y:S02]  /*1610*/  @!P0 STG.E.64 desc[UR4][R6.64], R12 ;  /* 0x0000000c06008986 */ /* 0x0005e4000c101b04 */
.L_x_7942:
[----:B------:R-:W-:Y:S05]  /*1620*/  BSYNC B0 ;  /* 0x0000000000007941 */ /* 0x000fea0003800000 */
.L_x_7936:
[----:B------:R-:W-:Y:S05]  /*1630*/  WARPSYNC.ALL ;  /* 0x0000000000007948 */ /* 0x000fea0003800000 */
[----:B------:R-:W-:-:S13]  /*1640*/  ISETP.GE.AND P0, PT, R0, R5, PT ;  /* 0x000000050000720c */ /* 0x000fda0003f06270 */
[----:B------:R-:W-:Y:S05]  /*1650*/  @P0 EXIT ;  /* 0x000000000000094d */ /* 0x000fea0003800000 */
[----:B------:R-:W3:Y:S01]  /*1660*/  LDC.64 R4, c[0x0][0x218] ;  /* 0x00008600ff047b82 */ /* 0x000ee20000000a00 */
[----:B------:R-:W-:Y:S02]  /*1670*/  IMAD.IADD R3, R3, 0x1, R0 ;  /* 0x0000000103037824 */ /* 0x000fe400078e0200 */
[----:B------:R-:W-:Y:S02]  /*1680*/  IMAD.MOV.U32 R61, RZ, RZ, R65 ;  /* 0x000000ffff3d7224 */ /* 0x000fe400078e0041 */
[----:B---3--:R-:W-:-:S05]  /*1690*/  IMAD.WIDE.U32 R2, R3, 0x8, R4 ;  /* 0x0000000803027825 */ /* 0x008fca00078e0004 */
[----:B------:R-:W-:Y:S01]  /*16a0*/  STG.E.64 desc[UR4][R2.64], R60 ;  /* 0x0000003c02007986 */ /* 0x000fe2000c101b04 */
[----:B------:R-:W-:Y:S05]  /*16b0*/  EXIT ;  /* 0x000000000000794d */ /* 0x000fea0003800000 */
.L_x_7943:
        /* <DEDUP_REMOVED lines=12> */
.L_x_8015:


//--------------------- .text._ZN2at6native29vectorized_elementwise_kernelILi4EZZZNS0_44_GLOBAL__N__40a83637_7_Lerp_cu_7dd49032_312918lerp_tensor_kernelERNS_18TensorIteratorBaseEENKUlvE0_clEvENKUlvE_clEvEUldddE_St5arrayIPcLm4EEEEviT0_T1_ --------------------------
	.section	.text._ZN2at6native29vectorized_elementwise_kernelILi4EZZZNS0_44_GLOBAL__N__40a83637_7_Lerp_cu_7dd49032_312918lerp_tensor_kernelERNS_18TensorIteratorBaseEENKUlvE0_clEvENKUlvE_clEvEUldddE_St5arrayIPcLm4EEEEviT0_T1_,"ax",@progbits
	.align	128
        .global         _ZN2at6native29vectorized_elementwise_kernelILi4EZZZNS0_44_GLOBAL__N__40a83637_7_Lerp_cu_7dd49032_312918lerp_tensor_kernelERNS_18TensorIteratorBaseEENKUlvE0_clEvENKUlvE_clEvEUldddE_St5arrayIPcLm4EEEEviT0_T1_
        .type           _ZN2at6native29vectorized_elementwise_kernelILi4EZZZNS0_44_GLOBAL__N__40a83637_7_Lerp_cu_7dd49032_312918lerp_tensor_kernelERNS_18TensorIteratorBaseEENKUlvE0_clEvENKUlvE_clEvEUldddE_St5arrayIPcLm4EEEEviT0_T1_,@function
        .size           _ZN2at6native29vectorized_elementwise_kernelILi4EZZZNS0_44_GLOBAL__N__40a83637_7_Lerp_cu_7dd49032_312918lerp_tensor_kernelERNS_18TensorIteratorBaseEENKUlvE0_clEvENKUlvE_clEvEUldddE_St5arrayIPcLm4EEEEviT0_T1_,(.L_x_8016 - _ZN2at6native29vectorized_elementwise_kernelILi4EZZZNS0_44_GLOBAL__N__40a83637_7_Lerp_cu_7dd49032_312918lerp_tensor_kernelERNS_18TensorIteratorBaseEENKUlvE0_clEvENKUlvE_clEvEUldddE_St5arrayIPcLm4EEEEviT0_T1_)
        .other          _ZN2at6native29vectorized_elementwise_kernelILi4EZZZNS0_44_GLOBAL__N__40a83637_7_Lerp_cu_7dd49032_312918lerp_tensor_kernelERNS_18TensorIteratorBaseEENKUlvE0_clEvENKUlvE_clEvEUldddE_St5arrayIPcLm4EEEEviT0_T1_,@"STO_CUDA_ENTRY STV_DEFAULT"
_ZN2at6native29vectorized_elementwise_kernelILi4EZZZNS0_44_GLOBAL__N__40a83637_7_Lerp_cu_7dd49032_312918lerp_tensor_kernelERNS_18TensorIteratorBaseEENKUlvE0_clEvENKUlvE_clEvEUldddE_St5arrayIPcLm4EEEEviT0_T1_:
.text._ZN2at6native29vectorized_elementwise_kernelILi4EZZZNS0_44_GLOBAL__N__40a83637_7_Lerp_cu_7dd49032_312918lerp_tensor_kernelERNS_18TensorIteratorBaseEENKUlvE0_clEvENKUlvE_clEvEUldddE_St5arrayIPcLm4EEEEviT0_T1_:
        /* <DEDUP_REMOVED lines=105> */
.L_x_7944:
        /* <DEDUP_REMOVED lines=216> */
.L_x_7947:
        /* <DEDUP_REMOVED lines=8> */
.L_x_7948:
        /* <DEDUP_REMOVED lines=8> */
.L_x_7949:
        /* <DEDUP_REMOVED lines=9> */
.L_x_7950:
[----:B------:R-:W-:Y:S05]  /*15a0*/  BSYNC B1 ;  /* 0x0000000000017941 */ /* 0x000fea0003800000 */
.L_x_7946:
[----:B------:R-:W-:-:S13]  /*15b0*/  ISETP.GE.AND P0, PT, R0, R5, PT ;  /* 0x000000050000720c */ /* 0x000fda0003f06270 */
[----:B-12---:R-:W1:Y:S01]  /*15c0*/  @!P0 LDC.64 R6, c[0x0][0x218] ;  /* 0x00008600ff068b82 */ /* 0x006e620000000a00 */
[----:B------:R-:W-:Y:S01]  /*15d0*/  @!P0 IMAD.IADD R9, R3, 0x1, R0 ;  /* 0x0000000103098824 */ /* 0x000fe200078e0200 */
[----:B------:R-:W-:Y:S01]  /*15e0*/  @!P0 MOV R13, R63 ;  /* 0x0000003f000d8202 */ /* 0x000fe20000000f00 */
[----:B------:R-:W-:Y:S02]  /*15f0*/  @!P0 VIADD R0, R0, 0x80 ;  /* 0x0000008000008836 */ /* 0x000fe40000000000 */
[----:B-1----:R-:W-:-:S05]  /*1600*/  @!P0 IMAD.WIDE.U32 R6, R9, 0x8, R6 ;  /* 0x0000000809068825 */ /* 0x002fca00078e0006 */
[----:B------:R2:W-:Y:S02]  /*1610*/  @!P0 STG.E.64 desc[UR4][R6.64], R12 ;  /* 0x0000000c06008986 */ /* 0x0005e4000c101b04 */
.L_x_7951:
[----:B------:R-:W-:Y:S05]  /*1620*/  BSYNC B0 ;  /* 0x0000000000007941 */ /* 0x000fea0003800000 */
.L_x_7945:
        /* <DEDUP_REMOVED lines=9> */
.L_x_7952:
        /* <DEDUP_REMOVED lines=12> */
.L_x_8016:


//--------------------- .text._ZN2at6native29vectorized_elementwise_kernelILi8EZZZNS0_44_GLOBAL__N__40a83637_7_Lerp_cu_7dd49032_312918lerp_tensor_kernelERNS_18TensorIteratorBaseEENKUlvE0_clEvENKUlvE_clEvEUldddE_St5arrayIPcLm4EEEEviT0_T1_ --------------------------
	.section	.text._ZN2at6native29vectorized_elementwise_kernelILi8EZZZNS0_44_GLOBAL__N__40a83637_7_Lerp_cu_7dd49032_312918lerp_tensor_kernelERNS_18TensorIteratorBaseEENKUlvE0_clEvENKUlvE_clEvEUldddE_St5arrayIPcLm4EEEEviT0_T1_,"ax",@progbits
	.align	128
        .global         _ZN2at6native29vectorized_elementwise_kernelILi8EZZZNS0_44_GLOBAL__N__40a83637_7_Lerp_cu_7dd49032_312918lerp_tensor_kernelERNS_18TensorIteratorBaseEENKUlvE0_clEvENKUlvE_clEvEUldddE_St5arrayIPcLm4EEEEviT0_T1_
        .type           _ZN2at6native29vectorized_elementwise_kernelILi8EZZZNS0_44_GLOBAL__N__40a83637_7_Lerp_cu_7dd49032_312918lerp_tensor_kernelERNS_18TensorIteratorBaseEENKUlvE0_clEvENKUlvE_clEvEUldddE_St5arrayIPcLm4EEEEviT0_T1_,@function
        .size           _ZN2at6native29vectorized_elementwise_kernelILi8EZZZNS0_44_GLOBAL__N__40a83637_7_Lerp_cu_7dd49032_312918lerp_tensor_kernelERNS_18TensorIteratorBaseEENKUlvE0_clEvENKUlvE_clEvEUldddE_St5arrayIPcLm4EEEEviT0_T1_,(.L_x_8017 - _ZN2at6native29vectorized_elementwise_kernelILi8EZZZNS0_44_GLOBAL__N__40a83637_7_Lerp_cu_7dd49032_312918lerp_tensor_kernelERNS_18TensorIteratorBaseEENKUlvE0_clEvENKUlvE_clEvEUldddE_St5arrayIPcLm4EEEEviT0_T1_)
        .other          _ZN2at6native29vectorized_elementwise_kernelILi8EZZZNS0_44_GLOBAL__N__40a83637_7_Lerp_cu_7dd49032_312918lerp_tensor_kernelERNS_18TensorIteratorBaseEENKUlvE0_clEvENKUlvE_clEvEUldddE_St5arrayIPcLm4EEEEviT0_T1_,@"STO_CUDA_ENTRY STV_DEFAULT"
_ZN2at6native29vectorized_elementwise_kernelILi8EZZZNS0_44_GLOBAL__N__40a83637_7_Lerp_cu_7dd49032_312918lerp_tensor_kernelERNS_18TensorIteratorBaseEENKUlvE0_clEvENKUlvE_clEvEUldddE_St5arrayIPcLm4EEEEviT0_T1_:
.text._ZN2at6native29vectorized_elementwise_kernelILi8EZZZNS0_44_GLOBAL__N__40a83637_7_Lerp_cu_7dd49032_312918lerp_tensor_kernelERNS_18TensorIteratorBaseEENKUlvE0_clEvENKUlvE_clEvEUldddE_St5arrayIPcLm4EEEEviT0_T1_:
        /* <DEDUP_REMOVED lines=105> */
.L_x_7953:
        /* <DEDUP_REMOVED lines=216> */
.L_x_7956:
        /* <DEDUP_REMOVED lines=8> */
.L_x_7957:
        /* <DEDUP_REMOVED lines=8> */
.L_x_7958:
        /* <DEDUP_REMOVED lines=9> */
.L_x_7959:
[----:B------:R-:W-:Y:S05]  /*15a0*/  BSYNC B1 ;  /* 0x0000000000017941 */ /* 0x000fea0003800000 */
.L_x_7955:
[----:B------:R-:W-:-:S13]  /*15b0*/  ISETP.GE.AND P0, PT, R0, R5, PT ;  /* 0x000000050000720c */ /* 0x000fda0003f06270 */
[----:B-12---:R-:W1:Y:S01]  /*15c0*/  @!P0 LDC.64 R6, c[0x0][0x218] ;  /* 0x00008600ff068b82 */ /* 0x006e620000000a00 */
[----:B------:R-:W-:Y:S01]  /*15d0*/  @!P0 IMAD.IADD R9, R3, 0x1, R0 ;  /* 0x0000000103098824 */ /* 0x000fe200078e0200 */
[----:B------:R-:W-:Y:S01]  /*15e0*/  @!P0 MOV R13, R63 ;  /* 0x0000003f000d8202 */ /* 0x000fe20000000f00 */
[----:B------:R-:W-:Y:S02]  /*15f0*/  @!P0 VIADD R0, R0, 0x80 ;  /* 0x0000008000008836 */ /* 0x000fe40000000000 */
[----:B-1----:R-:W-:-:S05]  /*1600*/  @!P0 IMAD.WIDE.U32 R6, R9, 0x8, R6 ;  /* 0x0000000809068825 */ /* 0x002fca00078e0006 */
[----:B------:R2:W-:Y:S02]  /*1610*/  @!P0 STG.E.64 desc[UR4][R6.64], R12 ;  /* 0x0000000c06008986 */ /* 0x0005e4000c101b04 */
.L_x_7960:
[----:B------:R-:W-:Y:S05]  /*1620*/  BSYNC B0 ;  /* 0x0000000000007941 */ /* 0x000fea0003800000 */
.L_x_7954:
        /* <DEDUP_REMOVED lines=9> */
.L_x_7961:
        /* <DEDUP_REMOVED lines=12> */
.L_x_8017:


//--------------------- .nv.global.init           --------------------------
	.section	.nv.global.init,"aw",@progbits
.nv.global.init:
	.type		$str$5,@object
	.size		$str$5,(__unnamed_1 - $str$5)
$str$5:
        /*0000*/ 	.byte	0x66, 0x61, 0x6c, 0x73, 0x65, 0x00
	.type		__unnamed_1,@object
	.size		__unnamed_1,(__unnamed_5 - __unnamed_1)
__unnamed_1:
        /*0006*/ 	.byte	0x66, 0x65, 0x74, 0x63, 0x68, 0x5f, 0x61, 0x6e, 0x64, 0x5f, 0x63, 0x61, 0x73, 0x74, 0x00
	.type		__unnamed_5,@object
	.size		__unnamed_5,(__unnamed_3 - __unnamed_5)
__unnamed_5:
        /*0015*/ 	.byte	0x66, 0x65, 0x74, 0x63, 0x68, 0x5f, 0x61, 0x6e, 0x64, 0x5f, 0x63, 0x61, 0x73, 0x74, 0x00
	.type		__unnamed_3,@object
	.size		__unnamed_3,(__unnamed_7 - __unnamed_3)
__unnamed_3:
        /*0024*/ 	.byte	0x66, 0x65, 0x74, 0x63, 0x68, 0x5f, 0x61, 0x6e, 0x64, 0x5f, 0x63, 0x61, 0x73, 0x74, 0x00
	.type		__unnamed_7,@object
	.size		__unnamed_7,(__unnamed_2 - __unnamed_7)
__unnamed_7:
        /*0033*/ 	.byte	0x66, 0x65, 0x74, 0x63, 0x68, 0x5f, 0x61, 0x6e, 0x64, 0x5f, 0x63, 0x61, 0x73, 0x74, 0x00
	.type		__unnamed_2,@object
	.size		__unnamed_2,(__unnamed_6 - __unnamed_2)
__unnamed_2:
        /*0042*/ 	.byte	0x63, 0x61, 0x73, 0x74, 0x5f, 0x61, 0x6e, 0x64, 0x5f, 0x73, 0x74, 0x6f, 0x72, 0x65, 0x00
	.type		__unnamed_6,@object
	.size		__unnamed_6,(__unnamed_4 - __unnamed_6)
__unnamed_6:
        /*0051*/ 	.byte	0x63, 0x61, 0x73, 0x74, 0x5f, 0x61, 0x6e, 0x64, 0x5f, 0x73, 0x74, 0x6f, 0x72, 0x65, 0x00
	.type		__unnamed_4,@object
	.size		__unnamed_4,(__unnamed_8 - __unnamed_4)
__unnamed_4:
        /*0060*/ 	.byte	0x63, 0x61, 0x73, 0x74, 0x5f, 0x61, 0x6e, 0x64, 0x5f, 0x73, 0x74, 0x6f, 0x72, 0x65, 0x00
	.type		__unnamed_8,@object
	.size		__unnamed_8,($str$6 - __unnamed_8)
__unnamed_8:
        /*006f*/ 	.byte	0x63, 0x61, 0x73, 0x74, 0x5f, 0x61, 0x6e, 0x64, 0x5f, 0x73, 0x74, 0x6f, 0x72, 0x65, 0x00
	.type		$str$6,@object
	.size		$str$6,(.L_37 - $str$6)
$str$6:
        /*007e*/ 	.byte	0x2f, 0x72, 0x6f, 0x6f, 0x74, 0x2f, 0x2e, 0x70, 0x79, 0x65, 0x6e, 0x76, 0x2f, 0x76, 0x65, 0x72
        /*008e*/ 	.byte	0x73, 0x69, 0x6f, 0x6e, 0x73, 0x2f, 0x33, 0x2e, 0x31, 0x33, 0x2e, 0x31, 0x32, 0x2f, 0x6c, 0x69
        /*009e*/ 	.byte	0x62, 0x2f, 0x70, 0x79, 0x74, 0x68, 0x6f, 0x6e, 0x33, 0x2e, 0x31, 0x33, 0x2f, 0x73, 0x69, 0x74
        /*00ae*/ 	.byte	0x65, 0x2d, 0x70, 0x61, 0x63, 0x6b, 0x61, 0x67, 0x65, 0x73, 0x2f, 0x74, 0x6f, 0x72, 0x63, 0x68
        /*00be*/ 	.byte	0x2f, 0x69, 0x6e, 0x63, 0x6c, 0x75, 0x64, 0x65, 0x2f, 0x63, 0x31, 0x30, 0x2f, 0x63, 0x6f, 0x72
        /*00ce*/ 	.byte	0x65, 0x2f, 0x44, 0x79, 0x6e, 0x61, 0x6d, 0x69, 0x63, 0x43, 0x61, 0x73, 0x74, 0x2e, 0x68, 0x00
.L_37:


//--------------------- .nv.shared.reserved.0     --------------------------
	.section	.nv.shared.reserved.0,"aw",@nobits
	.weak		__nv_reservedSMEM_offset_0_alias
	.size		__nv_reservedSMEM_offset_0_alias, 0, 0
	.other		__nv_reservedSMEM_offset_0_alias,@"STO_CUDA_RESERVED_SHARED STV_DEFAULT"
__nv_reservedSMEM_offset_0_alias:
	.zero		0


//--------------------- .nv.global                --------------------------
	.section	.nv.global,"aw",@nobits
.nv.global:
	.type		_ZN42_INTERNAL_40a83637_7_Lerp_cu_7dd49032_31294cuda3std3__48in_placeE,@object
	.size		_ZN42_INTERNAL_40a83637_7_Lerp_cu_7dd49032_31294cuda3std3__48in_placeE,(_ZN42_INTERNAL_40a83637_7_Lerp_cu_7dd49032_31294cuda3std6ranges3__45__cpo8distanceE - _ZN42_INTERNAL_40a83637_7_Lerp_cu_7dd49032_31294cuda3std3__48in_placeE)
_ZN42_INTERNAL_40a83637_7_Lerp_cu_7dd49032_31294cuda3std3__48in_placeE:
	.zero		1
	.type		_ZN42_INTERNAL_40a83637_7_Lerp_cu_7dd49032_31294cuda3std6ranges3__45__cpo8distanceE,@object
	.size		_ZN42_INTERNAL_40a83637_7_Lerp_cu_7dd49032_31294cuda3std6ranges3__45__cpo8distanceE,(_ZN42_INTERNAL_40a83637_7_Lerp_cu_7dd49032_31294cuda3std3__45__cpo6cbeginE - _ZN42_INTERNAL_40a83637_7_Lerp_cu_7dd49032_31294cuda3std6ranges3__45__cpo8distanceE)
_ZN42_INTERNAL_40a83637_7_Lerp_cu_7dd49032_31294cuda3std6ranges3__45__cpo8distanceE:
	.zero		1
	.type		_ZN42_INTERNAL_40a83637_7_Lerp_cu_7dd49032_31294cuda3std3__45__cpo6cbeginE,@object
	.size		_ZN42_INTERNAL_40a83637_7_Lerp_cu_7dd49032_31294cuda3std3__45__cpo6cbeginE,(_ZN42_INTERNAL_40a83637_7_Lerp_cu_7dd49032_31294cuda3std6ranges3__45__cpo7advanceE - _ZN42_INTERNAL_40a83637_7_Lerp_cu_7dd49032_31294cuda3std3__45__cpo6cbeginE)
_ZN42_INTERNAL_40a83637_7_Lerp_cu_7dd49032_31294cuda3std3__45__cpo6cbeginE:
	.zero		1
	.type		_ZN42_INTERNAL_40a83637_7_Lerp_cu_7dd49032_31294cuda3std6ranges3__45__cpo7advanceE,@object
	.size		_ZN42_INTERNAL_40a83637_7_Lerp_cu_7dd49032_31294cuda3std6ranges3__45__cpo7advanceE,(_ZN42_INTERNAL_40a83637_7_Lerp_cu_7dd49032_31294cuda3std3__45__cpo7crbeginE - _ZN42_INTERNAL_40a83637_7_Lerp_cu_7dd49032_31294cuda3std6ranges3__45__cpo7advanceE)
_ZN42_INTERNAL_40a83637_7_Lerp_cu_7dd49032_31294cuda3std6ranges3__45__cpo7advanceE:
	.zero		1
	.type		_ZN42_INTERNAL_40a83637_7_Lerp_cu_7dd49032_31294cuda3std3__45__cpo7crbeginE,@object
	.size		_ZN42_INTERNAL_40a83637_7_Lerp_cu_7dd49032_31294cuda3std3__45__cpo7crbeginE,(_ZN42_INTERNAL_40a83637_7_Lerp_cu_7dd49032_31294cuda3std6ranges3__45__cpo4dataE - _ZN42_INTERNAL_40a83637_7_Lerp_cu_7dd49032_31294cuda3std3__45__cpo7crbeginE)
_ZN42_INTERNAL_40a83637_7_Lerp_cu_7dd49032_31294cuda3std3__45__cpo7crbeginE:
	.zero		1
	.type		_ZN42_INTERNAL_40a83637_7_Lerp_cu_7dd49032_31294cuda3std6ranges3__45__cpo4dataE,@object
	.size		_ZN42_INTERNAL_40a83637_7_Lerp_cu_7dd49032_31294cuda3std6ranges3__45__cpo4dataE,(_ZN42_INTERNAL_40a83637_7_Lerp_cu_7dd49032_31294cuda3std6ranges3__45__cpo5beginE - _ZN42_INTERNAL_40a83637_7_Lerp_cu_7dd49032_31294cuda3std6ranges3__45__cpo4dataE)
_ZN42_INTERNAL_40a83637_7_Lerp_cu_7dd49032_31294cuda3std6ranges3__45__cpo4dataE:
	.zero		1
	.type		_ZN42_INTERNAL_40a83637_7_Lerp_cu_7dd49032_31294cuda3std6ranges3__45__cpo5beginE,@object
	.size		_ZN42_INTERNAL_40a83637_7_Lerp_cu_7dd49032_31294cuda3std6ranges3__45__cpo5beginE,(_ZN42_INTERNAL_40a83637_7_Lerp_cu_7dd49032_31294cuda3std3__444_GLOBAL__N__40a83637_7_Lerp_cu_7dd49032_31296ignoreE - _ZN42_INTERNAL_40a83637_7_Lerp_cu_7dd49032_31294cuda3std6ranges3__45__cpo5beginE)
_ZN42_INTERNAL_40a83637_7_Lerp_cu_7dd49032_31294cuda3std6ranges3__45__cpo5beginE:
	.zero		1
	.type		_ZN42_INTERNAL_40a83637_7_Lerp_cu_7dd49032_31294cuda3std3__444_GLOBAL__N__40a83637_7_Lerp_cu_7dd49032_31296ignoreE,@object
	.size		_ZN42_INTERNAL_40a83637_7_Lerp_cu_7dd49032_31294cuda3std3__444_GLOBAL__N__40a83637_7_Lerp_cu_7dd49032_31296ignoreE,(_ZN42_INTERNAL_40a83637_7_Lerp_cu_7dd49032_31294cuda3std6ranges3__45__cpo4sizeE - _ZN42_INTERNAL_40a83637_7_Lerp_cu_7dd49032_31294cuda3std3__444_GLOBAL__N__40a83637_7_Lerp_cu_7dd49032_31296ignoreE)
_ZN42_INTERNAL_40a83637_7_Lerp_cu_7dd49032_31294cuda3std3__444_GLOBAL__N__40a83637_7_Lerp_cu_7dd49032_31296ignoreE:
	.zero		1
	.type		_ZN42_INTERNAL_40a83637_7_Lerp_cu_7dd49032_31294cuda3std6ranges3__45__cpo4sizeE,@object
	.size		_ZN42_INTERNAL_40a83637_7_Lerp_cu_7dd49032_31294cuda3std6ranges3__45__cpo4sizeE,(_ZN42_INTERNAL_40a83637_7_Lerp_cu_7dd49032_31294cuda3std3__45__cpo5beginE - _ZN42_INTERNAL_40a83637_7_Lerp_cu_7dd49032_31294cuda3std6ranges3__45__cpo4sizeE)
_ZN42_INTERNAL_40a83637_7_Lerp_cu_7dd49032_31294cuda3std6ranges3__45__cpo4sizeE:
	.zero		1
	.type		_ZN42_INTERNAL_40a83637_7_Lerp_cu_7dd49032_31294cuda3std3__45__cpo5beginE,@object
	.size		_ZN42_INTERNAL_40a83637_7_Lerp_cu_7dd49032_31294cuda3std3__45__cpo5beginE,(_ZN42_INTERNAL_40a83637_7_Lerp_cu_7dd49032_31294cuda3std6ranges3__45__cpo6cbeginE - _ZN42_INTERNAL_40a83637_7_Lerp_cu_7dd49032_31294cuda3std3__45__cpo5beginE)
_ZN42_INTERNAL_40a83637_7_Lerp_cu_7dd49032_31294cuda3std3__45__cpo5beginE:
	.zero		1
	.type		_ZN42_INTERNAL_40a83637_7_Lerp_cu_7dd49032_31294cuda3std6ranges3__45__cpo6cbeginE,@object
	.size		_ZN42_INTERNAL_40a83637_7_Lerp_cu_7dd49032_31294cuda3std6ranges3__45__cpo6cbeginE,(_ZN42_INTERNAL_40a83637_7_Lerp_cu_7dd49032_31294cuda3std3__45__cpo6rbeginE - _ZN42_INTERNAL_40a83637_7_Lerp_cu_7dd49032_31294cuda3std6ranges3__45__cpo6cbeginE)
_ZN42_INTERNAL_40a83637_7_Lerp_cu_7dd49032_31294cuda3std6ranges3__45__cpo6cbeginE:
	.zero		1
	.type		_ZN42_INTERNAL_40a83637_7_Lerp_cu_7dd49032_31294cuda3std3__45__cpo6rbeginE,@object
	.size		_ZN42_INTERNAL_40a83637_7_Lerp_cu_7dd49032_31294cuda3std3__45__cpo6rbeginE,(_ZN42_INTERNAL_40a83637_7_Lerp_cu_7dd49032_31294cuda3std6ranges3__45__cpo4nextE - _ZN42_INTERNAL_40a83637_7_Lerp_cu_7dd49032_31294cuda3std3__45__cpo6rbeginE)
_ZN42_INTERNAL_40a83637_7_Lerp_cu_7dd49032_31294cuda3std3__45__cpo6rbeginE:
	.zero		1
	.type		_ZN42_INTERNAL_40a83637_7_Lerp_cu_7dd49032_31294cuda3std6ranges3__45__cpo4nextE,@object
	.size		_ZN42_INTERNAL_40a83637_7_Lerp_cu_7dd49032_31294cuda3std6ranges3__45__cpo4nextE,(_ZN42_INTERNAL_40a83637_7_Lerp_cu_7dd49032_31294cuda3std6ranges3__45__cpo4swapE - _ZN42_INTERNAL_40a83637_7_Lerp_cu_7dd49032_31294cuda3std6ranges3__45__cpo4nextE)
_ZN42_INTERNAL_40a83637_7_Lerp_cu_7dd49032_31294cuda3std6ranges3__45__cpo4nextE:
	.zero		1
	.type		_ZN42_INTERNAL_40a83637_7_Lerp_cu_7dd49032_31294cuda3std6ranges3__45__cpo4swapE,@object
	.size		_ZN42_INTERNAL_40a83637_7_Lerp_cu_7dd49032_31294cuda3std6ranges3__45__cpo4swapE,(_ZN42_INTERNAL_40a83637_7_Lerp_cu_7dd49032_31294cuda3std3__420unreachable_sentinelE - _ZN42_INTERNAL_40a83637_7_Lerp_cu_7dd49032_31294cuda3std6ranges3__45__cpo4swapE)
_ZN42_INTERNAL_40a83637_7_Lerp_cu_7dd49032_31294cuda3std6ranges3__45__cpo4swapE:
	.zero		1
	.type		_ZN42_INTERNAL_40a83637_7_Lerp_cu_7dd49032_31294cuda3std3__420unreachable_sentinelE,@object
	.size		_ZN42_INTERNAL_40a83637_7_Lerp_cu_7dd49032_31294cuda3std3__420unreachable_sentinelE,(_ZN42_INTERNAL_40a83637_7_Lerp_cu_7dd49032_31296thrust23THRUST_300001_SM_900_NS6system6detail10sequential3seqE - _ZN42_INTERNAL_40a83637_7_Lerp_cu_7dd49032_31294cuda3std3__420unreachable_sentinelE)
_ZN42_INTERNAL_40a83637_7_Lerp_cu_7dd49032_31294cuda3std3__420unreachable_sentinelE:
	.zero		1
	.type		_ZN42_INTERNAL_40a83637_7_Lerp_cu_7dd49032_31296thrust23THRUST_300001_SM_900_NS6system6detail10sequential3seqE,@object
	.size		_ZN42_INTERNAL_40a83637_7_Lerp_cu_7dd49032_31296thrust23THRUST_300001_SM_900_NS6system6detail10sequential3seqE,(_ZN42_INTERNAL_40a83637_7_Lerp_cu_7dd49032_31294cuda3std3__45__cpo4cendE - _ZN42_INTERNAL_40a83637_7_Lerp_cu_7dd49032_31296thrust23THRUST_300001_SM_900_NS6system6detail10sequential3seqE)
_ZN42_INTERNAL_40a83637_7_Lerp_cu_7dd49032_31296thrust23THRUST_300001_SM_900_NS6system6detail10sequential3seqE:
	.zero		1
	.type		_ZN42_INTERNAL_40a83637_7_Lerp_cu_7dd49032_31294cuda3std3__45__cpo4cendE,@object
	.size		_ZN42_INTERNAL_40a83637_7_Lerp_cu_7dd49032_31294cuda3std3__45__cpo4cendE,(_ZN42_INTERNAL_40a83637_7_Lerp_cu_7dd49032_31294cuda3std6ranges3__45__cpo9iter_swapE - _ZN42_INTERNAL_40a83637_7_Lerp_cu_7dd49032_31294cuda3std3__45__cpo4cendE)
_ZN42_INTERNAL_40a83637_7_Lerp_cu_7dd49032_31294cuda3std3__45__cpo4cendE:
	.zero		1
	.type		_ZN42_INTERNAL_40a83637_7_Lerp_cu_7dd49032_31294cuda3std6ranges3__45__cpo9iter_swapE,@object
	.size		_ZN42_INTERNAL_40a83637_7_Lerp_cu_7dd49032_31294cuda3std6ranges3__45__cpo9iter_swapE,(_ZN42_INTERNAL_40a83637_7_Lerp_cu_7dd49032_31294cuda3std3__45__cpo5crendE - _ZN42_INTERNAL_40a83637_7_Lerp_cu_7dd49032_31294cuda3std6ranges3__45__cpo9iter_swapE)
_ZN42_INTERNAL_40a83637_7_Lerp_cu_7dd49032_31294cuda3std6ranges3__45__cpo9iter_swapE:
	.zero		1
	.type		_ZN42_INTERNAL_40a83637_7_Lerp_cu_7dd49032_31294cuda3std3__45__cpo5crendE,@object
	.size		_ZN42_INTERNAL_40a83637_7_Lerp_cu_7dd49032_31294cuda3std3__45__cpo5crendE,(_ZN42_INTERNAL_40a83637_7_Lerp_cu_7dd49032_31294cuda3std6ranges3__45__cpo5cdataE - _ZN42_INTERNAL_40a83637_7_Lerp_cu_7dd49032_31294cuda3std3__45__cpo5crendE)
_ZN42_INTERNAL_40a83637_7_Lerp_cu_7dd49032_31294cuda3std3__45__cpo5crendE:
	.zero		1
	.type		_ZN42_INTERNAL_40a83637_7_Lerp_cu_7dd49032_31294cuda3std6ranges3__45__cpo5cdataE,@object
	.size		_ZN42_INTERNAL_40a83637_7_Lerp_cu_7dd49032_31294cuda3std6ranges3__45__cpo5cdataE,(_ZN42_INTERNAL_40a83637_7_Lerp_cu_7dd49032_31294cuda3std6ranges3__45__cpo3endE - _ZN42_INTERNAL_40a83637_7_Lerp_cu_7dd49032_31294cuda3std6ranges3__45__cpo5cdataE)
_ZN42_INTERNAL_40a83637_7_Lerp_cu_7dd49032_31294cuda3std6ranges3__45__cpo5cdataE:
	.zero		1
	.type		_ZN42_INTERNAL_40a83637_7_Lerp_cu_7dd49032_31294cuda3std6ranges3__45__cpo3endE,@object
	.size		_ZN42_INTERNAL_40a83637_7_Lerp_cu_7dd49032_31294cuda3std6ranges3__45__cpo3endE,(_ZN42_INTERNAL_40a83637_7_Lerp_cu_7dd49032_31294cuda3std3__419piecewise_constructE - _ZN42_INTERNAL_40a83637_7_Lerp_cu_7dd49032_31294cuda3std6ranges3__45__cpo3endE)
_ZN42_INTERNAL_40a83637_7_Lerp_cu_7dd49032_31294cuda3std6ranges3__45__cpo3endE:
	.zero		1
	.type		_ZN42_INTERNAL_40a83637_7_Lerp_cu_7dd49032_31294cuda3std3__419piecewise_constructE,@object
	.size		_ZN42_INTERNAL_40a83637_7_Lerp_cu_7dd49032_31294cuda3std3__419piecewise_constructE,(_ZN42_INTERNAL_40a83637_7_Lerp_cu_7dd49032_31294cuda3std6ranges3__45__cpo5ssizeE - _ZN42_INTERNAL_40a83637_7_Lerp_cu_7dd49032_31294cuda3std3__419piecewise_constructE)
_ZN42_INTERNAL_40a83637_7_Lerp_cu_7dd49032_31294cuda3std3__419piecewise_constructE:
	.zero		1
	.type		_ZN42_INTERNAL_40a83637_7_Lerp_cu_7dd49032_31294cuda3std6ranges3__45__cpo5ssizeE,@object
	.size		_ZN42_INTERNAL_40a83637_7_Lerp_cu_7dd49032_31294cuda3std6ranges3__45__cpo5ssizeE,(_ZN42_INTERNAL_40a83637_7_Lerp_cu_7dd49032_31294cuda3std3__45__cpo3endE - _ZN42_INTERNAL_40a83637_7_Lerp_cu_7dd49032_31294cuda3std6ranges3__45__cpo5ssizeE)
_ZN42_INTERNAL_40a83637_7_Lerp_cu_7dd49032_31294cuda3std6ranges3__45__cpo5ssizeE:
	.zero		1
	.type		_ZN42_INTERNAL_40a83637_7_Lerp_cu_7dd49032_31294cuda3std3__45__cpo3endE,@object
	.size		_ZN42_INTERNAL_40a83637_7_Lerp_cu_7dd49032_31294cuda3std3__45__cpo3endE,(_ZN42_INTERNAL_40a83637_7_Lerp_cu_7dd49032_31294cuda3std6ranges3__45__cpo4cendE - _ZN42_INTERNAL_40a83637_7_Lerp_cu_7dd49032_31294cuda3std3__45__cpo3endE)
_ZN42_INTERNAL_40a83637_7_Lerp_cu_7dd49032_31294cuda3std3__45__cpo3endE:
	.zero		1
	.type		_ZN42_INTERNAL_40a83637_7_Lerp_cu_7dd49032_31294cuda3std6ranges3__45__cpo4cendE,@object
	.size		_ZN42_INTERNAL_40a83637_7_Lerp_cu_7dd49032_31294cuda3std6ranges3__45__cpo4cendE,(_ZN42_INTERNAL_40a83637_7_Lerp_cu_7dd49032_31294cuda3std3__45__cpo4rendE - _ZN42_INTERNAL_40a83637_7_Lerp_cu_7dd49032_31294cuda3std6ranges3__45__cpo4cendE)
_ZN42_INTERNAL_40a83637_7_Lerp_cu_7dd49032_31294cuda3std6ranges3__45__cpo4cendE:
	.zero		1
	.type		_ZN42_INTERNAL_40a83637_7_Lerp_cu_7dd49032_31294cuda3std3__45__cpo4rendE,@object
	.size		_ZN42_INTERNAL_40a83637_7_Lerp_cu_7dd49032_31294cuda3std3__45__cpo4rendE,(_ZN42_INTERNAL_40a83637_7_Lerp_cu_7dd49032_31294cuda3std6ranges3__45__cpo4prevE - _ZN42_INTERNAL_40a83637_7_Lerp_cu_7dd49032_31294cuda3std3__45__cpo4rendE)
_ZN42_INTERNAL_40a83637_7_Lerp_cu_7dd49032_31294cuda3std3__45__cpo4rendE:
	.zero		1
	.type		_ZN42_INTERNAL_40a83637_7_Lerp_cu_7dd49032_31294cuda3std6ranges3__45__cpo4prevE,@object
	.size		_ZN42_INTERNAL_40a83637_7_Lerp_cu_7dd49032_31294cuda3std6ranges3__45__cpo4prevE,(_ZN42_INTERNAL_40a83637_7_Lerp_cu_7dd49032_31294cuda3std6ranges3__45__cpo9iter_moveE - _ZN42_INTERNAL_40a83637_7_Lerp_cu_7dd49032_31294cuda3std6ranges3__45__cpo4prevE)
_ZN42_INTERNAL_40a83637_7_Lerp_cu_7dd49032_31294cuda3std6ranges3__45__cpo4prevE:
	.zero		1
	.type		_ZN42_INTERNAL_40a83637_7_Lerp_cu_7dd49032_31294cuda3std6ranges3__45__cpo9iter_moveE,@object
	.size		_ZN42_INTERNAL_40a83637_7_Lerp_cu_7dd49032_31294cuda3std6ranges3__45__cpo9iter_moveE,(.L_21 - _ZN42_INTERNAL_40a83637_7_Lerp_cu_7dd49032_31294cuda3std6ranges3__45__cpo9iter_moveE)
_ZN42_INTERNAL_40a83637_7_Lerp_cu_7dd49032_31294cuda3std6ranges3__45__cpo9iter_moveE:
	.zero		1
.L_21:


//--------------------- .nv.constant0._ZN2at6native18elementwise_kernelILi128ELi4EZNS0_15gpu_kernel_implIZZZNS0_44_GLOBAL__N__40a83637_7_Lerp_cu_7dd49032_312918lerp_scalar_kernelERNS_18TensorIteratorBaseERKN3c106ScalarEENKUlvE0_clEvENKUlvE2_clEvEUlNS6_8BFloat16ESC_E_EEvS5_RKT_EUliE_EEviT1_ --------------------------
	.section	.nv.constant0._ZN2at6native18elementwise_kernelILi128ELi4EZNS0_15gpu_kernel_implIZZZNS0_44_GLOBAL__N__40a83637_7_Lerp_cu_7dd49032_312918lerp_scalar_kernelERNS_18TensorIteratorBaseERKN3c106ScalarEENKUlvE0_clEvENKUlvE2_clEvEUlNS6_8BFloat16ESC_E_EEvS5_RKT_EUliE_EEviT1_,"a",@progbits
	.sectionflags	@""
	.align	4
.nv.constant0._ZN2at6native18elementwise_kernelILi128ELi4EZNS0_15gpu_kernel_implIZZZNS0_44_GLOBAL__N__40a83637_7_Lerp_cu_7dd49032_312918lerp_scalar_kernelERNS_18TensorIteratorBaseERKN3c106ScalarEENKUlvE0_clEvENKUlvE2_clEvEUlNS6_8BFloat16ESC_E_EEvS5_RKT_EUliE_EEviT1_:
	.zero		1200


//--------------------- .nv.constant0._ZN2at6native27unrolled_elementwise_kernelIZZZNS0_44_GLOBAL__N__40a83637_7_Lerp_cu_7dd49032_312918lerp_scalar_kernelERNS_18TensorIteratorBaseERKN3c106ScalarEENKUlvE0_clEvENKUlvE2_clEvEUlNS5_8BFloat16ESB_E_St5arrayIPcLm3EELi4E23TrivialOffsetCalculatorILi2EjESG_ILi1EjENS0_6memory12LoadWithCastILi2EEENSJ_13StoreWithCastILi1EEEEEviT_T0_T2_T3_T4_T5_ --------------------------
	.section	.nv.constant0._ZN2at6native27unrolled_elementwise_kernelIZZZNS0_44_GLOBAL__N__40a83637_7_Lerp_cu_7dd49032_312918lerp_scalar_kernelERNS_18TensorIteratorBaseERKN3c106ScalarEENKUlvE0_clEvENKUlvE2_clEvEUlNS5_8BFloat16ESB_E_St5arrayIPcLm3EELi4E23TrivialOffsetCalculatorILi2EjESG_ILi1EjENS0_6memory12LoadWithCastILi2EEENSJ_13StoreWithCastILi1EEEEEviT_T0_T2_T3_T4_T5_,"a",@progbits
	.sectionflags	@""
	.align	4
.nv.constant0._ZN2at6native27unrolled_elementwise_kernelIZZZNS0_44_GLOBAL__N__40a83637_7_Lerp_cu_7dd49032_312918lerp_scalar_kernelERNS_18TensorIteratorBaseERKN3c106ScalarEENKUlvE0_clEvENKUlvE2_clEvEUlNS5_8BFloat16ESB_E_St5arrayIPcLm3EELi4E23TrivialOffsetCalculatorILi2EjESG_ILi1EjENS0_6memory12LoadWithCastILi2EEENSJ_13StoreWithCastILi1EEEEEviT_T0_T2_T3_T4_T5_:
	.zero		600


//--------------------- .nv.constant0._ZN2at6native18elementwise_kernelILi128ELi4EZNS0_22gpu_kernel_impl_nocastIZZZNS0_44_GLOBAL__N__40a83637_7_Lerp_cu_7dd49032_312918lerp_scalar_kernelERNS_18TensorIteratorBaseERKN3c106ScalarEENKUlvE0_clEvENKUlvE2_clEvEUlNS6_8BFloat16ESC_E_EEvS5_RKT_EUliE_EEviT1_ --------------------------
	.section	.nv.constant0._ZN2at6native18elementwise_kernelILi128ELi4EZNS0_22gpu_kernel_impl_nocastIZZZNS0_44_GLOBAL__N__40a83637_7_Lerp_cu_7dd49032_312918lerp_scalar_kernelERNS_18TensorIteratorBaseERKN3c106ScalarEENKUlvE0_clEvENKUlvE2_clEvEUlNS6_8BFloat16ESC_E_EEvS5_RKT_EUliE_EEviT1_,"a",@progbits
	.sectionflags	@""
	.align	4
.nv.constant0._ZN2at6native18elementwise_kernelILi128ELi4EZNS0_22gpu_kernel_impl_nocastIZZZNS0_44_GLOBAL__N__40a83637_7_Lerp_cu_7dd49032_312918lerp_scalar_kernelERNS_18TensorIteratorBaseERKN3c106ScalarEENKUlvE0_clEvENKUlvE2_clEvEUlNS6_8BFloat16ESC_E_EEvS5_RKT_EUliE_EEviT1_:
	.zero		1192


//--------------------- .nv.constant0._ZN2at6native27unrolled_elementwise_kernelIZZZNS0_44_GLOBAL__N__40a83637_7_Lerp_cu_7dd49032_312918lerp_scalar_kernelERNS_18TensorIteratorBaseERKN3c106ScalarEENKUlvE0_clEvENKUlvE2_clEvEUlNS5_8BFloat16ESB_E_St5arrayIPcLm3EELi4E23TrivialOffsetCalculatorILi2EjESG_ILi1EjENS0_6memory15LoadWithoutCastENSJ_16StoreWithoutCastEEEviT_T0_T2_T3_T4_T5_ --------------------------
	.section	.nv.constant0._ZN2at6native27unrolled_elementwise_kernelIZZZNS0_44_GLOBAL__N__40a83637_7_Lerp_cu_7dd49032_312918lerp_scalar_kernelERNS_18TensorIteratorBaseERKN3c106ScalarEENKUlvE0_clEvENKUlvE2_clEvEUlNS5_8BFloat16ESB_E_St5arrayIPcLm3EELi4E23TrivialOffsetCalculatorILi2EjESG_ILi1EjENS0_6memory15LoadWithoutCastENSJ_16StoreWithoutCastEEEviT_T0_T2_T3_T4_T5_,"a",@progbits
	.sectionflags	@""
	.align	4
.nv.constant0._ZN2at6native27unrolled_elementwise_kernelIZZZNS0_44_GLOBAL__N__40a83637_7_Lerp_cu_7dd49032_312918lerp_scalar_kernelERNS_18TensorIteratorBaseERKN3c106ScalarEENKUlvE0_clEvENKUlvE2_clEvEUlNS5_8BFloat16ESB_E_St5arrayIPcLm3EELi4E23TrivialOffsetCalculatorILi2EjESG_ILi1EjENS0_6memory15LoadWithoutCastENSJ_16StoreWithoutCastEEEviT_T0_T2_T3_T4_T5_:
	.zero		580


//--------------------- .nv.constant0._ZN2at6native29vectorized_elementwise_kernelILi2EZZZNS0_44_GLOBAL__N__40a83637_7_Lerp_cu_7dd49032_312918lerp_scalar_kernelERNS_18TensorIteratorBaseERKN3c106ScalarEENKUlvE0_clEvENKUlvE2_clEvEUlNS5_8BFloat16ESB_E_St5arrayIPcLm3EEEEviT0_T1_ --------------------------
	.section	.nv.constant0._ZN2at6native29vectorized_elementwise_kernelILi2EZZZNS0_44_GLOBAL__N__40a83637_7_Lerp_cu_7dd49032_312918lerp_scalar_kernelERNS_18TensorIteratorBaseERKN3c106ScalarEENKUlvE0_clEvENKUlvE2_clEvEUlNS5_8BFloat16ESB_E_St5arrayIPcLm3EEEEviT0_T1_,"a",@progbits
	.sectionflags	@""
	.align	4
.nv.constant0._ZN2at6native29vectorized_elementwise_kernelILi2EZZZNS0_44_GLOBAL__N__40a83637_7_Lerp_cu_7dd49032_312918lerp_scalar_kernelERNS_18TensorIteratorBaseERKN3c106ScalarEENKUlvE0_clEvENKUlvE2_clEvEUlNS5_8BFloat16ESB_E_St5arrayIPcLm3EEEEviT0_T1_:
	.zero		576


//--------------------- .nv.constant0._ZN2at6native29vectorized_elementwise_kernelILi4EZZZNS0_44_GLOBAL__N__40a83637_7_Lerp_cu_7dd49032_312918lerp_scalar_kernelERNS_18TensorIteratorBaseERKN3c106ScalarEENKUlvE0_clEvENKUlvE2_clEvEUlNS5_8BFloat16ESB_E_St5arrayIPcLm3EEEEviT0_T1_ --------------------------
	.section	.nv.constant0._ZN2at6native29vectorized_elementwise_kernelILi4EZZZNS0_44_GLOBAL__N__40a83637_7_Lerp_cu_7dd49032_312918lerp_scalar_kernelERNS_18TensorIteratorBaseERKN3c106ScalarEENKUlvE0_clEvENKUlvE2_clEvEUlNS5_8BFloat16ESB_E_St5arrayIPcLm3EEEEviT0_T1_,"a",@progbits
	.sectionflags	@""
	.align	4
.nv.constant0._ZN2at6native29vectorized_elementwise_kernelILi4EZZZNS0_44_GLOBAL__N__40a83637_7_Lerp_cu_7dd49032_312918lerp_scalar_kernelERNS_18TensorIteratorBaseERKN3c106ScalarEENKUlvE0_clEvENKUlvE2_clEvEUlNS5_8BFloat16ESB_E_St5arrayIPcLm3EEEEviT0_T1_:
	.zero		576


//--------------------- .nv.constant0._ZN2at6native29vectorized_elementwise_kernelILi8EZZZNS0_44_GLOBAL__N__40a83637_7_Lerp_cu_7dd49032_312918lerp_scalar_kernelERNS_18TensorIteratorBaseERKN3c106ScalarEENKUlvE0_clEvENKUlvE2_clEvEUlNS5_8BFloat16ESB_E_St5arrayIPcLm3EEEEviT0_T1_ --------------------------
	.section	.nv.constant0._ZN2at6native29vectorized_elementwise_kernelILi8EZZZNS0_44_GLOBAL__N__40a83637_7_Lerp_cu_7dd49032_312918lerp_scalar_kernelERNS_18TensorIteratorBaseERKN3c106ScalarEENKUlvE0_clEvENKUlvE2_clEvEUlNS5_8BFloat16ESB_E_St5arrayIPcLm3EEEEviT0_T1_,"a",@progbits
	.sectionflags	@""
	.align	4
.nv.constant0._ZN2at6native29vectorized_elementwise_kernelILi8EZZZNS0_44_GLOBAL__N__40a83637_7_Lerp_cu_7dd49032_312918lerp_scalar_kernelERNS_18TensorIteratorBaseERKN3c106ScalarEENKUlvE0_clEvENKUlvE2_clEvEUlNS5_8BFloat16ESB_E_St5arrayIPcLm3EEEEviT0_T1_:
	.zero		576


//--------------------- .nv.constant0._ZN2at6native18elementwise_kernelILi128ELi4EZNS0_15gpu_kernel_implIZZZNS0_44_GLOBAL__N__40a83637_7_Lerp_cu_7dd49032_312918lerp_scalar_kernelERNS_18TensorIteratorBaseERKN3c106ScalarEENKUlvE0_clEvENKUlvE1_clEvEUlNS6_4HalfESC_E_EEvS5_RKT_EUliE_EEviT1_ --------------------------
	.section	.nv.constant0._ZN2at6native18elementwise_kernelILi128ELi4EZNS0_15gpu_kernel_implIZZZNS0_44_GLOBAL__N__40a83637_7_Lerp_cu_7dd49032_312918lerp_scalar_kernelERNS_18TensorIteratorBaseERKN3c106ScalarEENKUlvE0_clEvENKUlvE1_clEvEUlNS6_4HalfESC_E_EEvS5_RKT_EUliE_EEviT1_,"a",@progbits
	.sectionflags	@""
	.align	4
.nv.constant0._ZN2at6native18elementwise_kernelILi128ELi4EZNS0_15gpu_kernel_implIZZZNS0_44_GLOBAL__N__40a83637_7_Lerp_cu_7dd49032_312918lerp_scalar_kernelERNS_18TensorIteratorBaseERKN3c106ScalarEENKUlvE0_clEvENKUlvE1_clEvEUlNS6_4HalfESC_E_EEvS5_RKT_EUliE_EEviT1_:
	.zero		1200


//--------------------- .nv.constant0._ZN2at6native27unrolled_elementwise_kernelIZZZNS0_44_GLOBAL__N__40a83637_7_Lerp_cu_7dd49032_312918lerp_scalar_kernelERNS_18TensorIteratorBaseERKN3c106ScalarEENKUlvE0_clEvENKUlvE1_clEvEUlNS5_4HalfESB_E_St5arrayIPcLm3EELi4E23TrivialOffsetCalculatorILi2EjESG_ILi1EjENS0_6memory12LoadWithCastILi2EEENSJ_13StoreWithCastILi1EEEEEviT_T0_T2_T3_T4_T5_ --------------------------
	.section	.nv.constant0._ZN2at6native27unrolled_elementwise_kernelIZZZNS0_44_GLOBAL__N__40a83637_7_Lerp_cu_7dd49032_312918lerp_scalar_kernelERNS_18TensorIteratorBaseERKN3c106ScalarEENKUlvE0_clEvENKUlvE1_clEvEUlNS5_4HalfESB_E_St5arrayIPcLm3EELi4E23TrivialOffsetCalculatorILi2EjESG_ILi1EjENS0_6memory12LoadWithCastILi2EEENSJ_13StoreWithCastILi1EEEEEviT_T0_T2_T3_T4_T5_,"a",@progbits
	.sectionflags	@""
	.align	4
.nv.constant0._ZN2at6native27unrolled_elementwise_kernelIZZZNS0_44_GLOBAL__N__40a83637_7_Lerp_cu_7dd49032_312918lerp_scalar_kernelERNS_18TensorIteratorBaseERKN3c106ScalarEENKUlvE0_clEvENKUlvE1_clEvEUlNS5_4HalfESB_E_St5arrayIPcLm3EELi4E23TrivialOffsetCalculatorILi2EjESG_ILi1EjENS0_6memory12LoadWithCastILi2EEENSJ_13StoreWithCastILi1EEEEEviT_T0_T2_T3_T4_T5_:
	.zero		600


//--------------------- .nv.constant0._ZN2at6native18elementwise_kernelILi128ELi4EZNS0_22gpu_kernel_impl_nocastIZZZNS0_44_GLOBAL__N__40a83637_7_Lerp_cu_7dd49032_312918lerp_scalar_kernelERNS_18TensorIteratorBaseERKN3c106ScalarEENKUlvE0_clEvENKUlvE1_clEvEUlNS6_4HalfESC_E_EEvS5_RKT_EUliE_EEviT1_ --------------------------
	.section	.nv.constant0._ZN2at6native18elementwise_kernelILi128ELi4EZNS0_22gpu_kernel_impl_nocastIZZZNS0_44_GLOBAL__N__40a83637_7_Lerp_cu_7dd49032_312918lerp_scalar_kernelERNS_18TensorIteratorBaseERKN3c106ScalarEENKUlvE0_clEvENKUlvE1_clEvEUlNS6_4HalfESC_E_EEvS5_RKT_EUliE_EEviT1_,"a",@progbits
	.sectionflags	@""
	.align	4
.nv.constant0._ZN2at6native18elementwise_kernelILi128ELi4EZNS0_22gpu_kernel_impl_nocastIZZZNS0_44_GLOBAL__N__40a83637_7_Lerp_cu_7dd49032_312918lerp_scalar_kernelERNS_18TensorIteratorBaseERKN3c106ScalarEENKUlvE0_clEvENKUlvE1_clEvEUlNS6_4HalfESC_E_EEvS5_RKT_EUliE_EEviT1_:
	.zero		1192


//--------------------- .nv.constant0._ZN2at6native27unrolled_elementwise_kernelIZZZNS0_44_GLOBAL__N__40a83637_7_Lerp_cu_7dd49032_312918lerp_scalar_kernelERNS_18TensorIteratorBaseERKN3c106ScalarEENKUlvE0_clEvENKUlvE1_clEvEUlNS5_4HalfESB_E_St5arrayIPcLm3EELi4E23TrivialOffsetCalculatorILi2EjESG_ILi1EjENS0_6memory15LoadWithoutCastENSJ_16StoreWithoutCastEEEviT_T0_T2_T3_T4_T5_ --------------------------
	.section	.nv.constant0._ZN2at6native27unrolled_elementwise_kernelIZZZNS0_44_GLOBAL__N__40a83637_7_Lerp_cu_7dd49032_312918lerp_scalar_kernelERNS_18TensorIteratorBaseERKN3c106ScalarEENKUlvE0_clEvENKUlvE1_clEvEUlNS5_4HalfESB_E_St5arrayIPcLm3EELi4E23TrivialOffsetCalculatorILi2EjESG_ILi1EjENS0_6memory15LoadWithoutCastENSJ_16StoreWithoutCastEEEviT_T0_T2_T3_T4_T5_,"a",@progbits
	.sectionflags	@""
	.align	4
.nv.constant0._ZN2at6native27unrolled_elementwise_kernelIZZZNS0_44_GLOBAL__N__40a83637_7_Lerp_cu_7dd49032_312918lerp_scalar_kernelERNS_18TensorIteratorBaseERKN3c106ScalarEENKUlvE0_clEvENKUlvE1_clEvEUlNS5_4HalfESB_E_St5arrayIPcLm3EELi4E23TrivialOffsetCalculatorILi2EjESG_ILi1EjENS0_6memory15LoadWithoutCastENSJ_16StoreWithoutCastEEEviT_T0_T2_T3_T4_T5_:
	.zero		580


//--------------------- .nv.constant0._ZN2at6native29vectorized_elementwise_kernelILi2EZZZNS0_44_GLOBAL__N__40a83637_7_Lerp_cu_7dd49032_312918lerp_scalar_kernelERNS_18TensorIteratorBaseERKN3c106ScalarEENKUlvE0_clEvENKUlvE1_clEvEUlNS5_4HalfESB_E_St5arrayIPcLm3EEEEviT0_T1_ --------------------------
	.section	.nv.constant0._ZN2at6native29vectorized_elementwise_kernelILi2EZZZNS0_44_GLOBAL__N__40a83637_7_Lerp_cu_7dd49032_312918lerp_scalar_kernelERNS_18TensorIteratorBaseERKN3c106ScalarEENKUlvE0_clEvENKUlvE1_clEvEUlNS5_4HalfESB_E_St5arrayIPcLm3EEEEviT0_T1_,"a",@progbits
	.sectionflags	@""
	.align	4
.nv.constant0._ZN2at6native29vectorized_elementwise_kernelILi2EZZZNS0_44_GLOBAL__N__40a83637_7_Lerp_cu_7dd49032_312918lerp_scalar_kernelERNS_18TensorIteratorBaseERKN3c106ScalarEENKUlvE0_clEvENKUlvE1_clEvEUlNS5_4HalfESB_E_St5arrayIPcLm3EEEEviT0_T1_:
	.zero		576


//--------------------- .nv.constant0._ZN2at6native29vectorized_elementwise_kernelILi4EZZZNS0_44_GLOBAL__N__40a83637_7_Lerp_cu_7dd49032_312918lerp_scalar_kernelERNS_18TensorIteratorBaseERKN3c106ScalarEENKUlvE0_clEvENKUlvE1_clEvEUlNS5_4HalfESB_E_St5arrayIPcLm3EEEEviT0_T1_ --------------------------
	.section	.nv.constant0._ZN2at6native29vectorized_elementwise_kernelILi4EZZZNS0_44_GLOBAL__N__40a83637_7_Lerp_cu_7dd49032_312918lerp_scalar_kernelERNS_18TensorIteratorBaseERKN3c106ScalarEENKUlvE0_clEvENKUlvE1_clEvEUlNS5_4HalfESB_E_St5arrayIPcLm3EEEEviT0_T1_,"a",@progbits
	.sectionflags	@""
	.align	4
.nv.constant0._ZN2at6native29vectorized_elementwise_kernelILi4EZZZNS0_44_GLOBAL__N__40a83637_7_Lerp_cu_7dd49032_312918lerp_scalar_kernelERNS_18TensorIteratorBaseERKN3c106ScalarEENKUlvE0_clEvENKUlvE1_clEvEUlNS5_4HalfESB_E_St5arrayIPcLm3EEEEviT0_T1_:
	.zero		576


//--------------------- .nv.constant0._ZN2at6native29vectorized_elementwise_kernelILi8EZZZNS0_44_GLOBAL__N__40a83637_7_Lerp_cu_7dd49032_312918lerp_scalar_kernelERNS_18TensorIteratorBaseERKN3c106ScalarEENKUlvE0_clEvENKUlvE1_clEvEUlNS5_4HalfESB_E_St5arrayIPcLm3EEEEviT0_T1_ --------------------------
	.section	.nv.constant0._ZN2at6native29vectorized_elementwise_kernelILi8EZZZNS0_44_GLOBAL__N__40a83637_7_Lerp_cu_7dd49032_312918lerp_scalar_kernelERNS_18TensorIteratorBaseERKN3c106ScalarEENKUlvE0_clEvENKUlvE1_clEvEUlNS5_4HalfESB_E_St5arrayIPcLm3EEEEviT0_T1_,"a",@progbits
	.sectionflags	@""
	.align	4
.nv.constant0._ZN2at6native29vectorized_elementwise_kernelILi8EZZZNS0_44_GLOBAL__N__40a83637_7_Lerp_cu_7dd49032_312918lerp_scalar_kernelERNS_18TensorIteratorBaseERKN3c106ScalarEENKUlvE0_clEvENKUlvE1_clEvEUlNS5_4HalfESB_E_St5arrayIPcLm3EEEEviT0_T1_:
	.zero		576


//--------------------- .nv.constant0._ZN2at6native18elementwise_kernelILi128ELi4EZNS0_15gpu_kernel_implIZZZNS0_44_GLOBAL__N__40a83637_7_Lerp_cu_7dd49032_312918lerp_scalar_kernelERNS_18TensorIteratorBaseERKN3c106ScalarEENKUlvE0_clEvENKUlvE0_clEvEUlffE_EEvS5_RKT_EUliE_EEviT1_ --------------------------
	.section	.nv.constant0._ZN2at6native18elementwise_kernelILi128ELi4EZNS0_15gpu_kernel_implIZZZNS0_44_GLOBAL__N__40a83637_7_Lerp_cu_7dd49032_312918lerp_scalar_kernelERNS_18TensorIteratorBaseERKN3c106ScalarEENKUlvE0_clEvENKUlvE0_clEvEUlffE_EEvS5_RKT_EUliE_EEviT1_,"a",@progbits
	.sectionflags	@""
	.align	4
.nv.constant0._ZN2at6native18elementwise_kernelILi128ELi4EZNS0_15gpu_kernel_implIZZZNS0_44_GLOBAL__N__40a83637_7_Lerp_cu_7dd49032_312918lerp_scalar_kernelERNS_18TensorIteratorBaseERKN3c106ScalarEENKUlvE0_clEvENKUlvE0_clEvEUlffE_EEvS5_RKT_EUliE_EEviT1_:
	.zero		1200


//--------------------- .nv.constant0._ZN2at6native27unrolled_elementwise_kernelIZZZNS0_44_GLOBAL__N__40a83637_7_Lerp_cu_7dd49032_312918lerp_scalar_kernelERNS_18TensorIteratorBaseERKN3c106ScalarEENKUlvE0_clEvENKUlvE0_clEvEUlffE_St5arrayIPcLm3EELi4E23TrivialOffsetCalculatorILi2EjESF_ILi1EjENS0_6memory12LoadWithCastILi2EEENSI_13StoreWithCastILi1EEEEEviT_T0_T2_T3_T4_T5_ --------------------------
	.section	.nv.constant0._ZN2at6native27unrolled_elementwise_kernelIZZZNS0_44_GLOBAL__N__40a83637_7_Lerp_cu_7dd49032_312918lerp_scalar_kernelERNS_18TensorIteratorBaseERKN3c106ScalarEENKUlvE0_clEvENKUlvE0_clEvEUlffE_St5arrayIPcLm3EELi4E23TrivialOffsetCalculatorILi2EjESF_ILi1EjENS0_6memory12LoadWithCastILi2EEENSI_13StoreWithCastILi1EEEEEviT_T0_T2_T3_T4_T5_,"a",@progbits
	.sectionflags	@""
	.align	4
.nv.constant0._ZN2at6native27unrolled_elementwise_kernelIZZZNS0_44_GLOBAL__N__40a83637_7_Lerp_cu_7dd49032_312918lerp_scalar_kernelERNS_18TensorIteratorBaseERKN3c106ScalarEENKUlvE0_clEvENKUlvE0_clEvEUlffE_St5arrayIPcLm3EELi4E23TrivialOffsetCalculatorILi2EjESF_ILi1EjENS0_6memory12LoadWithCastILi2EEENSI_13StoreWithCastILi1EEEEEviT_T0_T2_T3_T4_T5_:
	.zero		600


//--------------------- .nv.constant0._ZN2at6native18elementwise_kernelILi128ELi2EZNS0_22gpu_kernel_impl_nocastIZZZNS0_44_GLOBAL__N__40a83637_7_Lerp_cu_7dd49032_312918lerp_scalar_kernelERNS_18TensorIteratorBaseERKN3c106ScalarEENKUlvE0_clEvENKUlvE0_clEvEUlffE_EEvS5_RKT_EUliE_EEviT1_ --------------------------
	.section	.nv.constant0._ZN2at6native18elementwise_kernelILi128ELi2EZNS0_22gpu_kernel_impl_nocastIZZZNS0_44_GLOBAL__N__40a83637_7_Lerp_cu_7dd49032_312918lerp_scalar_kernelERNS_18TensorIteratorBaseERKN3c106ScalarEENKUlvE0_clEvENKUlvE0_clEvEUlffE_EEvS5_RKT_EUliE_EEviT1_,"a",@progbits
	.sectionflags	@""
	.align	4
.nv.constant0._ZN2at6native18elementwise_kernelILi128ELi2EZNS0_22gpu_kernel_impl_nocastIZZZNS0_44_GLOBAL__N__40a83637_7_Lerp_cu_7dd49032_312918lerp_scalar_kernelERNS_18TensorIteratorBaseERKN3c106ScalarEENKUlvE0_clEvENKUlvE0_clEvEUlffE_EEvS5_RKT_EUliE_EEviT1_:
	.zero		1192


//--------------------- .nv.constant0._ZN2at6native27unrolled_elementwise_kernelIZZZNS0_44_GLOBAL__N__40a83637_7_Lerp_cu_7dd49032_312918lerp_scalar_kernelERNS_18TensorIteratorBaseERKN3c106ScalarEENKUlvE0_clEvENKUlvE0_clEvEUlffE_St5arrayIPcLm3EELi4E23TrivialOffsetCalculatorILi2EjESF_ILi1EjENS0_6memory15LoadWithoutCastENSI_16StoreWithoutCastEEEviT_T0_T2_T3_T4_T5_ --------------------------
	.section	.nv.constant0._ZN2at6native27unrolled_elementwise_kernelIZZZNS0_44_GLOBAL__N__40a83637_7_Lerp_cu_7dd49032_312918lerp_scalar_kernelERNS_18TensorIteratorBaseERKN3c106ScalarEENKUlvE0_clEvENKUlvE0_clEvEUlffE_St5arrayIPcLm3EELi4E23TrivialOffsetCalculatorILi2EjESF_ILi1EjENS0_6memory15LoadWithoutCastENSI_16StoreWithoutCastEEEviT_T0_T2_T3_T4_T5_,"a",@progbits
	.sectionflags	@""
	.align	4
.nv.constant0._ZN2at6native27unrolled_elementwise_kernelIZZZNS0_44_GLOBAL__N__40a83637_7_Lerp_cu_7dd49032_312918lerp_scalar_kernelERNS_18TensorIteratorBaseERKN3c106ScalarEENKUlvE0_clEvENKUlvE0_clEvEUlffE_St5arrayIPcLm3EELi4E23TrivialOffsetCalculatorILi2EjESF_ILi1EjENS0_6memory15LoadWithoutCastENSI_16StoreWithoutCastEEEviT_T0_T2_T3_T4_T5_:
	.zero		580


//--------------------- .nv.constant0._ZN2at6native29vectorized_elementwise_kernelILi2EZZZNS0_44_GLOBAL__N__40a83637_7_Lerp_cu_7dd49032_312918lerp_scalar_kernelERNS_18TensorIteratorBaseERKN3c106ScalarEENKUlvE0_clEvENKUlvE0_clEvEUlffE_St5arrayIPcLm3EEEEviT0_T1_ --------------------------
	.section	.nv.constant0._ZN2at6native29vectorized_elementwise_kernelILi2EZZZNS0_44_GLOBAL__N__40a83637_7_Lerp_cu_7dd49032_312918lerp_scalar_kernelERNS_18TensorIteratorBaseERKN3c106ScalarEENKUlvE0_clEvENKUlvE0_clEvEUlffE_St5arrayIPcLm3EEEEviT0_T1_,"a",@progbits
	.sectionflags	@""
	.align	4
.nv.constant0._ZN2at6native29vectorized_elementwise_kernelILi2EZZZNS0_44_GLOBAL__N__40a83637_7_Lerp_cu_7dd49032_312918lerp_scalar_kernelERNS_18TensorIteratorBaseERKN3c106ScalarEENKUlvE0_clEvENKUlvE0_clEvEUlffE_St5arrayIPcLm3EEEEviT0_T1_:
	.zero		576


//--------------------- .nv.constant0._ZN2at6native29vectorized_elementwise_kernelILi4EZZZNS0_44_GLOBAL__N__40a83637_7_Lerp_cu_7dd49032_312918lerp_scalar_kernelERNS_18TensorIteratorBaseERKN3c106ScalarEENKUlvE0_clEvENKUlvE0_clEvEUlffE_St5arrayIPcLm3EEEEviT0_T1_ --------------------------
	.section	.nv.constant0._ZN2at6native29vectorized_elementwise_kernelILi4EZZZNS0_44_GLOBAL__N__40a83637_7_Lerp_cu_7dd49032_312918lerp_scalar_kernelERNS_18TensorIteratorBaseERKN3c106ScalarEENKUlvE0_clEvENKUlvE0_clEvEUlffE_St5arrayIPcLm3EEEEviT0_T1_,"a",@progbits
	.sectionflags	@""
	.align	4
.nv.constant0._ZN2at6native29vectorized_elementwise_kernelILi4EZZZNS0_44_GLOBAL__N__40a83637_7_Lerp_cu_7dd49032_312918lerp_scalar_kernelERNS_18TensorIteratorBaseERKN3c106ScalarEENKUlvE0_clEvENKUlvE0_clEvEUlffE_St5arrayIPcLm3EEEEviT0_T1_:
	.zero		576


//--------------------- .nv.constant0._ZN2at6native29vectorized_elementwise_kernelILi8EZZZNS0_44_GLOBAL__N__40a83637_7_Lerp_cu_7dd49032_312918lerp_scalar_kernelERNS_18TensorIteratorBaseERKN3c106ScalarEENKUlvE0_clEvENKUlvE0_clEvEUlffE_St5arrayIPcLm3EEEEviT0_T1_ --------------------------
	.section	.nv.constant0._ZN2at6native29vectorized_elementwise_kernelILi8EZZZNS0_44_GLOBAL__N__40a83637_7_Lerp_cu_7dd49032_312918lerp_scalar_kernelERNS_18TensorIteratorBaseERKN3c106ScalarEENKUlvE0_clEvENKUlvE0_clEvEUlffE_St5arrayIPcLm3EEEEviT0_T1_,"a",@progbits
	.sectionflags	@""
	.align	4
.nv.constant0._ZN2at6native29vectorized_elementwise_kernelILi8EZZZNS0_44_GLOBAL__N__40a83637_7_Lerp_cu_7dd49032_312918lerp_scalar_kernelERNS_18TensorIteratorBaseERKN3c106ScalarEENKUlvE0_clEvENKUlvE0_clEvEUlffE_St5arrayIPcLm3EEEEviT0_T1_:
	.zero		576


//--------------------- .nv.constant0._ZN2at6native18elementwise_kernelILi128ELi4EZNS0_15gpu_kernel_implIZZZNS0_44_GLOBAL__N__40a83637_7_Lerp_cu_7dd49032_312918lerp_scalar_kernelERNS_18TensorIteratorBaseERKN3c106ScalarEENKUlvE0_clEvENKUlvE_clEvEUlddE_EEvS5_RKT_EUliE_EEviT1_ --------------------------
	.section	.nv.constant0._ZN2at6native18elementwise_kernelILi128ELi4EZNS0_15gpu_kernel_implIZZZNS0_44_GLOBAL__N__40a83637_7_Lerp_cu_7dd49032_312918lerp_scalar_kernelERNS_18TensorIteratorBaseERKN3c106ScalarEENKUlvE0_clEvENKUlvE_clEvEUlddE_EEvS5_RKT_EUliE_EEviT1_,"a",@progbits
	.sectionflags	@""
	.align	4
.nv.constant0._ZN2at6native18elementwise_kernelILi128ELi4EZNS0_15gpu_kernel_implIZZZNS0_44_GLOBAL__N__40a83637_7_Lerp_cu_7dd49032_312918lerp_scalar_kernelERNS_18TensorIteratorBaseERKN3c106ScalarEENKUlvE0_clEvENKUlvE_clEvEUlddE_EEvS5_RKT_EUliE_EEviT1_:
	.zero		1200


//--------------------- .nv.constant0._ZN2at6native27unrolled_elementwise_kernelIZZZNS0_44_GLOBAL__N__40a83637_7_Lerp_cu_7dd49032_312918lerp_scalar_kernelERNS_18TensorIteratorBaseERKN3c106ScalarEENKUlvE0_clEvENKUlvE_clEvEUlddE_St5arrayIPcLm3EELi4E23TrivialOffsetCalculatorILi2EjESF_ILi1EjENS0_6memory12LoadWithCastILi2EEENSI_13StoreWithCastILi1EEEEEviT_T0_T2_T3_T4_T5_ --------------------------
	.section	.nv.constant0._ZN2at6native27unrolled_elementwise_kernelIZZZNS0_44_GLOBAL__N__40a83637_7_Lerp_cu_7dd49032_312918lerp_scalar_kernelERNS_18TensorIteratorBaseERKN3c106ScalarEENKUlvE0_clEvENKUlvE_clEvEUlddE_St5arrayIPcLm3EELi4E23TrivialOffsetCalculatorILi2EjESF_ILi1EjENS0_6memory12LoadWithCastILi2EEENSI_13StoreWithCastILi1EEEEEviT_T0_T2_T3_T4_T5_,"a",@progbits
	.sectionflags	@""
	.align	4
.nv.constant0._ZN2at6native27unrolled_elementwise_kernelIZZZNS0_44_GLOBAL__N__40a83637_7_Lerp_cu_7dd49032_312918lerp_scalar_kernelERNS_18TensorIteratorBaseERKN3c106ScalarEENKUlvE0_clEvENKUlvE_clEvEUlddE_St5arrayIPcLm3EELi4E23TrivialOffsetCalculatorILi2EjESF_ILi1EjENS0_6memory12LoadWithCastILi2EEENSI_13StoreWithCastILi1EEEEEviT_T0_T2_T3_T4_T5_:
	.zero		600


//--------------------- .nv.constant0._ZN2at6native18elementwise_kernelILi128ELi2EZNS0_22gpu_kernel_impl_nocastIZZZNS0_44_GLOBAL__N__40a83637_7_Lerp_cu_7dd49032_312918lerp_scalar_kernelERNS_18TensorIteratorBaseERKN3c106ScalarEENKUlvE0_clEvENKUlvE_clEvEUlddE_EEvS5_RKT_EUliE_EEviT1_ --------------------------
	.section	.nv.constant0._ZN2at6native18elementwise_kernelILi128ELi2EZNS0_22gpu_kernel_impl_nocastIZZZNS0_44_GLOBAL__N__40a83637_7_Lerp_cu_7dd49032_312918lerp_scalar_kernelERNS_18TensorIteratorBaseERKN3c106ScalarEENKUlvE0_clEvENKUlvE_clEvEUlddE_EEvS5_RKT_EUliE_EEviT1_,"a",@progbits
	.sectionflags	@""
	.align	4
.nv.constant0._ZN2at6native18elementwise_kernelILi128ELi2EZNS0_22gpu_kernel_impl_nocastIZZZNS0_44_GLOBAL__N__40a83637_7_Lerp_cu_7dd49032_312918lerp_scalar_kernelERNS_18TensorIteratorBaseERKN3c106ScalarEENKUlvE0_clEvENKUlvE_clEvEUlddE_EEvS5_RKT_EUliE_EEviT1_:
	.zero		1192


//--------------------- .nv.constant0._ZN2at6native27unrolled_elementwise_kernelIZZZNS0_44_GLOBAL__N__40a83637_7_Lerp_cu_7dd49032_312918lerp_scalar_kernelERNS_18TensorIteratorBaseERKN3c106ScalarEENKUlvE0_clEvENKUlvE_clEvEUlddE_St5arrayIPcLm3EELi4E23TrivialOffsetCalculatorILi2EjESF_ILi1EjENS0_6memory15LoadWithoutCastENSI_16StoreWithoutCastEEEviT_T0_T2_T3_T4_T5_ --------------------------
	.section	.nv.constant0._ZN2at6native27unrolled_elementwise_kernelIZZZNS0_44_GLOBAL__N__40a83637_7_Lerp_cu_7dd49032_312918lerp_scalar_kernelERNS_18TensorIteratorBaseERKN3c106ScalarEENKUlvE0_clEvENKUlvE_clEvEUlddE_St5arrayIPcLm3EELi4E23TrivialOffsetCalculatorILi2EjESF_ILi1EjENS0_6memory15LoadWithoutCastENSI_16StoreWithoutCastEEEviT_T0_T2_T3_T4_T5_,"a",@progbits
	.sectionflags	@""
	.align	4
.nv.constant0._ZN2at6native27unrolled_elementwise_kernelIZZZNS0_44_GLOBAL__N__40a83637_7_Lerp_cu_7dd49032_312918lerp_scalar_kernelERNS_18TensorIteratorBaseERKN3c106ScalarEENKUlvE0_clEvENKUlvE_clEvEUlddE_St5arrayIPcLm3EELi4E23TrivialOffsetCalculatorILi2EjESF_ILi1EjENS0_6memory15LoadWithoutCastENSI_16StoreWithoutCastEEEviT_T0_T2_T3_T4_T5_:
	.zero		580


//--------------------- .nv.constant0._ZN2at6native29vectorized_elementwise_kernelILi2EZZZNS0_44_GLOBAL__N__40a83637_7_Lerp_cu_7dd49032_312918lerp_scalar_kernelERNS_18TensorIteratorBaseERKN3c106ScalarEENKUlvE0_clEvENKUlvE_clEvEUlddE_St5arrayIPcLm3EEEEviT0_T1_ --------------------------
	.section	.nv.constant0._ZN2at6native29vectorized_elementwise_kernelILi2EZZZNS0_44_GLOBAL__N__40a83637_7_Lerp_cu_7dd49032_312918lerp_scalar_kernelERNS_18TensorIteratorBaseERKN3c106ScalarEENKUlvE0_clEvENKUlvE_clEvEUlddE_St5arrayIPcLm3EEEEviT0_T1_,"a",@progbits
	.sectionflags	@""
	.align	4
.nv.constant0._ZN2at6native29vectorized_elementwise_kernelILi2EZZZNS0_44_GLOBAL__N__40a83637_7_Lerp_cu_7dd49032_312918lerp_scalar_kernelERNS_18TensorIteratorBaseERKN3c106ScalarEENKUlvE0_clEvENKUlvE_clEvEUlddE_St5arrayIPcLm3EEEEviT0_T1_:
	.zero		576


//--------------------- .nv.constant0._ZN2at6native29vectorized_elementwise_kernelILi4EZZZNS0_44_GLOBAL__N__40a83637_7_Lerp_cu_7dd49032_312918lerp_scalar_kernelERNS_18TensorIteratorBaseERKN3c106ScalarEENKUlvE0_clEvENKUlvE_clEvEUlddE_St5arrayIPcLm3EEEEviT0_T1_ --------------------------
	.section	.nv.constant0._ZN2at6native29vectorized_elementwise_kernelILi4EZZZNS0_44_GLOBAL__N__40a83637_7_Lerp_cu_7dd49032_312918lerp_scalar_kernelERNS_18TensorIteratorBaseERKN3c106ScalarEENKUlvE0_clEvENKUlvE_clEvEUlddE_St5arrayIPcLm3EEEEviT0_T1_,"a",@progbits
	.sectionflags	@""
	.align	4
.nv.constant0._ZN2at6native29vectorized_elementwise_kernelILi4EZZZNS0_44_GLOBAL__N__40a83637_7_Lerp_cu_7dd49032_312918lerp_scalar_kernelERNS_18TensorIteratorBaseERKN3c106ScalarEENKUlvE0_clEvENKUlvE_clEvEUlddE_St5arrayIPcLm3EEEEviT0_T1_:
	.zero		576


//--------------------- .nv.constant0._ZN2at6native29vectorized_elementwise_kernelILi8EZZZNS0_44_GLOBAL__N__40a83637_7_Lerp_cu_7dd49032_312918lerp_scalar_kernelERNS_18TensorIteratorBaseERKN3c106ScalarEENKUlvE0_clEvENKUlvE_clEvEUlddE_St5arrayIPcLm3EEEEviT0_T1_ --------------------------
	.section	.nv.constant0._ZN2at6native29vectorized_elementwise_kernelILi8EZZZNS0_44_GLOBAL__N__40a83637_7_Lerp_cu_7dd49032_312918lerp_scalar_kernelERNS_18TensorIteratorBaseERKN3c106ScalarEENKUlvE0_clEvENKUlvE_clEvEUlddE_St5arrayIPcLm3EEEEviT0_T1_,"a",@progbits
	.sectionflags	@""
	.align	4
.nv.constant0._ZN2at6native29vectorized_elementwise_kernelILi8EZZZNS0_44_GLOBAL__N__40a83637_7_Lerp_cu_7dd49032_312918lerp_scalar_kernelERNS_18TensorIteratorBaseERKN3c106ScalarEENKUlvE0_clEvENKUlvE_clEvEUlddE_St5arrayIPcLm3EEEEviT0_T1_:
	.zero		576


//--------------------- .nv.constant0._ZN2at6native18elementwise_kernelILi128ELi4EZNS0_15gpu_kernel_implIZZZNS0_44_GLOBAL__N__40a83637_7_Lerp_cu_7dd49032_312918lerp_tensor_kernelERNS_18TensorIteratorBaseEENKUlvE0_clEvENKUlvE2_clEvEUlN3c108BFloat16ES9_S9_E_EEvS5_RKT_EUliE_EEviT1_ --------------------------
	.section	.nv.constant0._ZN2at6native18elementwise_kernelILi128ELi4EZNS0_15gpu_kernel_implIZZZNS0_44_GLOBAL__N__40a83637_7_Lerp_cu_7dd49032_312918lerp_tensor_kernelERNS_18TensorIteratorBaseEENKUlvE0_clEvENKUlvE2_clEvEUlN3c108BFloat16ES9_S9_E_EEvS5_RKT_EUliE_EEviT1_,"a",@progbits
	.sectionflags	@""
	.align	4
.nv.constant0._ZN2at6native18elementwise_kernelILi128ELi4EZNS0_15gpu_kernel_implIZZZNS0_44_GLOBAL__N__40a83637_7_Lerp_cu_7dd49032_312918lerp_tensor_kernelERNS_18TensorIteratorBaseEENKUlvE0_clEvENKUlvE2_clEvEUlN3c108BFloat16ES9_S9_E_EEvS5_RKT_EUliE_EEviT1_:
	.zero		1288


//--------------------- .nv.constant0._ZN2at6native27unrolled_elementwise_kernelIZZZNS0_44_GLOBAL__N__40a83637_7_Lerp_cu_7dd49032_312918lerp_tensor_kernelERNS_18TensorIteratorBaseEENKUlvE0_clEvENKUlvE2_clEvEUlN3c108BFloat16ES8_S8_E_St5arrayIPcLm4EELi4E23TrivialOffsetCalculatorILi3EjESD_ILi1EjENS0_6memory12LoadWithCastILi3EEENSG_13StoreWithCastILi1EEEEEviT_T0_T2_T3_T4_T5_ --------------------------
	.section	.nv.constant0._ZN2at6native27unrolled_elementwise_kernelIZZZNS0_44_GLOBAL__N__40a83637_7_Lerp_cu_7dd49032_312918lerp_tensor_kernelERNS_18TensorIteratorBaseEENKUlvE0_clEvENKUlvE2_clEvEUlN3c108BFloat16ES8_S8_E_St5arrayIPcLm4EELi4E23TrivialOffsetCalculatorILi3EjESD_ILi1EjENS0_6memory12LoadWithCastILi3EEENSG_13StoreWithCastILi1EEEEEviT_T0_T2_T3_T4_T5_,"a",@progbits
	.sectionflags	@""
	.align	4
.nv.constant0._ZN2at6native27unrolled_elementwise_kernelIZZZNS0_44_GLOBAL__N__40a83637_7_Lerp_cu_7dd49032_312918lerp_tensor_kernelERNS_18TensorIteratorBaseEENKUlvE0_clEvENKUlvE2_clEvEUlN3c108BFloat16ES8_S8_E_St5arrayIPcLm4EELi4E23TrivialOffsetCalculatorILi3EjESD_ILi1EjENS0_6memory12LoadWithCastILi3EEENSG_13StoreWithCastILi1EEEEEviT_T0_T2_T3_T4_T5_:
	.zero		596


//--------------------- .nv.constant0._ZN2at6native18elementwise_kernelILi128ELi4EZNS0_22gpu_kernel_impl_nocastIZZZNS0_44_GLOBAL__N__40a83637_7_Lerp_cu_7dd49032_312918lerp_tensor_kernelERNS_18TensorIteratorBaseEENKUlvE0_clEvENKUlvE2_clEvEUlN3c108BFloat16ES9_S9_E_EEvS5_RKT_EUliE_EEviT1_ --------------------------
	.section	.nv.constant0._ZN2at6native18elementwise_kernelILi128ELi4EZNS0_22gpu_kernel_impl_nocastIZZZNS0_44_GLOBAL__N__40a83637_7_Lerp_cu_7dd49032_312918lerp_tensor_kernelERNS_18TensorIteratorBaseEENKUlvE0_clEvENKUlvE2_clEvEUlN3c108BFloat16ES9_S9_E_EEvS5_RKT_EUliE_EEviT1_,"a",@progbits
	.sectionflags	@""
	.align	4
.nv.constant0._ZN2at6native18elementwise_kernelILi128ELi4EZNS0_22gpu_kernel_impl_nocastIZZZNS0_44_GLOBAL__N__40a83637_7_Lerp_cu_7dd49032_312918lerp_tensor_kernelERNS_18TensorIteratorBaseEENKUlvE0_clEvENKUlvE2_clEvEUlN3c108BFloat16ES9_S9_E_EEvS5_RKT_EUliE_EEviT1_:
	.zero		1288


//--------------------- .nv.constant0._ZN2at6native27unrolled_elementwise_kernelIZZZNS0_44_GLOBAL__N__40a83637_7_Lerp_cu_7dd49032_312918lerp_tensor_kernelERNS_18TensorIteratorBaseEENKUlvE0_clEvENKUlvE2_clEvEUlN3c108BFloat16ES8_S8_E_St5arrayIPcLm4EELi4E23TrivialOffsetCalculatorILi3EjESD_ILi1EjENS0_6memory15LoadWithoutCastENSG_16StoreWithoutCastEEEviT_T0_T2_T3_T4_T5_ --------------------------
	.section	.nv.constant0._ZN2at6native27unrolled_elementwise_kernelIZZZNS0_44_GLOBAL__N__40a83637_7_Lerp_cu_7dd49032_312918lerp_tensor_kernelERNS_18TensorIteratorBaseEENKUlvE0_clEvENKUlvE2_clEvEUlN3c108BFloat16ES8_S8_E_St5arrayIPcLm4EELi4E23TrivialOffsetCalculatorILi3EjESD_ILi1EjENS0_6memory15LoadWithoutCastENSG_16StoreWithoutCastEEEviT_T0_T2_T3_T4_T5_,"a",@progbits
	.sectionflags	@""
	.align	4
.nv.constant0._ZN2at6native27unrolled_elementwise_kernelIZZZNS0_44_GLOBAL__N__40a83637_7_Lerp_cu_7dd49032_312918lerp_tensor_kernelERNS_18TensorIteratorBaseEENKUlvE0_clEvENKUlvE2_clEvEUlN3c108BFloat16ES8_S8_E_St5arrayIPcLm4EELi4E23TrivialOffsetCalculatorILi3EjESD_ILi1EjENS0_6memory15LoadWithoutCastENSG_16StoreWithoutCastEEEviT_T0_T2_T3_T4_T5_:
	.zero		572


//--------------------- .nv.constant0._ZN2at6native29vectorized_elementwise_kernelILi2EZZZNS0_44_GLOBAL__N__40a83637_7_Lerp_cu_7dd49032_312918lerp_tensor_kernelERNS_18TensorIteratorBaseEENKUlvE0_clEvENKUlvE2_clEvEUlN3c108BFloat16ES8_S8_E_St5arrayIPcLm4EEEEviT0_T1_ --------------------------
	.section	.nv.constant0._ZN2at6native29vectorized_elementwise_kernelILi2EZZZNS0_44_GLOBAL__N__40a83637_7_Lerp_cu_7dd49032_312918lerp_tensor_kernelERNS_18TensorIteratorBaseEENKUlvE0_clEvENKUlvE2_clEvEUlN3c108BFloat16ES8_S8_E_St5arrayIPcLm4EEEEviT0_T1_,"a",@progbits
	.sectionflags	@""
	.align	4
.nv.constant0._ZN2at6native29vectorized_elementwise_kernelILi2EZZZNS0_44_GLOBAL__N__40a83637_7_Lerp_cu_7dd49032_312918lerp_tensor_kernelERNS_18TensorIteratorBaseEENKUlvE0_clEvENKUlvE2_clEvEUlN3c108BFloat16ES8_S8_E_St5arrayIPcLm4EEEEviT0_T1_:
	.zero		568


//--------------------- .nv.constant0._ZN2at6native29vectorized_elementwise_kernelILi4EZZZNS0_44_GLOBAL__N__40a83637_7_Lerp_cu_7dd49032_312918lerp_tensor_kernelERNS_18TensorIteratorBaseEENKUlvE0_clEvENKUlvE2_clEvEUlN3c108BFloat16ES8_S8_E_St5arrayIPcLm4EEEEviT0_T1_ --------------------------
	.section	.nv.constant0._ZN2at6native29vectorized_elementwise_kernelILi4EZZZNS0_44_GLOBAL__N__40a83637_7_Lerp_cu_7dd49032_312918lerp_tensor_kernelERNS_18TensorIteratorBaseEENKUlvE0_clEvENKUlvE2_clEvEUlN3c108BFloat16ES8_S8_E_St5arrayIPcLm4EEEEviT0_T1_,"a",@progbits
	.sectionflags	@""
	.align	4
.nv.constant0._ZN2at6native29vectorized_elementwise_kernelILi4EZZZNS0_44_GLOBAL__N__40a83637_7_Lerp_cu_7dd49032_312918lerp_tensor_kernelERNS_18TensorIteratorBaseEENKUlvE0_clEvENKUlvE2_clEvEUlN3c108BFloat16ES8_S8_E_St5arrayIPcLm4EEEEviT0_T1_:
	.zero		568


//--------------------- .nv.constant0._ZN2at6native29vectorized_elementwise_kernelILi8EZZZNS0_44_GLOBAL__N__40a83637_7_Lerp_cu_7dd49032_312918lerp_tensor_kernelERNS_18TensorIteratorBaseEENKUlvE0_clEvENKUlvE2_clEvEUlN3c108BFloat16ES8_S8_E_St5arrayIPcLm4EEEEviT0_T1_ --------------------------
	.section	.nv.constant0._ZN2at6native29vectorized_elementwise_kernelILi8EZZZNS0_44_GLOBAL__N__40a83637_7_Lerp_cu_7dd49032_312918lerp_tensor_kernelERNS_18TensorIteratorBaseEENKUlvE0_clEvENKUlvE2_clEvEUlN3c108BFloat16ES8_S8_E_St5arrayIPcLm4EEEEviT0_T1_,"a",@progbits
	.sectionflags	@""
	.align	4
.nv.constant0._ZN2at6native29vectorized_elementwise_kernelILi8EZZZNS0_44_GLOBAL__N__40a83637_7_Lerp_cu_7dd49032_312918lerp_tensor_kernelERNS_18TensorIteratorBaseEENKUlvE0_clEvENKUlvE2_clEvEUlN3c108BFloat16ES8_S8_E_St5arrayIPcLm4EEEEviT0_T1_:
	.zero		568


//--------------------- .nv.constant0._ZN2at6native18elementwise_kernelILi128ELi4EZNS0_15gpu_kernel_implIZZZNS0_44_GLOBAL__N__40a83637_7_Lerp_cu_7dd49032_312918lerp_tensor_kernelERNS_18TensorIteratorBaseEENKUlvE0_clEvENKUlvE1_clEvEUlN3c104HalfES9_S9_E_EEvS5_RKT_EUliE_EEviT1_ --------------------------
	.section	.nv.constant0._ZN2at6native18elementwise_kernelILi128ELi4EZNS0_15gpu_kernel_implIZZZNS0_44_GLOBAL__N__40a83637_7_Lerp_cu_7dd49032_312918lerp_tensor_kernelERNS_18TensorIteratorBaseEENKUlvE0_clEvENKUlvE1_clEvEUlN3c104HalfES9_S9_E_EEvS5_RKT_EUliE_EEviT1_,"a",@progbits
	.sectionflags	@""
	.align	4
.nv.constant0._ZN2at6native18elementwise_kernelILi128ELi4EZNS0_15gpu_kernel_implIZZZNS0_44_GLOBAL__N__40a83637_7_Lerp_cu_7dd49032_312918lerp_tensor_kernelERNS_18TensorIteratorBaseEENKUlvE0_clEvENKUlvE1_clEvEUlN3c104HalfES9_S9_E_EEvS5_RKT_EUliE_EEviT1_:
	.zero		1288


//--------------------- .nv.constant0._ZN2at6native27unrolled_elementwise_kernelIZZZNS0_44_GLOBAL__N__40a83637_7_Lerp_cu_7dd49032_312918lerp_tensor_kernelERNS_18TensorIteratorBaseEENKUlvE0_clEvENKUlvE1_clEvEUlN3c104HalfES8_S8_E_St5arrayIPcLm4EELi4E23TrivialOffsetCalculatorILi3EjESD_ILi1EjENS0_6memory12LoadWithCastILi3EEENSG_13StoreWithCastILi1EEEEEviT_T0_T2_T3_T4_T5_ --------------------------
	.section	.nv.constant0._ZN2at6native27unrolled_elementwise_kernelIZZZNS0_44_GLOBAL__N__40a83637_7_Lerp_cu_7dd49032_312918lerp_tensor_kernelERNS_18TensorIteratorBaseEENKUlvE0_clEvENKUlvE1_clEvEUlN3c104HalfES8_S8_E_St5arrayIPcLm4EELi4E23TrivialOffsetCalculatorILi3EjESD_ILi1EjENS0_6memory12LoadWithCastILi3EEENSG_13StoreWithCastILi1EEEEEviT_T0_T2_T3_T4_T5_,"a",@progbits
	.sectionflags	@""
	.align	4
.nv.constant0._ZN2at6native27unrolled_elementwise_kernelIZZZNS0_44_GLOBAL__N__40a83637_7_Lerp_cu_7dd49032_312918lerp_tensor_kernelERNS_18TensorIteratorBaseEENKUlvE0_clEvENKUlvE1_clEvEUlN3c104HalfES8_S8_E_St5arrayIPcLm4EELi4E23TrivialOffsetCalculatorILi3EjESD_ILi1EjENS0_6memory12LoadWithCastILi3EEENSG_13StoreWithCastILi1EEEEEviT_T0_T2_T3_T4_T5_:
	.zero		596


//--------------------- .nv.constant0._ZN2at6native18elementwise_kernelILi128ELi4EZNS0_22gpu_kernel_impl_nocastIZZZNS0_44_GLOBAL__N__40a83637_7_Lerp_cu_7dd49032_312918lerp_tensor_kernelERNS_18TensorIteratorBaseEENKUlvE0_clEvENKUlvE1_clEvEUlN3c104HalfES9_S9_E_EEvS5_RKT_EUliE_EEviT1_ --------------------------
	.section	.nv.constant0._ZN2at6native18elementwise_kernelILi128ELi4EZNS0_22gpu_kernel_impl_nocastIZZZNS0_44_GLOBAL__N__40a83637_7_Lerp_cu_7dd49032_312918lerp_tensor_kernelERNS_18TensorIteratorBaseEENKUlvE0_clEvENKUlvE1_clEvEUlN3c104HalfES9_S9_E_EEvS5_RKT_EUliE_EEviT1_,"a",@progbits
	.sectionflags	@""
	.align	4
.nv.constant0._ZN2at6native18elementwise_kernelILi128ELi4EZNS0_22gpu_kernel_impl_nocastIZZZNS0_44_GLOBAL__N__40a83637_7_Lerp_cu_7dd49032_312918lerp_tensor_kernelERNS_18TensorIteratorBaseEENKUlvE0_clEvENKUlvE1_clEvEUlN3c104HalfES9_S9_E_EEvS5_RKT_EUliE_EEviT1_:
	.zero		1288


//--------------------- .nv.constant0._ZN2at6native27unrolled_elementwise_kernelIZZZNS0_44_GLOBAL__N__40a83637_7_Lerp_cu_7dd49032_312918lerp_tensor_kernelERNS_18TensorIteratorBaseEENKUlvE0_clEvENKUlvE1_clEvEUlN3c104HalfES8_S8_E_St5arrayIPcLm4EELi4E23TrivialOffsetCalculatorILi3EjESD_ILi1EjENS0_6memory15LoadWithoutCastENSG_16StoreWithoutCastEEEviT_T0_T2_T3_T4_T5_ --------------------------
	.section	.nv.constant0._ZN2at6native27unrolled_elementwise_kernelIZZZNS0_44_GLOBAL__N__40a83637_7_Lerp_cu_7dd49032_312918lerp_tensor_kernelERNS_18TensorIteratorBaseEENKUlvE0_clEvENKUlvE1_clEvEUlN3c104HalfES8_S8_E_St5arrayIPcLm4EELi4E23TrivialOffsetCalculatorILi3EjESD_ILi1EjENS0_6memory15LoadWithoutCastENSG_16StoreWithoutCastEEEviT_T0_T2_T3_T4_T5_,"a",@progbits
	.sectionflags	@""
	.align	4
.nv.constant0._ZN2at6native27unrolled_elementwise_kernelIZZZNS0_44_GLOBAL__N__40a83637_7_Lerp_cu_7dd49032_312918lerp_tensor_kernelERNS_18TensorIteratorBaseEENKUlvE0_clEvENKUlvE1_clEvEUlN3c104HalfES8_S8_E_St5arrayIPcLm4EELi4E23TrivialOffsetCalculatorILi3EjESD_ILi1EjENS0_6memory15LoadWithoutCastENSG_16StoreWithoutCastEEEviT_T0_T2_T3_T4_T5_:
	.zero		572


//--------------------- .nv.constant0._ZN2at6native29vectorized_elementwise_kernelILi2EZZZNS0_44_GLOBAL__N__40a83637_7_Lerp_cu_7dd49032_312918lerp_tensor_kernelERNS_18TensorIteratorBaseEENKUlvE0_clEvENKUlvE1_clEvEUlN3c104HalfES8_S8_E_St5arrayIPcLm4EEEEviT0_T1_ --------------------------
	.section	.nv.constant0._ZN2at6native29vectorized_elementwise_kernelILi2EZZZNS0_44_GLOBAL__N__40a83637_7_Lerp_cu_7dd49032_312918lerp_tensor_kernelERNS_18TensorIteratorBaseEENKUlvE0_clEvENKUlvE1_clEvEUlN3c104HalfES8_S8_E_St5arrayIPcLm4EEEEviT0_T1_,"a",@progbits
	.sectionflags	@""
	.align	4
.nv.constant0._ZN2at6native29vectorized_elementwise_kernelILi2EZZZNS0_44_GLOBAL__N__40a83637_7_Lerp_cu_7dd49032_312918lerp_tensor_kernelERNS_18TensorIteratorBaseEENKUlvE0_clEvENKUlvE1_clEvEUlN3c104HalfES8_S8_E_St5arrayIPcLm4EEEEviT0_T1_:
	.zero		568


//--------------------- .nv.constant0._ZN2at6native29vectorized_elementwise_kernelILi4EZZZNS0_44_GLOBAL__N__40a83637_7_Lerp_cu_7dd49032_312918lerp_tensor_kernelERNS_18TensorIteratorBaseEENKUlvE0_clEvENKUlvE1_clEvEUlN3c104HalfES8_S8_E_St5arrayIPcLm4EEEEviT0_T1_ --------------------------
	.section	.nv.constant0._ZN2at6native29vectorized_elementwise_kernelILi4EZZZNS0_44_GLOBAL__N__40a83637_7_Lerp_cu_7dd49032_312918lerp_tensor_kernelERNS_18TensorIteratorBaseEENKUlvE0_clEvENKUlvE1_clEvEUlN3c104HalfES8_S8_E_St5arrayIPcLm4EEEEviT0_T1_,"a",@progbits
	.sectionflags	@""
	.align	4
.nv.constant0._ZN2at6native29vectorized_elementwise_kernelILi4EZZZNS0_44_GLOBAL__N__40a83637_7_Lerp_cu_7dd49032_312918lerp_tensor_kernelERNS_18TensorIteratorBaseEENKUlvE0_clEvENKUlvE1_clEvEUlN3c104HalfES8_S8_E_St5arrayIPcLm4EEEEviT0_T1_:
	.zero		568


//--------------------- .nv.constant0._ZN2at6native29vectorized_elementwise_kernelILi8EZZZNS0_44_GLOBAL__N__40a83637_7_Lerp_cu_7dd49032_312918lerp_tensor_kernelERNS_18TensorIteratorBaseEENKUlvE0_clEvENKUlvE1_clEvEUlN3c104HalfES8_S8_E_St5arrayIPcLm4EEEEviT0_T1_ --------------------------
	.section	.nv.constant0._ZN2at6native29vectorized_elementwise_kernelILi8EZZZNS0_44_GLOBAL__N__40a83637_7_Lerp_cu_7dd49032_312918lerp_tensor_kernelERNS_18TensorIteratorBaseEENKUlvE0_clEvENKUlvE1_clEvEUlN3c104HalfES8_S8_E_St5arrayIPcLm4EEEEviT0_T1_,"a",@progbits
	.sectionflags	@""
	.align	4
.nv.constant0._ZN2at6native29vectorized_elementwise_kernelILi8EZZZNS0_44_GLOBAL__N__40a83637_7_Lerp_cu_7dd49032_312918lerp_tensor_kernelERNS_18TensorIteratorBaseEENKUlvE0_clEvENKUlvE1_clEvEUlN3c104HalfES8_S8_E_St5arrayIPcLm4EEEEviT0_T1_:
	.zero		568


//--------------------- .nv.constant0._ZN2at6native18elementwise_kernelILi128ELi4EZNS0_15gpu_kernel_implIZZZNS0_44_GLOBAL__N__40a83637_7_Lerp_cu_7dd49032_312918lerp_tensor_kernelERNS_18TensorIteratorBaseEENKUlvE0_clEvENKUlvE0_clEvEUlfffE_EEvS5_RKT_EUliE_EEviT1_ --------------------------
	.section	.nv.constant0._ZN2at6native18elementwise_kernelILi128ELi4EZNS0_15gpu_kernel_implIZZZNS0_44_GLOBAL__N__40a83637_7_Lerp_cu_7dd49032_312918lerp_tensor_kernelERNS_18TensorIteratorBaseEENKUlvE0_clEvENKUlvE0_clEvEUlfffE_EEvS5_RKT_EUliE_EEviT1_,"a",@progbits
	.sectionflags	@""
	.align	4
.nv.constant0._ZN2at6native18elementwise_kernelILi128ELi4EZNS0_15gpu_kernel_implIZZZNS0_44_GLOBAL__N__40a83637_7_Lerp_cu_7dd49032_312918lerp_tensor_kernelERNS_18TensorIteratorBaseEENKUlvE0_clEvENKUlvE0_clEvEUlfffE_EEvS5_RKT_EUliE_EEviT1_:
	.zero		1288


//--------------------- .nv.constant0._ZN2at6native27unrolled_elementwise_kernelIZZZNS0_44_GLOBAL__N__40a83637_7_Lerp_cu_7dd49032_312918lerp_tensor_kernelERNS_18TensorIteratorBaseEENKUlvE0_clEvENKUlvE0_clEvEUlfffE_St5arrayIPcLm4EELi4E23TrivialOffsetCalculatorILi3EjESB_ILi1EjENS0_6memory12LoadWithCastILi3EEENSE_13StoreWithCastILi1EEEEEviT_T0_T2_T3_T4_T5_ --------------------------
	.section	.nv.constant0._ZN2at6native27unrolled_elementwise_kernelIZZZNS0_44_GLOBAL__N__40a83637_7_Lerp_cu_7dd49032_312918lerp_tensor_kernelERNS_18TensorIteratorBaseEENKUlvE0_clEvENKUlvE0_clEvEUlfffE_St5arrayIPcLm4EELi4E23TrivialOffsetCalculatorILi3EjESB_ILi1EjENS0_6memory12LoadWithCastILi3EEENSE_13StoreWithCastILi1EEEEEviT_T0_T2_T3_T4_T5_,"a",@progbits
	.sectionflags	@""
	.align	4
.nv.constant0._ZN2at6native27unrolled_elementwise_kernelIZZZNS0_44_GLOBAL__N__40a83637_7_Lerp_cu_7dd49032_312918lerp_tensor_kernelERNS_18TensorIteratorBaseEENKUlvE0_clEvENKUlvE0_clEvEUlfffE_St5arrayIPcLm4EELi4E23TrivialOffsetCalculatorILi3EjESB_ILi1EjENS0_6memory12LoadWithCastILi3EEENSE_13StoreWithCastILi1EEEEEviT_T0_T2_T3_T4_T5_:
	.zero		596


//--------------------- .nv.constant0._ZN2at6native18elementwise_kernelILi128ELi2EZNS0_22gpu_kernel_impl_nocastIZZZNS0_44_GLOBAL__N__40a83637_7_Lerp_cu_7dd49032_312918lerp_tensor_kernelERNS_18TensorIteratorBaseEENKUlvE0_clEvENKUlvE0_clEvEUlfffE_EEvS5_RKT_EUliE_EEviT1_ --------------------------
	.section	.nv.constant0._ZN2at6native18elementwise_kernelILi128ELi2EZNS0_22gpu_kernel_impl_nocastIZZZNS0_44_GLOBAL__N__40a83637_7_Lerp_cu_7dd49032_312918lerp_tensor_kernelERNS_18TensorIteratorBaseEENKUlvE0_clEvENKUlvE0_clEvEUlfffE_EEvS5_RKT_EUliE_EEviT1_,"a",@progbits
	.sectionflags	@""
	.align	4
.nv.constant0._ZN2at6native18elementwise_kernelILi128ELi2EZNS0_22gpu_kernel_impl_nocastIZZZNS0_44_GLOBAL__N__40a83637_7_Lerp_cu_7dd49032_312918lerp_tensor_kernelERNS_18TensorIteratorBaseEENKUlvE0_clEvENKUlvE0_clEvEUlfffE_EEvS5_RKT_EUliE_EEviT1_:
	.zero		1288


//--------------------- .nv.constant0._ZN2at6native27unrolled_elementwise_kernelIZZZNS0_44_GLOBAL__N__40a83637_7_Lerp_cu_7dd49032_312918lerp_tensor_kernelERNS_18TensorIteratorBaseEENKUlvE0_clEvENKUlvE0_clEvEUlfffE_St5arrayIPcLm4EELi4E23TrivialOffsetCalculatorILi3EjESB_ILi1EjENS0_6memory15LoadWithoutCastENSE_16StoreWithoutCastEEEviT_T0_T2_T3_T4_T5_ --------------------------
	.section	.nv.constant0._ZN2at6native27unrolled_elementwise_kernelIZZZNS0_44_GLOBAL__N__40a83637_7_Lerp_cu_7dd49032_312918lerp_tensor_kernelERNS_18TensorIteratorBaseEENKUlvE0_clEvENKUlvE0_clEvEUlfffE_St5arrayIPcLm4EELi4E23TrivialOffsetCalculatorILi3EjESB_ILi1EjENS0_6memory15LoadWithoutCastENSE_16StoreWithoutCastEEEviT_T0_T2_T3_T4_T5_,"a",@progbits
	.sectionflags	@""
	.align	4
.nv.constant0._ZN2at6native27unrolled_elementwise_kernelIZZZNS0_44_GLOBAL__N__40a83637_7_Lerp_cu_7dd49032_312918lerp_tensor_kernelERNS_18TensorIteratorBaseEENKUlvE0_clEvENKUlvE0_clEvEUlfffE_St5arrayIPcLm4EELi4E23TrivialOffsetCalculatorILi3EjESB_ILi1EjENS0_6memory15LoadWithoutCastENSE_16StoreWithoutCastEEEviT_T0_T2_T3_T4_T5_:
	.zero		572


//--------------------- .nv.constant0._ZN2at6native29vectorized_elementwise_kernelILi2EZZZNS0_44_GLOBAL__N__40a83637_7_Lerp_cu_7dd49032_312918lerp_tensor_kernelERNS_18TensorIteratorBaseEENKUlvE0_clEvENKUlvE0_clEvEUlfffE_St5arrayIPcLm4EEEEviT0_T1_ --------------------------
	.section	.nv.constant0._ZN2at6native29vectorized_elementwise_kernelILi2EZZZNS0_44_GLOBAL__N__40a83637_7_Lerp_cu_7dd49032_312918lerp_tensor_kernelERNS_18TensorIteratorBaseEENKUlvE0_clEvENKUlvE0_clEvEUlfffE_St5arrayIPcLm4EEEEviT0_T1_,"a",@progbits
	.sectionflags	@""
	.align	4
.nv.constant0._ZN2at6native29vectorized_elementwise_kernelILi2EZZZNS0_44_GLOBAL__N__40a83637_7_Lerp_cu_7dd49032_312918lerp_tensor_kernelERNS_18TensorIteratorBaseEENKUlvE0_clEvENKUlvE0_clEvEUlfffE_St5arrayIPcLm4EEEEviT0_T1_:
	.zero		568


//--------------------- .nv.constant0._ZN2at6native29vectorized_elementwise_kernelILi4EZZZNS0_44_GLOBAL__N__40a83637_7_Lerp_cu_7dd49032_312918lerp_tensor_kernelERNS_18TensorIteratorBaseEENKUlvE0_clEvENKUlvE0_clEvEUlfffE_St5arrayIPcLm4EEEEviT0_T1_ --------------------------
	.section	.nv.constant0._ZN2at6native29vectorized_elementwise_kernelILi4EZZZNS0_44_GLOBAL__N__40a83637_7_Lerp_cu_7dd49032_312918lerp_tensor_kernelERNS_18TensorIteratorBaseEENKUlvE0_clEvENKUlvE0_clEvEUlfffE_St5arrayIPcLm4EEEEviT0_T1_,"a",@progbits
	.sectionflags	@""
	.align	4
.nv.constant0._ZN2at6native29vectorized_elementwise_kernelILi4EZZZNS0_44_GLOBAL__N__40a83637_7_Lerp_cu_7dd49032_312918lerp_tensor_kernelERNS_18TensorIteratorBaseEENKUlvE0_clEvENKUlvE0_clEvEUlfffE_St5arrayIPcLm4EEEEviT0_T1_:
	.zero		568


//--------------------- .nv.constant0._ZN2at6native29vectorized_elementwise_kernelILi8EZZZNS0_44_GLOBAL__N__40a83637_7_Lerp_cu_7dd49032_312918lerp_tensor_kernelERNS_18TensorIteratorBaseEENKUlvE0_clEvENKUlvE0_clEvEUlfffE_St5arrayIPcLm4EEEEviT0_T1_ --------------------------
	.section	.nv.constant0._ZN2at6native29vectorized_elementwise_kernelILi8EZZZNS0_44_GLOBAL__N__40a83637_7_Lerp_cu_7dd49032_312918lerp_tensor_kernelERNS_18TensorIteratorBaseEENKUlvE0_clEvENKUlvE0_clEvEUlfffE_St5arrayIPcLm4EEEEviT0_T1_,"a",@progbits
	.sectionflags	@""
	.align	4
.nv.constant0._ZN2at6native29vectorized_elementwise_kernelILi8EZZZNS0_44_GLOBAL__N__40a83637_7_Lerp_cu_7dd49032_312918lerp_tensor_kernelERNS_18TensorIteratorBaseEENKUlvE0_clEvENKUlvE0_clEvEUlfffE_St5arrayIPcLm4EEEEviT0_T1_:
	.zero		568


//--------------------- .nv.constant0._ZN2at6native18elementwise_kernelILi128ELi4EZNS0_15gpu_kernel_implIZZZNS0_44_GLOBAL__N__40a83637_7_Lerp_cu_7dd49032_312918lerp_tensor_kernelERNS_18TensorIteratorBaseEENKUlvE0_clEvENKUlvE_clEvEUldddE_EEvS5_RKT_EUliE_EEviT1_ --------------------------
	.section	.nv.constant0._ZN2at6native18elementwise_kernelILi128ELi4EZNS0_15gpu_kernel_implIZZZNS0_44_GLOBAL__N__40a83637_7_Lerp_cu_7dd49032_312918lerp_tensor_kernelERNS_18TensorIteratorBaseEENKUlvE0_clEvENKUlvE_clEvEUldddE_EEvS5_RKT_EUliE_EEviT1_,"a",@progbits
	.sectionflags	@""
	.align	4
.nv.constant0._ZN2at6native18elementwise_kernelILi128ELi4EZNS0_15gpu_kernel_implIZZZNS0_44_GLOBAL__N__40a83637_7_Lerp_cu_7dd49032_312918lerp_tensor_kernelERNS_18TensorIteratorBaseEENKUlvE0_clEvENKUlvE_clEvEUldddE_EEvS5_RKT_EUliE_EEviT1_:
	.zero		1288


//--------------------- .nv.constant0._ZN2at6native27unrolled_elementwise_kernelIZZZNS0_44_GLOBAL__N__40a83637_7_Lerp_cu_7dd49032_312918lerp_tensor_kernelERNS_18TensorIteratorBaseEENKUlvE0_clEvENKUlvE_clEvEUldddE_St5arrayIPcLm4EELi4E23TrivialOffsetCalculatorILi3EjESB_ILi1EjENS0_6memory12LoadWithCastILi3EEENSE_13StoreWithCastILi1EEEEEviT_T0_T2_T3_T4_T5_ --------------------------
	.section	.nv.constant0._ZN2at6native27unrolled_elementwise_kernelIZZZNS0_44_GLOBAL__N__40a83637_7_Lerp_cu_7dd49032_312918lerp_tensor_kernelERNS_18TensorIteratorBaseEENKUlvE0_clEvENKUlvE_clEvEUldddE_St5arrayIPcLm4EELi4E23TrivialOffsetCalculatorILi3EjESB_ILi1EjENS0_6memory12LoadWithCastILi3EEENSE_13StoreWithCastILi1EEEEEviT_T0_T2_T3_T4_T5_,"a",@progbits
	.sectionflags	@""
	.align	4
.nv.constant0._ZN2at6native27unrolled_elementwise_kernelIZZZNS0_44_GLOBAL__N__40a83637_7_Lerp_cu_7dd49032_312918lerp_tensor_kernelERNS_18TensorIteratorBaseEENKUlvE0_clEvENKUlvE_clEvEUldddE_St5arrayIPcLm4EELi4E23TrivialOffsetCalculatorILi3EjESB_ILi1EjENS0_6memory12LoadWithCastILi3EEENSE_13StoreWithCastILi1EEEEEviT_T0_T2_T3_T4_T5_:
	.zero		596


//--------------------- .nv.constant0._ZN2at6native18elementwise_kernelILi128ELi2EZNS0_22gpu_kernel_impl_nocastIZZZNS0_44_GLOBAL__N__40a83637_7_Lerp_cu_7dd49032_312918lerp_tensor_kernelERNS_18TensorIteratorBaseEENKUlvE0_clEvENKUlvE_clEvEUldddE_EEvS5_RKT_EUliE_EEviT1_ --------------------------
	.section	.nv.constant0._ZN2at6native18elementwise_kernelILi128ELi2EZNS0_22gpu_kernel_impl_nocastIZZZNS0_44_GLOBAL__N__40a83637_7_Lerp_cu_7dd49032_312918lerp_tensor_kernelERNS_18TensorIteratorBaseEENKUlvE0_clEvENKUlvE_clEvEUldddE_EEvS5_RKT_EUliE_EEviT1_,"a",@progbits
	.sectionflags	@""
	.align	4
.nv.constant0._ZN2at6native18elementwise_kernelILi128ELi2EZNS0_22gpu_kernel_impl_nocastIZZZNS0_44_GLOBAL__N__40a83637_7_Lerp_cu_7dd49032_312918lerp_tensor_kernelERNS_18TensorIteratorBaseEENKUlvE0_clEvENKUlvE_clEvEUldddE_EEvS5_RKT_EUliE_EEviT1_:
	.zero		1288


//--------------------- .nv.constant0._ZN2at6native27unrolled_elementwise_kernelIZZZNS0_44_GLOBAL__N__40a83637_7_Lerp_cu_7dd49032_312918lerp_tensor_kernelERNS_18TensorIteratorBaseEENKUlvE0_clEvENKUlvE_clEvEUldddE_St5arrayIPcLm4EELi4E23TrivialOffsetCalculatorILi3EjESB_ILi1EjENS0_6memory15LoadWithoutCastENSE_16StoreWithoutCastEEEviT_T0_T2_T3_T4_T5_ --------------------------
	.section	.nv.constant0._ZN2at6native27unrolled_elementwise_kernelIZZZNS0_44_GLOBAL__N__40a83637_7_Lerp_cu_7dd49032_312918lerp_tensor_kernelERNS_18TensorIteratorBaseEENKUlvE0_clEvENKUlvE_clEvEUldddE_St5arrayIPcLm4EELi4E23TrivialOffsetCalculatorILi3EjESB_ILi1EjENS0_6memory15LoadWithoutCastENSE_16StoreWithoutCastEEEviT_T0_T2_T3_T4_T5_,"a",@progbits
	.sectionflags	@""
	.align	4
.nv.constant0._ZN2at6native27unrolled_elementwise_kernelIZZZNS0_44_GLOBAL__N__40a83637_7_Lerp_cu_7dd49032_312918lerp_tensor_kernelERNS_18TensorIteratorBaseEENKUlvE0_clEvENKUlvE_clEvEUldddE_St5arrayIPcLm4EELi4E23TrivialOffsetCalculatorILi3EjESB_ILi1EjENS0_6memory15LoadWithoutCastENSE_16StoreWithoutCastEEEviT_T0_T2_T3_T4_T5_:
	.zero		572


//--------------------- .nv.constant0._ZN2at6native29vectorized_elementwise_kernelILi2EZZZNS0_44_GLOBAL__N__40a83637_7_Lerp_cu_7dd49032_312918lerp_tensor_kernelERNS_18TensorIteratorBaseEENKUlvE0_clEvENKUlvE_clEvEUldddE_St5arrayIPcLm4EEEEviT0_T1_ --------------------------
	.section	.nv.constant0._ZN2at6native29vectorized_elementwise_kernelILi2EZZZNS0_44_GLOBAL__N__40a83637_7_Lerp_cu_7dd49032_312918lerp_tensor_kernelERNS_18TensorIteratorBaseEENKUlvE0_clEvENKUlvE_clEvEUldddE_St5arrayIPcLm4EEEEviT0_T1_,"a",@progbits
	.sectionflags	@""
	.align	4
.nv.constant0._ZN2at6native29vectorized_elementwise_kernelILi2EZZZNS0_44_GLOBAL__N__40a83637_7_Lerp_cu_7dd49032_312918lerp_tensor_kernelERNS_18TensorIteratorBaseEENKUlvE0_clEvENKUlvE_clEvEUldddE_St5arrayIPcLm4EEEEviT0_T1_:
	.zero		568


//--------------------- .nv.constant0._ZN2at6native29vectorized_elementwise_kernelILi4EZZZNS0_44_GLOBAL__N__40a83637_7_Lerp_cu_7dd49032_312918lerp_tensor_kernelERNS_18TensorIteratorBaseEENKUlvE0_clEvENKUlvE_clEvEUldddE_St5arrayIPcLm4EEEEviT0_T1_ --------------------------
	.section	.nv.constant0._ZN2at6native29vectorized_elementwise_kernelILi4EZZZNS0_44_GLOBAL__N__40a83637_7_Lerp_cu_7dd49032_312918lerp_tensor_kernelERNS_18TensorIteratorBaseEENKUlvE0_clEvENKUlvE_clEvEUldddE_St5arrayIPcLm4EEEEviT0_T1_,"a",@progbits
	.sectionflags	@""
	.align	4
.nv.constant0._ZN2at6native29vectorized_elementwise_kernelILi4EZZZNS0_44_GLOBAL__N__40a83637_7_Lerp_cu_7dd49032_312918lerp_tensor_kernelERNS_18TensorIteratorBaseEENKUlvE0_clEvENKUlvE_clEvEUldddE_St5arrayIPcLm4EEEEviT0_T1_:
	.zero		568


//--------------------- .nv.constant0._ZN2at6native29vectorized_elementwise_kernelILi8EZZZNS0_44_GLOBAL__N__40a83637_7_Lerp_cu_7dd49032_312918lerp_tensor_kernelERNS_18TensorIteratorBaseEENKUlvE0_clEvENKUlvE_clEvEUldddE_St5arrayIPcLm4EEEEviT0_T1_ --------------------------
	.section	.nv.constant0._ZN2at6native29vectorized_elementwise_kernelILi8EZZZNS0_44_GLOBAL__N__40a83637_7_Lerp_cu_7dd49032_312918lerp_tensor_kernelERNS_18TensorIteratorBaseEENKUlvE0_clEvENKUlvE_clEvEUldddE_St5arrayIPcLm4EEEEviT0_T1_,"a",@progbits
	.sectionflags	@""
	.align	4
.nv.constant0._ZN2at6native29vectorized_elementwise_kernelILi8EZZZNS0_44_GLOBAL__N__40a83637_7_Lerp_cu_7dd49032_312918lerp_tensor_kernelERNS_18TensorIteratorBaseEENKUlvE0_clEvENKUlvE_clEvEUldddE_St5arrayIPcLm4EEEEviT0_T1_:
	.zero		568


//--------------------- SYMBOLS --------------------------

	.type		.nv.reservedSmem.offset0,@object
	.size		.nv.reservedSmem.offset0,0x4
	.type		__assertfail,@function
